def matmul_kernel(
    a_ptr,
    b_ptr,
    c_ptr,
    M,
    N,
    K,
    stride_am,
    stride_ak,
    stride_bk,
    stride_bn,
    stride_cm,
    stride_cn,
    BLOCK_M: tl.constexpr,
    BLOCK_N: tl.constexpr,
    BLOCK_K: tl.constexpr,
    GROUP_M: tl.constexpr,
):
    pid = tl.program_id(axis=0)
    num_pid_m = tl.cdiv(M, BLOCK_M)
    num_pid_n = tl.cdiv(N, BLOCK_N)
    num_pid_in_group = GROUP_M * num_pid_n
    group_id = pid // num_pid_in_group
    first_pid_m = group_id * GROUP_M
    group_size_m = min(num_pid_m - first_pid_m, GROUP_M)
    pid_m = first_pid_m + ((pid % num_pid_in_group) % group_size_m)
    pid_n = (pid % num_pid_in_group) // group_size_m

    offs_am = (pid_m * BLOCK_M + tl.arange(0, BLOCK_M)) % M
    offs_bn = (pid_n * BLOCK_N + tl.arange(0, BLOCK_N)) % N
    offs_k = tl.arange(0, BLOCK_K)
    a_ptrs = a_ptr + offs_am[:, None] * stride_am + offs_k[None, :] * stride_ak
    b_ptrs = b_ptr + offs_k[:, None] * stride_bk + offs_bn[None, :] * stride_bn

    acc = tl.zeros((BLOCK_M, BLOCK_N), dtype=tl.float32)
    for kk in range(0, tl.cdiv(K, BLOCK_K)):
        a = tl.load(a_ptrs, mask=offs_k[None, :] < K - kk * BLOCK_K, other=0.0)
        b = tl.load(b_ptrs, mask=offs_k[:, None] < K - kk * BLOCK_K, other=0.0)
        acc = tl.dot(a, b, acc)
        a_ptrs += BLOCK_K * stride_ak
        b_ptrs += BLOCK_K * stride_bk

    c = acc.to(c_ptr.dtype.element_ty)
    offs_cm = pid_m * BLOCK_M + tl.arange(0, BLOCK_M)
    offs_cn = pid_n * BLOCK_N + tl.arange(0, BLOCK_N)
    c_ptrs = c_ptr + offs_cm[:, None] * stride_cm + offs_cn[None, :] * stride_cn
    mask = (offs_cm[:, None] < M) & (offs_cn[None, :] < N)
    tl.store(c_ptrs, c, mask=mask)

# config = {"BLOCK_K": 64, "BLOCK_M": 16, "BLOCK_N": 128, "GROUP_M": 8, "arch": "sm_80", "dtype": "bf16", "num_ctas": 1, "num_stages": 2, "num_warps": 2}
# arch = sm_80


// ===== COMPILED SASS (sm_80) =====

	.target	sm_80

	.elftype	@"ET_EXEC"


//--------------------- .note.nv.tkinfo           --------------------------
	.section	.note.nv.tkinfo,"",@"SHT_NOTE"
	.sectionflags	@"SHF_NOTE_NV_TKINFO"
	.tkinfo
        /*0018*/ 	.word	0x00000002
        /*0030*/ 	.string	""
        /*0030*/ 	.string	"ptxas"
        /*0030*/ 	.string	"Cuda compilation tools, release 13.0, V13.0.88"
        /*0030*/ 	.string	"Build cuda_13.0.r13.0/compiler.36424714_0"
        /*0030*/ 	.string	"-v  -suppress-debug-info  -lineinfo  -arch sm_80 "



//--------------------- .note.nv.cuinfo           --------------------------
	.section	.note.nv.cuinfo,"",@"SHT_NOTE"
	.sectionflags	@"SHF_NOTE_NV_CUINFO"
        /*0018*/ 	.short	0x0002
        /*001a*/ 	.short	0x0050
        /*001c*/ 	.short	0x0082
	.zero		2


//--------------------- .nv.info                  --------------------------
	.section	.nv.info,"",@"SHT_CUDA_INFO"
	.align	4


	//----- nvinfo : EIATTR_REGCOUNT
	.align		4
        /*0000*/ 	.byte	0x04, 0x2f
        /*0002*/ 	.short	(.L_1 - .L_0)
	.align		4
.L_0:
        /*0004*/ 	.word	index@(matmul_kernel)
        /*0008*/ 	.word	0x00000020


	//----- nvinfo : EIATTR_FRAME_SIZE
	.align		4
.L_1:
        /*000c*/ 	.byte	0x04, 0x11
        /*000e*/ 	.short	(.L_3 - .L_2)
	.align		4
.L_2:
        /*0010*/ 	.word	index@(matmul_kernel)
        /*0014*/ 	.word	0x000008b8


	//----- nvinfo : EIATTR_MIN_STACK_SIZE
	.align		4
.L_3:
        /*0018*/ 	.byte	0x04, 0x12
        /*001a*/ 	.short	(.L_5 - .L_4)
	.align		4
.L_4:
        /*001c*/ 	.word	index@(matmul_kernel)
        /*0020*/ 	.word	0x000008b8
.L_5:


//--------------------- .nv.info.matmul_kernel    --------------------------
	.section	.nv.info.matmul_kernel,"",@"SHT_CUDA_INFO"
	.sectionflags	@""
	.align	4


	//----- nvinfo : EIATTR_CUDA_API_VERSION
	.align		4
        /*0000*/ 	.byte	0x04, 0x37
        /*0002*/ 	.short	(.L_7 - .L_6)
.L_6:
        /*0004*/ 	.word	0x00000082


	//----- nvinfo : EIATTR_SW2861232_WAR
	.align		4
.L_7:
        /*0008*/ 	.byte	0x01, 0x35
	.zero		2


	//----- nvinfo : EIATTR_PARAM_CBANK
	.align		4
        /*000c*/ 	.byte	0x04, 0x0a
        /*000e*/ 	.short	(.L_9 - .L_8)
	.align		4
.L_8:
        /*0010*/ 	.word	index@(.nv.constant0.matmul_kernel)
        /*0014*/ 	.short	0x0160
        /*0016*/ 	.short	0x0050


	//----- nvinfo : EIATTR_CBANK_PARAM_SIZE
	.align		4
.L_9:
        /*0018*/ 	.byte	0x03, 0x19
        /*001a*/ 	.short	0x0050


	//----- nvinfo : EIATTR_KPARAM_INFO
	.align		4
        /*001c*/ 	.byte	0x04, 0x17
        /*001e*/ 	.short	(.L_11 - .L_10)
.L_10:
        /*0020*/ 	.word	0x00000000
        /*0024*/ 	.short	0x000d
        /*0026*/ 	.short	0x0048
        /*0028*/ 	.byte	0x00, 0xf4, 0x21, 0x00


	//----- nvinfo : EIATTR_KPARAM_INFO
	.align		4
.L_11:
        /*002c*/ 	.byte	0x04, 0x17
        /*002e*/ 	.short	(.L_13 - .L_12)
.L_12:
        /*0030*/ 	.word	0x00000000
        /*0034*/ 	.short	0x000c
        /*0036*/ 	.short	0x0040
        /*0038*/ 	.byte	0x00, 0xf4, 0x21, 0x00


	//----- nvinfo : EIATTR_KPARAM_INFO
	.align		4
.L_13:
        /*003c*/ 	.byte	0x04, 0x17
        /*003e*/ 	.short	(.L_15 - .L_14)
.L_14:
        /*0040*/ 	.word	0x00000000
        /*0044*/ 	.short	0x000b
        /*0046*/ 	.short	0x0038
        /*0048*/ 	.byte	0x00, 0xf0, 0x11, 0x00


	//----- nvinfo : EIATTR_KPARAM_INFO
	.align		4
.L_15:
        /*004c*/ 	.byte	0x04, 0x17
        /*004e*/ 	.short	(.L_17 - .L_16)
.L_16:
        /*0050*/ 	.word	0x00000000
        /*0054*/ 	.short	0x000a
        /*0056*/ 	.short	0x0034
        /*0058*/ 	.byte	0x00, 0xf0, 0x11, 0x00


	//----- nvinfo : EIATTR_KPARAM_INFO
	.align		4
.L_17:
        /*005c*/ 	.byte	0x04, 0x17
        /*005e*/ 	.short	(.L_19 - .L_18)
.L_18:
        /*0060*/ 	.word	0x00000000
        /*0064*/ 	.short	0x0009
        /*0066*/ 	.short	0x0030
        /*0068*/ 	.byte	0x00, 0xf0, 0x11, 0x00


	//----- nvinfo : EIATTR_KPARAM_INFO
	.align		4
.L_19:
        /*006c*/ 	.byte	0x04, 0x17
        /*006e*/ 	.short	(.L_21 - .L_20)
.L_20:
        /*0070*/ 	.word	0x00000000
        /*0074*/ 	.short	0x0008
        /*0076*/ 	.short	0x002c
        /*0078*/ 	.byte	0x00, 0xf0, 0x11, 0x00


	//----- nvinfo : EIATTR_KPARAM_INFO
	.align		4
.L_21:
        /*007c*/ 	.byte	0x04, 0x17
        /*007e*/ 	.short	(.L_23 - .L_22)
.L_22:
        /*0080*/ 	.word	0x00000000
        /*0084*/ 	.short	0x0007
        /*0086*/ 	.short	0x0028
        /*0088*/ 	.byte	0x00, 0xf0, 0x11, 0x00


	//----- nvinfo : EIATTR_KPARAM_INFO
	.align		4
.L_23:
        /*008c*/ 	.byte	0x04, 0x17
        /*008e*/ 	.short	(.L_25 - .L_24)
.L_24:
        /*0090*/ 	.word	0x00000000
        /*0094*/ 	.short	0x0006
        /*0096*/ 	.short	0x0024
        /*0098*/ 	.byte	0x00, 0xf0, 0x11, 0x00


	//----- nvinfo : EIATTR_KPARAM_INFO
	.align		4
.L_25:
        /*009c*/ 	.byte	0x04, 0x17
        /*009e*/ 	.short	(.L_27 - .L_26)
.L_26:
        /*00a0*/ 	.word	0x00000000
        /*00a4*/ 	.short	0x0005
        /*00a6*/ 	.short	0x0020
        /*00a8*/ 	.byte	0x00, 0xf0, 0x11, 0x00


	//----- nvinfo : EIATTR_KPARAM_INFO
	.align		4
.L_27:
        /*00ac*/ 	.byte	0x04, 0x17
        /*00ae*/ 	.short	(.L_29 - .L_28)
.L_28:
        /*00b0*/ 	.word	0x00000000
        /*00b4*/ 	.short	0x0004
        /*00b6*/ 	.short	0x001c
        /*00b8*/ 	.byte	0x00, 0xf0, 0x11, 0x00


	//----- nvinfo : EIATTR_KPARAM_INFO
	.align		4
.L_29:
        /*00bc*/ 	.byte	0x04, 0x17
        /*00be*/ 	.short	(.L_31 - .L_30)
.L_30:
        /*00c0*/ 	.word	0x00000000
        /*00c4*/ 	.short	0x0003
        /*00c6*/ 	.short	0x0018
        /*00c8*/ 	.byte	0x00, 0xf0, 0x11, 0x00


	//----- nvinfo : EIATTR_KPARAM_INFO
	.align		4
.L_31:
        /*00cc*/ 	.byte	0x04, 0x17
        /*00ce*/ 	.short	(.L_33 - .L_32)
.L_32:
        /*00d0*/ 	.word	0x00000000
        /*00d4*/ 	.short	0x0002
        /*00d6*/ 	.short	0x0010
        /*00d8*/ 	.byte	0x00, 0xf4, 0x21, 0x00


	//----- nvinfo : EIATTR_KPARAM_INFO
	.align		4
.L_33:
        /*00dc*/ 	.byte	0x04, 0x17
        /*00de*/ 	.short	(.L_35 - .L_34)
.L_34:
        /*00e0*/ 	.word	0x00000000
        /*00e4*/ 	.short	0x0001
        /*00e6*/ 	.short	0x0008
        /*00e8*/ 	.byte	0x00, 0xf4, 0x21, 0x00


	//----- nvinfo : EIATTR_KPARAM_INFO
	.align		4
.L_35:
        /*00ec*/ 	.byte	0x04, 0x17
        /*00ee*/ 	.short	(.L_37 - .L_36)
.L_36:
        /*00f0*/ 	.word	0x00000000
        /*00f4*/ 	.short	0x0000
        /*00f6*/ 	.short	0x0000
        /*00f8*/ 	.byte	0x00, 0xf4, 0x21, 0x00


	//----- nvinfo : EIATTR_MAXREG_COUNT
	.align		4
.L_37:
        /*00fc*/ 	.byte	0x03, 0x1b
        /*00fe*/ 	.short	0x00ff


	//----- nvinfo : EIATTR_NUM_BARRIERS
	.align		4
        /*0100*/ 	.byte	0x02, 0x4c
        /*0102*/ 	.byte	0x01
	.zero		1


	//----- nvinfo : EIATTR_ANNOTATIONS
	.align		4
        /*0104*/ 	.byte	0x04, 0x55
        /*0106*/ 	.short	(.L_39 - .L_38)


	//   ....[0]....
.L_38:
        /*0108*/ 	.word	0x00000001
        /*010c*/ 	.byte	0x30, 0x05, 0x00, 0x00, 0x01, 0x00, 0x00, 0x00, 0x60, 0x05, 0x00, 0x00, 0x01, 0x00, 0x00, 0x00
        /* <DEDUP_REMOVED lines=1169> */
        /*4a2c*/ 	.byte	0x40, 0x98, 0x01, 0x00


	//----- nvinfo : EIATTR_MERCURY_ISA_VERSION
	.align		4
.L_39:
        /*4a30*/ 	.byte	0x03, 0x5f
        /*4a32*/ 	.short	0x0000


	//----- nvinfo : EIATTR_EXIT_INSTR_OFFSETS
	.align		4
        /*4a34*/ 	.byte	0x04, 0x1c
        /*4a36*/ 	.short	(.L_41 - .L_40)


	//   ....[0]....
.L_40:
        /*4a38*/ 	.word	0x00019b60


	//   ....[1]....
        /*4a3c*/ 	.word	0x00019b90


	//----- nvinfo : EIATTR_REQNTID
	.align		4
.L_41:
        /*4a40*/ 	.byte	0x04, 0x10
        /*4a42*/ 	.short	(.L_43 - .L_42)
.L_42:
        /*4a44*/ 	.word	0x00000040
        /*4a48*/ 	.word	0x00000001
        /*4a4c*/ 	.word	0x00000001
.L_43:


//--------------------- .nv.callgraph             --------------------------
	.section	.nv.callgraph,"",@"SHT_CUDA_CALLGRAPH"
	.align	4
	.sectionentsize	8
	.align		4
        /*0000*/ 	.word	0x00000000
	.align		4
        /*0004*/ 	.word	0xffffffff
	.align		4
        /*0008*/ 	.word	0x00000000
	.align		4
        /*000c*/ 	.word	0xfffffffe
	.align		4
        /*0010*/ 	.word	0x00000000
	.align		4
        /*0014*/ 	.word	0xfffffffd
	.align		4
        /*0018*/ 	.word	0x00000000
	.align		4
        /*001c*/ 	.word	0xfffffffc


//--------------------- .nv.rel.action            --------------------------
	.section	.nv.rel.action,"",@"SHT_CUDA_RELOCINFO"
	.align	8
	.sectionentsize	8
        /*0000*/ 	.byte	0x73, 0x00, 0x00, 0x00, 0x00, 0x00, 0x00, 0x00, 0x00, 0x00, 0x00, 0x11, 0x25, 0x00, 0x05, 0x36


//--------------------- .nv.constant0.matmul_kernel --------------------------
	.section	.nv.constant0.matmul_kernel,"a",@progbits
	.sectionflags	@""
	.align	4
.nv.constant0.matmul_kernel:
	.zero		432


//--------------------- .text.matmul_kernel       --------------------------
	.section	.text.matmul_kernel,"ax",@progbits
	.sectioninfo	@"SHI_REGISTERS=32"
	.align	128
        .global         matmul_kernel
        .type           matmul_kernel,@function
        .size           matmul_kernel,(.L_x_5 - matmul_kernel)
        .other          matmul_kernel,@"STO_CUDA_ENTRY STV_DEFAULT"
matmul_kernel:
.text.matmul_kernel:
[----:B------:R-:W-:-:S03]  /*0000*/  IMAD.MOV.U32 R1, RZ, RZ, c[0x0][0x28] ;  /* 0x00000a00ff017624 */ /* 0x000fc600078e00ff */
[----:B------:R-:W-:Y:S01]  /*0010*/  IMAD.MOV.U32 R0, RZ, RZ, c[0x0][0x17c] ;  /* 0x00005f00ff007624 */ /* 0x000fe200078e00ff */
[----:B------:R-:W0:Y:S01]  /*0020*/  S2R R11, SR_TID.X ;  /* 0x00000000000b7919 */ /* 0x000e220000002100 */
[----:B------:R-:W-:Y:S01]  /*0030*/  IADD3 R1, R1, -0x8b8, RZ ;  /* 0xfffff74801017810 */ /* 0x000fe20007ffe0ff */
[----:B------:R-:W-:Y:S02]  /*0040*/  ULDC UR4, c[0x0][0x180] ;  /* 0x0000600000047ab9 */ /* 0x000fe40000000800 */
[----:B------:R-:W-:Y:S01]  /*0050*/  IADD3 R0, R0, 0x7f, RZ ;  /* 0x0000007f00007810 */ /* 0x000fe20007ffe0ff */
[----:B------:R-:W-:-:S03]  /*0060*/  ULDC.64 UR6, c[0x0][0x118] ;  /* 0x0000460000067ab9 */ /* 0x000fc60000000a00 */
[----:B------:R-:W-:-:S04]  /*0070*/  SHF.R.S32.HI R3, RZ, 0x1f, R0 ;  /* 0x0000001fff037819 */ /* 0x000fc80000011400 */
[----:B------:R-:W-:-:S04]  /*0080*/  LEA.HI R3, R3, R0, RZ, 0x7 ;  /* 0x0000000003037211 */ /* 0x000fc800078f38ff */
[----:B------:R-:W-:Y:S02]  /*0090*/  SHF.R.S32.HI R0, RZ, 0x7, R3 ;  /* 0x00000007ff007819 */ /* 0x000fe40000011403 */
[----:B------:R-:W1:Y:S03]  /*00a0*/  S2R R3, SR_CTAID.X ;  /* 0x0000000000037919 */ /* 0x000e660000002500 */
[----:B------:R-:W-:-:S05]  /*00b0*/  IMAD.SHL.U32 R0, R0, 0x8, RZ ;  /* 0x0000000800007824 */ /* 0x000fca00078e00ff */
[-C--:B------:R-:W-:Y:S02]  /*00c0*/  IABS R7, R0.reuse ;  /* 0x0000000000077213 */ /* 0x080fe40000000000 */
[----:B------:R-:W-:Y:S02]  /*00d0*/  IABS R10, R0 ;  /* 0x00000000000a7213 */ /* 0x000fe40000000000 */
[----:B------:R-:W2:Y:S01]  /*00e0*/  I2F.RP R2, R7 ;  /* 0x0000000700027306 */ /* 0x000ea20000209400 */
[----:B-1----:R-:W-:-:S07]  /*00f0*/  IABS R8, R3 ;  /* 0x0000000300087213 */ /* 0x002fce0000000000 */
[----:B--2---:R-:W1:Y:S02]  /*0100*/  MUFU.RCP R2, R2 ;  /* 0x0000000200027308 */ /* 0x004e640000001000 */
[----:B-1----:R-:W-:Y:S01]  /*0110*/  IADD3 R4, R2, 0xffffffe, RZ ;  /* 0x0ffffffe02047810 */ /* 0x002fe20007ffe0ff */
[----:B------:R-:W-:-:S05]  /*0120*/  IMAD.MOV R2, RZ, RZ, -R10 ;  /* 0x000000ffff027224 */ /* 0x000fca00078e0a0a */
[----:B------:R1:W2:Y:S02]  /*0130*/  F2I.FTZ.U32.TRUNC.NTZ R5, R4 ;  /* 0x0000000400057305 */ /* 0x0002a4000021f000 */
[----:B-1----:R-:W-:Y:S02]  /*0140*/  IMAD.MOV.U32 R4, RZ, RZ, RZ ;  /* 0x000000ffff047224 */ /* 0x002fe400078e00ff */
[----:B--2---:R-:W-:-:S04]  /*0150*/  IMAD.MOV R6, RZ, RZ, -R5 ;  /* 0x000000ffff067224 */ /* 0x004fc800078e0a05 */
[----:B------:R-:W-:Y:S02]  /*0160*/  IMAD R9, R6, R7, RZ ;  /* 0x0000000706097224 */ /* 0x000fe400078e02ff */
[----:B------:R-:W-:Y:S02]  /*0170*/  IMAD.MOV.U32 R6, RZ, RZ, R8 ;  /* 0x000000ffff067224 */ /* 0x000fe400078e0008 */
[----:B------:R-:W-:-:S06]  /*0180*/  IMAD.HI.U32 R5, R5, R9, R4 ;  /* 0x0000000905057227 */ /* 0x000fcc00078e0004 */
[----:B------:R-:W-:-:S04]  /*0190*/  IMAD.HI.U32 R5, R5, R6, RZ ;  /* 0x0000000605057227 */ /* 0x000fc800078e00ff */
[----:B------:R-:W-:-:S05]  /*01a0*/  IMAD R2, R5, R2, R6 ;  /* 0x0000000205027224 */ /* 0x000fca00078e0206 */
[----:B------:R-:W-:-:S13]  /*01b0*/  ISETP.GT.U32.AND P1, PT, R7, R2, PT ;  /* 0x000000020700720c */ /* 0x000fda0003f24070 */
[----:B------:R-:W-:Y:S01]  /*01c0*/  @!P1 IMAD.IADD R2, R2, 0x1, -R7 ;  /* 0x0000000102029824 */ /* 0x000fe200078e0a07 */
[----:B------:R-:W-:Y:S02]  /*01d0*/  @!P1 IADD3 R5, R5, 0x1, RZ ;  /* 0x0000000105059810 */ /* 0x000fe40007ffe0ff */
[----:B------:R-:W-:Y:S02]  /*01e0*/  ISETP.NE.AND P1, PT, R0, RZ, PT ;  /* 0x000000ff0000720c */ /* 0x000fe40003f25270 */
[----:B------:R-:W-:Y:S02]  /*01f0*/  ISETP.GE.U32.AND P0, PT, R2, R7, PT ;  /* 0x000000070200720c */ /* 0x000fe40003f06070 */
[----:B------:R-:W-:-:S04]  /*0200*/  LOP3.LUT R2, R3, R0, RZ, 0x3c, !PT ;  /* 0x0000000003027212 */ /* 0x000fc800078e3cff */
[----:B------:R-:W-:Y:S01]  /*0210*/  ISETP.GE.AND P2, PT, R2, RZ, PT ;  /* 0x000000ff0200720c */ /* 0x000fe20003f46270 */
[----:B------:R-:W-:-:S05]  /*0220*/  IMAD.MOV.U32 R2, RZ, RZ, c[0x0][0x178] ;  /* 0x00005e00ff027624 */ /* 0x000fca00078e00ff */
[----:B------:R-:W-:Y:S02]  /*0230*/  IADD3 R2, R2, 0xf, RZ ;  /* 0x0000000f02027810 */ /* 0x000fe40007ffe0ff */
[----:B------:R-:W-:-:S05]  /*0240*/  @P0 IADD3 R5, R5, 0x1, RZ ;  /* 0x0000000105050810 */ /* 0x000fca0007ffe0ff */
[----:B------:R-:W-:Y:S01]  /*0250*/  IMAD.MOV.U32 R4, RZ, RZ, R5 ;  /* 0x000000ffff047224 */ /* 0x000fe200078e0005 */
[----:B------:R-:W-:-:S03]  /*0260*/  SHF.R.S32.HI R5, RZ, 0x1f, R2 ;  /* 0x0000001fff057819 */ /* 0x000fc60000011402 */
[----:B------:R-:W-:Y:S01]  /*0270*/  @!P2 IMAD.MOV R4, RZ, RZ, -R4 ;  /* 0x000000ffff04a224 */ /* 0x000fe200078e0a04 */
[----:B------:R-:W-:Y:S02]  /*0280*/  @!P1 LOP3.LUT R4, RZ, R0, RZ, 0x33, !PT ;  /* 0x00000000ff049212 */ /* 0x000fe400078e33ff */
[----:B------:R-:W-:-:S03]  /*0290*/  LEA.HI R5, R5, R2, RZ, 0x4 ;  /* 0x0000000205057211 */ /* 0x000fc600078f20ff */
[----:B------:R-:W-:Y:S02]  /*02a0*/  IMAD.SHL.U32 R2, R4, 0x8, RZ ;  /* 0x0000000804027824 */ /* 0x000fe400078e00ff */
[----:B------:R-:W-:-:S03]  /*02b0*/  IMAD.MOV R4, RZ, RZ, -R4 ;  /* 0x000000ffff047224 */ /* 0x000fc600078e0a04 */
[----:B------:R-:W-:Y:S01]  /*02c0*/  LEA.HI.SX32 R5, R5, -R2, 0x1c ;  /* 0x8000000205057211 */ /* 0x000fe200078fe2ff */
[----:B------:R-:W-:Y:S02]  /*02d0*/  IMAD R9, R0, R4, R3 ;  /* 0x0000000400097224 */ /* 0x000fe400078e0203 */
[----:B------:R-:W-:Y:S01]  /*02e0*/  IMAD.MOV.U32 R4, RZ, RZ, RZ ;  /* 0x000000ffff047224 */ /* 0x000fe200078e00ff */
[----:B------:R-:W-:-:S04]  /*02f0*/  IMNMX R10, R5, 0x8, PT ;  /* 0x00000008050a7817 */ /* 0x000fc80003800200 */
[-C--:B------:R-:W-:Y:S02]  /*0300*/  IABS R8, R10.reuse ;  /* 0x0000000a00087213 */ /* 0x080fe40000000000 */
[----:B------:R-:W-:Y:S02]  /*0310*/  IABS R0, R10 ;  /* 0x0000000a00007213 */ /* 0x000fe40000000000 */
[----:B------:R-:W1:Y:S08]  /*0320*/  I2F.RP R6, R8 ;  /* 0x0000000800067306 */ /* 0x000e700000209400 */
[----:B-1----:R-:W1:Y:S02]  /*0330*/  MUFU.RCP R6, R6 ;  /* 0x0000000600067308 */ /* 0x002e640000001000 */
[----:B-1----:R-:W-:-:S06]  /*0340*/  IADD3 R5, R6, 0xffffffe, RZ ;  /* 0x0ffffffe06057810 */ /* 0x002fcc0007ffe0ff */
[----:B------:R-:W1:Y:S02]  /*0350*/  F2I.FTZ.U32.TRUNC.NTZ R5, R5 ;  /* 0x0000000500057305 */ /* 0x000e64000021f000 */
[----:B-1----:R-:W-:-:S04]  /*0360*/  IMAD.MOV R7, RZ, RZ, -R5 ;  /* 0x000000ffff077224 */ /* 0x002fc800078e0a05 */
[----:B------:R-:W-:Y:S01]  /*0370*/  IMAD.MOV.U32 R3, RZ, RZ, R7 ;  /* 0x000000ffff037224 */ /* 0x000fe200078e0007 */
[----:B------:R-:W-:-:S03]  /*0380*/  IABS R7, R9 ;  /* 0x0000000900077213 */ /* 0x000fc60000000000 */
[----:B------:R-:W-:-:S04]  /*0390*/  IMAD R3, R3, R8, RZ ;  /* 0x0000000803037224 */ /* 0x000fc800078e02ff */
[----:B------:R-:W-:-:S04]  /*03a0*/  IMAD.HI.U32 R4, R5, R3, R4 ;  /* 0x0000000305047227 */ /* 0x000fc800078e0004 */
[----:B------:R-:W-:Y:S02]  /*03b0*/  IMAD.MOV R3, RZ, RZ, -R0 ;  /* 0x000000ffff037224 */ /* 0x000fe400078e0a00 */
[----:B------:R-:W-:Y:S01]  /*03c0*/  IMAD.HI.U32 R0, R4, R7, RZ ;  /* 0x0000000704007227 */ /* 0x000fe200078e00ff */
[----:B0-----:R-:W-:-:S03]  /*03d0*/  LOP3.LUT R4, R11, 0xf, RZ, 0xc0, !PT ;  /* 0x0000000f0b047812 */ /* 0x001fc600078ec0ff */
[----:B------:R-:W-:Y:S02]  /*03e0*/  IMAD R3, R0, R3, R7 ;  /* 0x0000000300037224 */ /* 0x000fe400078e0207 */
[----:B------:R-:W-:-:S03]  /*03f0*/  IMAD.MOV.U32 R5, RZ, RZ, c[0x0][0x180] ;  /* 0x00006000ff057624 */ /* 0x000fc600078e00ff */
[----:B------:R-:W-:Y:S02]  /*0400*/  ISETP.GT.U32.AND P1, PT, R8, R3, PT ;  /* 0x000000030800720c */ /* 0x000fe40003f24070 */
[----:B------:R-:W-:-:S11]  /*0410*/  IADD3 R13, R5, 0x3f, RZ ;  /* 0x0000003f050d7810 */ /* 0x000fd60007ffe0ff */
[----:B------:R-:W-:Y:S01]  /*0420*/  @!P1 IMAD.IADD R3, R3, 0x1, -R8 ;  /* 0x0000000103039824 */ /* 0x000fe200078e0a08 */
[----:B------:R-:W-:Y:S02]  /*0430*/  @!P1 IADD3 R0, R0, 0x1, RZ ;  /* 0x0000000100009810 */ /* 0x000fe40007ffe0ff */
[----:B------:R-:W-:Y:S02]  /*0440*/  ISETP.NE.AND P1, PT, R10, RZ, PT ;  /* 0x000000ff0a00720c */ /* 0x000fe40003f25270 */
[----:B------:R-:W-:Y:S02]  /*0450*/  ISETP.GE.U32.AND P0, PT, R3, R8, PT ;  /* 0x000000080300720c */ /* 0x000fe40003f06070 */
[----:B------:R-:W-:-:S04]  /*0460*/  LOP3.LUT R3, R9, R10, RZ, 0x3c, !PT ;  /* 0x0000000a09037212 */ /* 0x000fc800078e3cff */
[----:B------:R-:W-:-:S07]  /*0470*/  ISETP.GE.AND P2, PT, R3, RZ, PT ;  /* 0x000000ff0300720c */ /* 0x000fce0003f46270 */
[----:B------:R-:W-:Y:S02]  /*0480*/  @P0 IADD3 R0, R0, 0x1, RZ ;  /* 0x0000000100000810 */ /* 0x000fe40007ffe0ff */
[----:B------:R-:W-:-:S04]  /*0490*/  ISETP.GT.AND P0, PT, R13, 0x3f, PT ;  /* 0x0000003f0d00780c */ /* 0x000fc80003f04270 */
[----:B------:R-:W-:Y:S01]  /*04a0*/  @!P2 IMAD.MOV R0, RZ, RZ, -R0 ;  /* 0x000000ffff00a224 */ /* 0x000fe200078e0a00 */
[----:B------:R-:W-:-:S05]  /*04b0*/  @!P1 LOP3.LUT R0, RZ, R10, RZ, 0x33, !PT ;  /* 0x0000000aff009212 */ /* 0x000fca00078e33ff */
[----:B------:R-:W-:Y:S02]  /*04c0*/  IMAD.MOV R3, RZ, RZ, -R0 ;  /* 0x000000ffff037224 */ /* 0x000fe400078e0a00 */
[----:B------:R-:W-:Y:S02]  /*04d0*/  IMAD.SHL.U32 R25, R0, 0x80, RZ ;  /* 0x0000008000197824 */ /* 0x000fe400078e00ff */
[----:B------:R-:W-:-:S04]  /*04e0*/  IMAD R3, R10, R3, R9 ;  /* 0x000000030a037224 */ /* 0x000fc800078e0209 */
[----:B------:R-:W-:Y:S01]  /*04f0*/  IMAD.IADD R3, R2, 0x1, R3 ;  /* 0x0000000102037824 */ /* 0x000fe200078e0203 */
[----:B------:R-:W-:-:S03]  /*0500*/  SHF.R.U32.HI R2, RZ, 0x4, R11 ;  /* 0x00000004ff027819 */ /* 0x000fc6000001160b */
[----:B------:R-:W-:Y:S01]  /*0510*/  IMAD R20, R3, 0x10, R4 ;  /* 0x0000001003147824 */ /* 0x000fe200078e0204 */
[----:B------:R-:W-:-:S04]  /*0520*/  SGXT.U32 R12, R2, 0x2 ;  /* 0x00000002020c781a */ /* 0x000fc80000000000 */
[----:B------:R0:W-:Y:S01]  /*0530*/  STL [R1+0x540], R20 ;  /* 0x0005401401007387 */ /* 0x0001e20000100800 */
[C---:B------:R-:W-:Y:S02]  /*0540*/  LOP3.LUT R3, R12.reuse, 0x4, RZ, 0xfc, !PT ;  /* 0x000000040c037812 */ /* 0x040fe400078efcff */
[C---:B------:R-:W-:Y:S01]  /*0550*/  LOP3.LUT R2, R12.reuse, 0x8, RZ, 0xfc, !PT ;  /* 0x000000080c027812 */ /* 0x040fe200078efcff */
[----:B------:R0:W-:Y:S01]  /*0560*/  STL [R1+0x104], R25 ;  /* 0x0001041901007387 */ /* 0x0001e20000100800 */
[C---:B------:R-:W-:Y:S02]  /*0570*/  LOP3.LUT R4, R12.reuse, 0xc, RZ, 0xfc, !PT ;  /* 0x0000000c0c047812 */ /* 0x040fe400078efcff */
[C---:B------:R-:W-:Y:S02]  /*0580*/  LOP3.LUT R3, R12.reuse, 0x10, RZ, 0xfc, !PT ;  /* 0x000000100c037812 */ /* 0x040fe400078efcff */
[C---:B------:R-:W-:Y:S02]  /*0590*/  LOP3.LUT R2, R12.reuse, 0x14, RZ, 0xfc, !PT ;  /* 0x000000140c027812 */ /* 0x040fe400078efcff */
[----:B------:R-:W-:-:S02]  /*05a0*/  LOP3.LUT R4, R12, 0x18, RZ, 0xfc, !PT ;  /* 0x000000180c047812 */ /* 0x000fc400078efcff */
[C---:B------:R-:W-:Y:S02]  /*05b0*/  LOP3.LUT R3, R12.reuse, 0x1c, RZ, 0xfc, !PT ;  /* 0x0000001c0c037812 */ /* 0x040fe400078efcff */
[C---:B------:R-:W-:Y:S02]  /*05c0*/  LOP3.LUT R2, R12.reuse, 0x20, RZ, 0xfc, !PT ;  /* 0x000000200c027812 */ /* 0x040fe400078efcff */
[C---:B------:R-:W-:Y:S02]  /*05d0*/  LOP3.LUT R4, R12.reuse, 0x24, RZ, 0xfc, !PT ;  /* 0x000000240c047812 */ /* 0x040fe400078efcff */
[C---:B------:R-:W-:Y:S02]  /*05e0*/  LOP3.LUT R3, R12.reuse, 0x28, RZ, 0xfc, !PT ;  /* 0x000000280c037812 */ /* 0x040fe400078efcff */
[C---:B------:R-:W-:Y:S02]  /*05f0*/  LOP3.LUT R2, R12.reuse, 0x2c, RZ, 0xfc, !PT ;  /* 0x0000002c0c027812 */ /* 0x040fe400078efcff */
[----:B------:R-:W-:-:S02]  /*0600*/  LOP3.LUT R4, R12, 0x30, RZ, 0xfc, !PT ;  /* 0x000000300c047812 */ /* 0x000fc400078efcff */
[C---:B------:R-:W-:Y:S02]  /*0610*/  LOP3.LUT R3, R12.reuse, 0x34, RZ, 0xfc, !PT ;  /* 0x000000340c037812 */ /* 0x040fe400078efcff */
[----:B------:R-:W-:Y:S01]  /*0620*/  LOP3.LUT R2, R12, 0x38, RZ, 0xfc, !PT ;  /* 0x000000380c027812 */ /* 0x000fe200078efcff */
[----:B------:R-:W-:Y:S05]  /*0630*/  @P0 BRA `(.L_x_0) ;  /* 0x000000e000000947 */ /* 0x000fea0003800000 */
[C---:B0-----:R-:W-:Y:S01]  /*0640*/  IMAD.SHL.U32 R0, R11.reuse, 0x20, RZ ;  /* 0x000000200b007824 */ /* 0x041fe200078e00ff */
[----:B------:R-:W-:Y:S01]  /*0650*/  CS2R R16, SRZ ;  /* 0x0000000000107805 */ /* 0x000fe2000001ff00 */
[----:B------:R-:W-:Y:S01]  /*0660*/  IMAD.SHL.U32 R2, R11, 0x10, RZ ;  /* 0x000000100b027824 */ /* 0x000fe200078e00ff */
[----:B------:R-:W-:Y:S01]  /*0670*/  CS2R R18, SRZ ;  /* 0x0000000000127805 */ /* 0x000fe2000001ff00 */
[----:B------:R-:W-:Y:S01]  /*0680*/  CS2R R12, SRZ ;  /* 0x00000000000c7805 */ /* 0x000fe2000001ff00 */
[----:B------:R-:W-:Y:S01]  /*0690*/  LOP3.LUT R0, R0, 0x60, RZ, 0xc0, !PT ;  /* 0x0000006000007812 */ /* 0x000fe200078ec0ff */
[----:B------:R-:W-:Y:S01]  /*06a0*/  CS2R R14, SRZ ;  /* 0x00000000000e7805 */ /* 0x000fe2000001ff00 */
[----:B------:R0:W-:Y:S01]  /*06b0*/  STL [R1+0x53c], R2 ;  /* 0x00053c0201007387 */ /* 0x0001e20000100800 */
[----:B------:R-:W-:Y:S01]  /*06c0*/  CS2R R8, SRZ ;  /* 0x0000000000087805 */ /* 0x000fe2000001ff00 */
[----:B------:R-:W-:Y:S01]  /*06d0*/  CS2R R10, SRZ ;  /* 0x00000000000a7805 */ /* 0x000fe2000001ff00 */
[----:B------:R-:W-:Y:S01]  /*06e0*/  CS2R R4, SRZ ;  /* 0x0000000000047805 */ /* 0x000fe2000001ff00 */
[----:B------:R0:W-:Y:S01]  /*06f0*/  STL [R1+0x544], R0 ;  /* 0x0005440001007387 */ /* 0x0001e20000100800 */
[----:B------:R-:W-:Y:S01]  /*0700*/  CS2R R6, SRZ ;  /* 0x0000000000067805 */ /* 0x000fe2000001ff00 */
[----:B------:R-:W-:Y:S05]  /*0710*/  BRA `(.L_x_1) ;  /* 0x0001820000007947 */ /* 0x000fea0003800000 */
.L_x_0:
[----:B0-----:R-:W-:Y:S02]  /*0720*/  IABS R4, c[0x0][0x178] ;  /* 0x00005e0000047a13 */ /* 0x001fe40000000000 */
[----:B------:R-:W-:-:S02]  /*0730*/  IABS R11, c[0x0][0x17c] ;  /* 0x00005f00000b7a13 */ /* 0x000fc40000000000 */
[----:B------:R-:W0:Y:S01]  /*0740*/  I2F.RP R7, R4 ;  /* 0x0000000400077306 */ /* 0x000e220000209400 */
[----:B------:R-:W-:Y:S02]  /*0750*/  IABS R0, R20 ;  /* 0x0000001400007213 */ /* 0x000fe40000000000 */
[----:B------:R-:W-:Y:S02]  /*0760*/  IABS R14, R25 ;  /* 0x00000019000e7213 */ /* 0x000fe40000000000 */
[C---:B------:R-:W-:Y:S02]  /*0770*/  IADD3 R9, R25.reuse, 0x7e, RZ ;  /* 0x0000007e19097810 */ /* 0x040fe40007ffe0ff */
[----:B------:R-:W-:Y:S01]  /*0780*/  IADD3 R13, R25, 0x7b, RZ ;  /* 0x0000007b190d7810 */ /* 0x000fe20007ffe0ff */
[----:B------:R-:W1:Y:S01]  /*0790*/  I2F.RP R6, R11 ;  /* 0x0000000b00067306 */ /* 0x000e620000209400 */
[----:B------:R-:W-:Y:S02]  /*07a0*/  ISETP.GE.AND P0, PT, R9, RZ, PT ;  /* 0x000000ff0900720c */ /* 0x000fe40003f06270 */
[----:B------:R-:W-:-:S05]  /*07b0*/  IABS R9, R9 ;  /* 0x0000000900097213 */ /* 0x000fca0000000000 */
[----:B0-----:R-:W0:Y:S08]  /*07c0*/  MUFU.RCP R7, R7 ;  /* 0x0000000700077308 */ /* 0x001e300000001000 */
[----:B-1----:R-:W1:Y:S01]  /*07d0*/  MUFU.RCP R6, R6 ;  /* 0x0000000600067308 */ /* 0x002e620000001000 */
[----:B0-----:R-:W-:Y:S02]  /*07e0*/  IADD3 R2, R7, 0xffffffe, RZ ;  /* 0x0ffffffe07027810 */ /* 0x001fe40007ffe0ff */
[----:B------:R-:W-:-:S05]  /*07f0*/  IADD3 R7, R25, 0x7f, RZ ;  /* 0x0000007f19077810 */ /* 0x000fca0007ffe0ff */
[----:B------:R0:W2:Y:S01]  /*0800*/  F2I.FTZ.U32.TRUNC.NTZ R3, R2 ;  /* 0x0000000200037305 */ /* 0x0000a2000021f000 */
[----:B------:R-:W-:Y:S02]  /*0810*/  ISETP.GE.AND P4, PT, R7, RZ, PT ;  /* 0x000000ff0700720c */ /* 0x000fe40003f86270 */
[----:B-1----:R-:W-:Y:S02]  /*0820*/  IADD3 R26, R6, 0xffffffe, RZ ;  /* 0x0ffffffe061a7810 */ /* 0x002fe40007ffe0ff */
[----:B------:R-:W-:-:S03]  /*0830*/  IADD3 R6, R25, 0x7d, RZ ;  /* 0x0000007d19067810 */ /* 0x000fc60007ffe0ff */
[----:B------:R1:W3:Y:S01]  /*0840*/  F2I.FTZ.U32.TRUNC.NTZ R27, R26 ;  /* 0x0000001a001b7305 */ /* 0x0002e2000021f000 */
[----:B0-----:R-:W-:Y:S01]  /*0850*/  IMAD.MOV.U32 R2, RZ, RZ, RZ ;  /* 0x000000ffff027224 */ /* 0x001fe200078e00ff */
[----:B------:R-:W-:Y:S02]  /*0860*/  IABS R8, R6 ;  /* 0x0000000600087213 */ /* 0x000fe40000000000 */
[----:B------:R-:W-:Y:S02]  /*0870*/  IABS R7, R7 ;  /* 0x0000000700077213 */ /* 0x000fe40000000000 */
[----:B------:R-:W-:Y:S01]  /*0880*/  ISETP.GE.AND P6, PT, R6, RZ, PT ;  /* 0x000000ff0600720c */ /* 0x000fe20003fc6270 */
[----:B--2---:R-:W-:Y:S01]  /*0890*/  IMAD.MOV R5, RZ, RZ, -R3 ;  /* 0x000000ffff057224 */ /* 0x004fe200078e0a03 */
[----:B------:R-:W-:Y:S01]  /*08a0*/  IADD3 R6, R25, 0x7a, RZ ;  /* 0x0000007a19067810 */ /* 0x000fe20007ffe0ff */
[----:B-1----:R-:W-:Y:S02]  /*08b0*/  IMAD.MOV.U32 R26, RZ, RZ, RZ ;  /* 0x000000ffff1a7224 */ /* 0x002fe400078e00ff */
[----:B------:R-:W-:Y:S01]  /*08c0*/  IMAD R5, R5, R4, RZ ;  /* 0x0000000405057224 */ /* 0x000fe200078e02ff */
[----:B------:R-:W-:-:S03]  /*08d0*/  IABS R17, R6 ;  /* 0x0000000600117213 */ /* 0x000fc60000000000 */
[----:B------:R-:W-:-:S04]  /*08e0*/  IMAD.HI.U32 R5, R3, R5, R2 ;  /* 0x0000000503057227 */ /* 0x000fc800078e0002 */
[----:B---3--:R-:W-:Y:S02]  /*08f0*/  IMAD.MOV R2, RZ, RZ, -R27 ;  /* 0x000000ffff027224 */ /* 0x008fe400078e0a1b */
[----:B------:R-:W-:-:S04]  /*0900*/  IMAD.HI.U32 R3, R5, R0, RZ ;  /* 0x0000000005037227 */ /* 0x000fc800078e00ff */
[----:B------:R-:W-:Y:S02]  /*0910*/  IMAD R5, R2, R11, RZ ;  /* 0x0000000b02057224 */ /* 0x000fe400078e02ff */
[----:B------:R-:W-:Y:S02]  /*0920*/  IMAD.MOV R3, RZ, RZ, -R3 ;  /* 0x000000ffff037224 */ /* 0x000fe400078e0a03 */
[----:B------:R-:W-:-:S04]  /*0930*/  IMAD.HI.U32 R26, R27, R5, R26 ;  /* 0x000000051b1a7227 */ /* 0x000fc800078e001a */
[----:B------:R-:W-:Y:S01]  /*0940*/  IMAD R0, R4, R3, R0 ;  /* 0x0000000304007224 */ /* 0x000fe200078e0200 */
[----:B------:R-:W-:Y:S01]  /*0950*/  IADD3 R3, R25, 0x7c, RZ ;  /* 0x0000007c19037810 */ /* 0x000fe20007ffe0ff */
[----:B------:R-:W-:-:S03]  /*0960*/  IMAD.HI.U32 R10, R26, R14, RZ ;  /* 0x0000000e1a0a7227 */ /* 0x000fc600078e00ff */
[----:B------:R-:W-:Y:S01]  /*0970*/  ISETP.GT.U32.AND P1, PT, R4, R0, PT ;  /* 0x000000000400720c */ /* 0x000fe20003f24070 */
[----:B------:R-:W-:Y:S01]  /*0980*/  IMAD.MOV R10, RZ, RZ, -R10 ;  /* 0x000000ffff0a7224 */ /* 0x000fe200078e0a0a */
[----:B------:R-:W-:Y:S01]  /*0990*/  IABS R2, R3 ;  /* 0x0000000300027213 */ /* 0x000fe20000000000 */
[----:B------:R-:W-:-:S04]  /*09a0*/  IMAD.HI.U32 R12, R26, R9, RZ ;  /* 0x000000091a0c7227 */ /* 0x000fc800078e00ff */
[----:B------:R-:W-:Y:S02]  /*09b0*/  IMAD R14, R11, R10, R14 ;  /* 0x0000000a0b0e7224 */ /* 0x000fe400078e020e */
[----:B------:R-:W-:-:S03]  /*09c0*/  IMAD.HI.U32 R10, R26, R8, RZ ;  /* 0x000000081a0a7227 */ /* 0x000fc600078e00ff */
[C---:B------:R-:W-:Y:S01]  /*09d0*/  ISETP.GT.U32.AND P5, PT, R11.reuse, R14, PT ;  /* 0x0000000e0b00720c */ /* 0x040fe20003fa4070 */
[----:B------:R-:W-:Y:S02]  /*09e0*/  IMAD.MOV R12, RZ, RZ, -R12 ;  /* 0x000000ffff0c7224 */ /* 0x000fe400078e0a0c */
[----:B------:R-:W-:Y:S02]  /*09f0*/  IMAD.MOV R10, RZ, RZ, -R10 ;  /* 0x000000ffff0a7224 */ /* 0x000fe400078e0a0a */
[C---:B------:R-:W-:Y:S01]  /*0a00*/  IMAD R9, R11.reuse, R12, R9 ;  /* 0x0000000c0b097224 */ /* 0x040fe200078e0209 */
[----:B------:R-:W-:Y:S01]  /*0a10*/  IABS R12, R13 ;  /* 0x0000000d000c7213 */ /* 0x000fe20000000000 */
[----:B------:R-:W-:Y:S02]  /*0a20*/  @!P1 IMAD.IADD R0, R0, 0x1, -R4 ;  /* 0x0000000100009824 */ /* 0x000fe400078e0a04 */
[C---:B------:R-:W-:Y:S01]  /*0a30*/  IMAD R8, R11.reuse, R10, R8 ;  /* 0x0000000a0b087224 */ /* 0x040fe200078e0208 */
[----:B------:R-:W-:Y:S01]  /*0a40*/  ISETP.GT.U32.AND P1, PT, R11, R9, PT ;  /* 0x000000090b00720c */ /* 0x000fe20003f24070 */
[----:B------:R-:W-:Y:S01]  /*0a50*/  IMAD.HI.U32 R5, R26, R7, RZ ;  /* 0x000000071a057227 */ /* 0x000fe200078e00ff */
[----:B------:R-:W-:-:S03]  /*0a60*/  ISETP.GT.U32.AND P3, PT, R4, R0, PT ;  /* 0x000000000400720c */ /* 0x000fc60003f64070 */
[----:B------:R-:W-:Y:S01]  /*0a70*/  @!P5 IMAD.IADD R14, R14, 0x1, -R11 ;  /* 0x000000010e0ed824 */ /* 0x000fe200078e0a0b */
[----:B------:R-:W-:Y:S01]  /*0a80*/  ISETP.GT.U32.AND P5, PT, R11, R8, PT ;  /* 0x000000080b00720c */ /* 0x000fe20003fa4070 */
[----:B------:R-:W-:Y:S02]  /*0a90*/  IMAD.MOV R5, RZ, RZ, -R5 ;  /* 0x000000ffff057224 */ /* 0x000fe400078e0a05 */
[----:B------:R-:W-:-:S04]  /*0aa0*/  IMAD.HI.U32 R10, R26, R17, RZ ;  /* 0x000000111a0a7227 */ /* 0x000fc800078e00ff */
[----:B------:R-:W-:Y:S02]  /*0ab0*/  @!P1 IMAD.IADD R9, R9, 0x1, -R11 ;  /* 0x0000000109099824 */ /* 0x000fe400078e0a0b */
[C---:B------:R-:W-:Y:S02]  /*0ac0*/  IMAD R7, R11.reuse, R5, R7 ;  /* 0x000000050b077224 */ /* 0x040fe400078e0207 */
[----:B------:R-:W-:Y:S01]  /*0ad0*/  @!P3 IMAD.IADD R0, R0, 0x1, -R4 ;  /* 0x000000010000b824 */ /* 0x000fe200078e0a04 */
[C---:B------:R-:W-:Y:S01]  /*0ae0*/  ISETP.GT.U32.AND P3, PT, R11.reuse, R14, PT ;  /* 0x0000000e0b00720c */ /* 0x040fe20003f64070 */
[----:B------:R-:W-:Y:S01]  /*0af0*/  @!P5 IMAD.IADD R8, R8, 0x1, -R11 ;  /* 0x000000010808d824 */ /* 0x000fe200078e0a0b */
[C---:B------:R-:W-:Y:S01]  /*0b00*/  ISETP.GT.U32.AND P1, PT, R11.reuse, R9, PT ;  /* 0x000000090b00720c */ /* 0x040fe20003f24070 */
[C---:B------:R-:W-:Y:S01]  /*0b10*/  IMAD.HI.U32 R5, R26.reuse, R2, RZ ;  /* 0x000000021a057227 */ /* 0x040fe200078e00ff */
[C---:B------:R-:W-:Y:S01]  /*0b20*/  ISETP.GT.U32.AND P2, PT, R11.reuse, R7, PT ;  /* 0x000000070b00720c */ /* 0x040fe20003f44070 */
[----:B------:R0:W-:Y:S01]  /*0b30*/  STL [R1+0x6a4], R0 ;  /* 0x0006a40001007387 */ /* 0x0001e20000100800 */
[----:B------:R-:W-:Y:S01]  /*0b40*/  ISETP.GT.U32.AND P5, PT, R11, R8, PT ;  /* 0x000000080b00720c */ /* 0x000fe20003fa4070 */
[----:B------:R-:W-:-:S04]  /*0b50*/  IMAD.HI.U32 R4, R26, R12, RZ ;  /* 0x0000000c1a047227 */ /* 0x000fc800078e00ff */
[----:B------:R-:W-:Y:S02]  /*0b60*/  IMAD.MOV R5, RZ, RZ, -R5 ;  /* 0x000000ffff057224 */ /* 0x000fe400078e0a05 */
[----:B------:R-:W-:Y:S02]  /*0b70*/  IMAD.MOV R4, RZ, RZ, -R4 ;  /* 0x000000ffff047224 */ /* 0x000fe400078e0a04 */
[----:B------:R-:W-:Y:S01]  /*0b80*/  IMAD R2, R11, R5, R2 ;  /* 0x000000050b027224 */ /* 0x000fe200078e0202 */
[----:B------:R-:W-:Y:S01]  /*0b90*/  IADD3 R5, R25, 0x79, RZ ;  /* 0x0000007919057810 */ /* 0x000fe20007ffe0ff */
[----:B------:R-:W-:Y:S01]  /*0ba0*/  IMAD R12, R11, R4, R12 ;  /* 0x000000040b0c7224 */ /* 0x000fe200078e020c */
[----:B------:R-:W-:Y:S01]  /*0bb0*/  IADD3 R4, R25, 0x78, RZ ;  /* 0x0000007819047810 */ /* 0x000fe20007ffe0ff */
[--C-:B------:R-:W-:Y:S01]  /*0bc0*/  @!P3 IMAD.IADD R14, R14, 0x1, -R11.reuse ;  /* 0x000000010e0eb824 */ /* 0x100fe200078e0a0b */
[----:B------:R-:W-:Y:S01]  /*0bd0*/  ISETP.GT.U32.AND P3, PT, R11, R2, PT ;  /* 0x000000020b00720c */ /* 0x000fe20003f64070 */
[--C-:B------:R-:W-:Y:S01]  /*0be0*/  @!P1 IMAD.IADD R9, R9, 0x1, -R11.reuse ;  /* 0x0000000109099824 */ /* 0x100fe200078e0a0b */
[----:B------:R-:W-:Y:S01]  /*0bf0*/  ISETP.GT.U32.AND P1, PT, R11, R12, PT ;  /* 0x0000000c0b00720c */ /* 0x000fe20003f24070 */
[--C-:B------:R-:W-:Y:S01]  /*0c00*/  @!P2 IMAD.IADD R7, R7, 0x1, -R11.reuse ;  /* 0x000000010707a824 */ /* 0x100fe200078e0a0b */
[----:B------:R-:W-:Y:S01]  /*0c10*/  IABS R15, R4 ;  /* 0x00000004000f7213 */ /* 0x000fe20000000000 */
[----:B------:R-:W-:Y:S01]  /*0c20*/  @!P5 IMAD.IADD R8, R8, 0x1, -R11 ;  /* 0x000000010808d824 */ /* 0x000fe200078e0a0b */
[----:B------:R-:W-:Y:S01]  /*0c30*/  ISETP.GE.AND P5, PT, R25, RZ, PT ;  /* 0x000000ff1900720c */ /* 0x000fe20003fa6270 */
[----:B------:R-:W-:Y:S01]  /*0c40*/  IMAD.MOV R10, RZ, RZ, -R10 ;  /* 0x000000ffff0a7224 */ /* 0x000fe200078e0a0a */
[C---:B------:R-:W-:Y:S01]  /*0c50*/  ISETP.GT.U32.AND P2, PT, R11.reuse, R7, PT ;  /* 0x000000070b00720c */ /* 0x040fe20003f44070 */
[----:B------:R-:W-:Y:S01]  /*0c60*/  IMAD.MOV.U32 R18, RZ, RZ, R9 ;  /* 0x000000ffff127224 */ /* 0x000fe200078e0009 */
[----:B------:R-:W-:Y:S01]  /*0c70*/  IABS R16, R5 ;  /* 0x0000000500107213 */ /* 0x000fe20000000000 */
[----:B------:R-:W-:-:S02]  /*0c80*/  IMAD R17, R11, R10, R17 ;  /* 0x0000000a0b117224 */ /* 0x000fc400078e0211 */
[--C-:B------:R-:W-:Y:S01]  /*0c90*/  @!P3 IMAD.IADD R2, R2, 0x1, -R11.reuse ;  /* 0x000000010202b824 */ /* 0x100fe200078e0a0b */
[----:B------:R-:W-:Y:S01]  /*0ca0*/  ISETP.GE.AND P3, PT, R13, RZ, PT ;  /* 0x000000ff0d00720c */ /* 0x000fe20003f66270 */
[----:B------:R-:W-:Y:S02]  /*0cb0*/  @!P1 IMAD.IADD R12, R12, 0x1, -R11 ;  /* 0x000000010c0c9824 */ /* 0x000fe400078e0a0b */
[----:B------:R-:W-:Y:S01]  /*0cc0*/  IMAD.MOV.U32 R13, RZ, RZ, R15 ;  /* 0x000000ffff0d7224 */ /* 0x000fe200078e000f */
[C---:B------:R-:W-:Y:S01]  /*0cd0*/  ISETP.GT.U32.AND P1, PT, R11.reuse, R2, PT ;  /* 0x000000020b00720c */ /* 0x040fe20003f24070 */
[----:B------:R-:W-:Y:S01]  /*0ce0*/  @!P5 IMAD.MOV R14, RZ, RZ, -R14 ;  /* 0x000000ffff0ed224 */ /* 0x000fe200078e0a0e */
[----:B------:R-:W-:Y:S01]  /*0cf0*/  ISETP.GT.U32.AND P5, PT, R11, R12, PT ;  /* 0x0000000c0b00720c */ /* 0x000fe20003fa4070 */
[----:B------:R-:W-:Y:S01]  /*0d00*/  @!P2 IMAD.IADD R7, R7, 0x1, -R11 ;  /* 0x000000010707a824 */ /* 0x000fe200078e0a0b */
[----:B------:R-:W-:Y:S01]  /*0d10*/  ISETP.GE.AND P2, PT, R3, RZ, PT ;  /* 0x000000ff0300720c */ /* 0x000fe20003f46270 */
[----:B------:R-:W-:Y:S01]  /*0d20*/  IMAD.HI.U32 R10, R26, R13, RZ ;  /* 0x0000000d1a0a7227 */ /* 0x000fe200078e00ff */
[----:B------:R1:W-:Y:S03]  /*0d30*/  STL [R1+0x730], R14 ;  /* 0x0007300e01007387 */ /* 0x0003e60000100800 */
[----:B------:R-:W-:-:S02]  /*0d40*/  IMAD.MOV.U32 R19, RZ, RZ, R7 ;  /* 0x000000ffff137224 */ /* 0x000fc400078e0007 */
[----:B------:R-:W-:Y:S02]  /*0d50*/  IMAD.MOV R7, RZ, RZ, -R10 ;  /* 0x000000ffff077224 */ /* 0x000fe400078e0a0a */
[----:B------:R-:W-:-:S04]  /*0d60*/  IMAD.HI.U32 R3, R26, R16, RZ ;  /* 0x000000101a037227 */ /* 0x000fc800078e00ff */
[C---:B------:R-:W-:Y:S02]  /*0d70*/  IMAD R13, R11.reuse, R7, R13 ;  /* 0x000000070b0d7224 */ /* 0x040fe400078e020d */
[----:B------:R-:W-:Y:S02]  /*0d80*/  @!P5 IMAD.IADD R12, R12, 0x1, -R11 ;  /* 0x000000010c0cd824 */ /* 0x000fe400078e0a0b */
[----:B------:R-:W-:Y:S01]  /*0d90*/  IMAD.MOV R3, RZ, RZ, -R3 ;  /* 0x000000ffff037224 */ /* 0x000fe200078e0a03 */
[C---:B------:R-:W-:Y:S01]  /*0da0*/  ISETP.GT.U32.AND P5, PT, R11.reuse, R13, PT ;  /* 0x0000000d0b00720c */ /* 0x040fe20003fa4070 */
[----:B------:R-:W-:Y:S01]  /*0db0*/  @!P4 IMAD.MOV R19, RZ, RZ, -R19 ;  /* 0x000000ffff13c224 */ /* 0x000fe200078e0a13 */
[C---:B------:R-:W-:Y:S01]  /*0dc0*/  ISETP.GT.U32.AND P4, PT, R11.reuse, R17, PT ;  /* 0x000000110b00720c */ /* 0x040fe20003f84070 */
[----:B------:R-:W-:Y:S01]  /*0dd0*/  IMAD R16, R11, R3, R16 ;  /* 0x000000030b107224 */ /* 0x000fe200078e0210 */
[----:B------:R-:W-:Y:S01]  /*0de0*/  IADD3 R3, R25, 0x77, RZ ;  /* 0x0000007719037810 */ /* 0x000fe20007ffe0ff */
[----:B0-----:R-:W-:Y:S01]  /*0df0*/  IMAD.MOV.U32 R0, RZ, RZ, R8 ;  /* 0x000000ffff007224 */ /* 0x001fe200078e0008 */
[----:B------:R-:W-:Y:S01]  /*0e00*/  STL [R1+0x74], R19 ;  /* 0x0000741301007387 */ /* 0x000fe20000100800 */
[----:B------:R-:W-:Y:S01]  /*0e10*/  @!P0 IMAD.MOV R18, RZ, RZ, -R18 ;  /* 0x000000ffff128224 */ /* 0x000fe200078e0a12 */
[----:B------:R-:W-:Y:S01]  /*0e20*/  ISETP.GE.AND P0, PT, R6, RZ, PT ;  /* 0x000000ff0600720c */ /* 0x000fe20003f06270 */
[----:B------:R-:W-:Y:S01]  /*0e30*/  @!P6 IMAD.MOV R0, RZ, RZ, -R0 ;  /* 0x000000ffff00e224 */ /* 0x000fe200078e0a00 */
[----:B------:R-:W-:Y:S01]  /*0e40*/  ISETP.GT.U32.AND P6, PT, R11, R16, PT ;  /* 0x000000100b00720c */ /* 0x000fe20003fc4070 */
[--C-:B------:R-:W-:Y:S01]  /*0e50*/  @!P1 IMAD.IADD R2, R2, 0x1, -R11.reuse ;  /* 0x0000000102029824 */ /* 0x100fe200078e0a0b */
[----:B------:R-:W-:Y:S01]  /*0e60*/  IADD3 R6, R25, 0x76, RZ ;  /* 0x0000007619067810 */ /* 0x000fe20007ffe0ff */
[--C-:B------:R-:W-:Y:S01]  /*0e70*/  @!P5 IMAD.IADD R13, R13, 0x1, -R11.reuse ;  /* 0x000000010d0dd824 */ /* 0x100fe200078e0a0b */
[----:B------:R-:W-:Y:S01]  /*0e80*/  ISETP.GE.AND P1, PT, R5, RZ, PT ;  /* 0x000000ff0500720c */ /* 0x000fe20003f26270 */
[--C-:B------:R-:W-:Y:S01]  /*0e90*/  @!P4 IMAD.IADD R17, R17, 0x1, -R11.reuse ;  /* 0x000000011111c824 */ /* 0x100fe200078e0a0b */
[----:B------:R-:W-:Y:S01]  /*0ea0*/  IABS R5, R6 ;  /* 0x0000000600057213 */ /* 0x000fe20000000000 */
[----:B------:R-:W-:Y:S01]  /*0eb0*/  STL [R1+0x68], R18 ;  /* 0x0000681201007387 */ /* 0x000fe20000100800 */
[----:B------:R-:W-:Y:S01]  /*0ec0*/  ISETP.GT.U32.AND P5, PT, R11, R13, PT ;  /* 0x0000000d0b00720c */ /* 0x000fe20003fa4070 */
[----:B-1----:R-:W-:Y:S01]  /*0ed0*/  IMAD.MOV.U32 R14, RZ, RZ, R12 ;  /* 0x000000ffff0e7224 */ /* 0x002fe200078e000c */
[----:B------:R-:W-:Y:S01]  /*0ee0*/  IABS R10, R3 ;  /* 0x00000003000a7213 */ /* 0x000fe20000000000 */
[----:B------:R-:W-:Y:S01]  /*0ef0*/  IMAD.HI.U32 R7, R26, R5, RZ ;  /* 0x000000051a077227 */ /* 0x000fe200078e00ff */
[----:B------:R-:W-:Y:S01]  /*0f00*/  ISETP.GE.AND P4, PT, R4, RZ, PT ;  /* 0x000000ff0400720c */ /* 0x000fe20003f86270 */
[----:B------:R0:W-:Y:S01]  /*0f10*/  STL [R1+0x58], R0 ;  /* 0x0000580001007387 */ /* 0x0001e20000100800 */
[----:B------:R-:W-:Y:S01]  /*0f20*/  IADD3 R8, R25, 0x75, RZ ;  /* 0x0000007519087810 */ /* 0x000fe20007ffe0ff */
[----:B------:R-:W-:Y:S01]  /*0f30*/  @!P6 IMAD.IADD R16, R16, 0x1, -R11 ;  /* 0x000000011010e824 */ /* 0x000fe200078e0a0b */
[----:B------:R-:W-:Y:S01]  /*0f40*/  ISETP.GT.U32.AND P6, PT, R11, R17, PT ;  /* 0x000000110b00720c */ /* 0x000fe20003fc4070 */
[----:B------:R-:W-:Y:S01]  /*0f50*/  IMAD.MOV R7, RZ, RZ, -R7 ;  /* 0x000000ffff077224 */ /* 0x000fe200078e0a07 */
[----:B------:R-:W-:Y:S01]  /*0f60*/  IABS R15, R8 ;  /* 0x00000008000f7213 */ /* 0x000fe20000000000 */
[----:B------:R-:W-:-:S04]  /*0f70*/  IMAD.HI.U32 R4, R26, R10, RZ ;  /* 0x0000000a1a047227 */ /* 0x000fc800078e00ff */
[----:B------:R-:W-:Y:S01]  /*0f80*/  IMAD R5, R11, R7, R5 ;  /* 0x000000070b057224 */ /* 0x000fe200078e0205 */
[----:B------:R-:W-:Y:S01]  /*0f90*/  IADD3 R7, R25, 0x73, RZ ;  /* 0x0000007319077810 */ /* 0x000fe20007ffe0ff */
[----:B------:R-:W-:Y:S02]  /*0fa0*/  IMAD.MOV R4, RZ, RZ, -R4 ;  /* 0x000000ffff047224 */ /* 0x000fe400078e0a04 */
[----:B0-----:R-:W-:Y:S01]  /*0fb0*/  IMAD.MOV.U32 R0, RZ, RZ, R2 ;  /* 0x000000ffff007224 */ /* 0x001fe200078e0002 */
[----:B------:R-:W-:Y:S01]  /*0fc0*/  IABS R9, R7 ;  /* 0x0000000700097213 */ /* 0x000fe20000000000 */
[--C-:B------:R-:W-:Y:S01]  /*0fd0*/  @!P5 IMAD.IADD R13, R13, 0x1, -R11.reuse ;  /* 0x000000010d0dd824 */ /* 0x100fe200078e0a0b */
[C---:B------:R-:W-:Y:S01]  /*0fe0*/  ISETP.GT.U32.AND P5, PT, R11.reuse, R5, PT ;  /* 0x000000050b00720c */ /* 0x040fe20003fa4070 */
[----:B------:R-:W-:Y:S01]  /*0ff0*/  IMAD R10, R11, R4, R10 ;  /* 0x000000040b0a7224 */ /* 0x000fe200078e020a */
[----:B------:R-:W-:Y:S01]  /*1000*/  IADD3 R2, R25, 0x74, RZ ;  /* 0x0000007419027810 */ /* 0x000fe20007ffe0ff */
[----:B------:R-:W-:Y:S01]  /*1010*/  @!P2 IMAD.MOV R0, RZ, RZ, -R0 ;  /* 0x000000ffff00a224 */ /* 0x000fe200078e0a00 */
[----:B------:R-:W-:Y:S01]  /*1020*/  ISETP.GT.U32.AND P2, PT, R11, R16, PT ;  /* 0x000000100b00720c */ /* 0x000fe20003f44070 */
[----:B------:R-:W-:Y:S01]  /*1030*/  @!P6 IMAD.IADD R17, R17, 0x1, -R11 ;  /* 0x000000011111e824 */ /* 0x000fe200078e0a0b */
[----:B------:R-:W-:Y:S01]  /*1040*/  ISETP.GT.U32.AND P6, PT, R11, R10, PT ;  /* 0x0000000a0b00720c */ /* 0x000fe20003fc4070 */
[----:B------:R-:W-:Y:S01]  /*1050*/  @!P3 IMAD.MOV R14, RZ, RZ, -R14 ;  /* 0x000000ffff0eb224 */ /* 0x000fe200078e0a0e */
[----:B------:R0:W-:Y:S01]  /*1060*/  STL [R1+0x54], R0 ;  /* 0x0000540001007387 */ /* 0x0001e20000100800 */
[----:B------:R-:W-:Y:S01]  /*1070*/  IMAD.HI.U32 R12, R26, R9, RZ ;  /* 0x000000091a0c7227 */ /* 0x000fe200078e00ff */
[----:B------:R-:W-:-:S02]  /*1080*/  IABS R4, R2 ;  /* 0x0000000200047213 */ /* 0x000fc40000000000 */
[----:B------:R1:W-:Y:S01]  /*1090*/  STL [R1+0x50], R14 ;  /* 0x0000500e01007387 */ /* 0x0003e20000100800 */
[----:B------:R-:W-:Y:S02]  /*10a0*/  @!P5 IMAD.IADD R5, R5, 0x1, -R11 ;  /* 0x000000010505d824 */ /* 0x000fe400078e0a0b */
[----:B------:R-:W-:-:S03]  /*10b0*/  IMAD.HI.U32 R18, R26, R15, RZ ;  /* 0x0000000f1a127227 */ /* 0x000fc600078e00ff */
[----:B------:R-:W-:Y:S01]  /*10c0*/  ISETP.GT.U32.AND P3, PT, R11, R5, PT ;  /* 0x000000050b00720c */ /* 0x000fe20003f64070 */
[--C-:B------:R-:W-:Y:S01]  /*10d0*/  @!P2 IMAD.IADD R16, R16, 0x1, -R11.reuse ;  /* 0x000000011010a824 */ /* 0x100fe200078e0a0b */
[----:B------:R-:W-:Y:S01]  /*10e0*/  ISETP.GE.AND P2, PT, R3, RZ, PT ;  /* 0x000000ff0300720c */ /* 0x000fe20003f46270 */
[----:B------:R-:W-:Y:S01]  /*10f0*/  @!P6 IMAD.IADD R10, R10, 0x1, -R11 ;  /* 0x000000010a0ae824 */ /* 0x000fe200078e0a0b */
[----:B------:R-:W-:Y:S01]  /*1100*/  ISETP.GE.AND P6, PT, R6, RZ, PT ;  /* 0x000000ff0600720c */ /* 0x000fe20003fc6270 */
[----:B0-----:R-:W-:Y:S01]  /*1110*/  IMAD.MOV.U32 R0, RZ, RZ, R17 ;  /* 0x000000ffff007224 */ /* 0x001fe200078e0011 */
[----:B------:R-:W-:Y:S01]  /*1120*/  IADD3 R6, R25, 0x72, RZ ;  /* 0x0000007219067810 */ /* 0x000fe20007ffe0ff */
[----:B-1----:R-:W-:Y:S01]  /*1130*/  IMAD.MOV.U32 R14, RZ, RZ, R16 ;  /* 0x000000ffff0e7224 */ /* 0x002fe200078e0010 */
[----:B------:R-:W-:Y:S01]  /*1140*/  ISETP.GT.U32.AND P5, PT, R11, R10, PT ;  /* 0x0000000a0b00720c */ /* 0x000fe20003fa4070 */
[----:B------:R-:W-:Y:S02]  /*1150*/  IMAD.MOV R12, RZ, RZ, -R12 ;  /* 0x000000ffff0c7224 */ /* 0x000fe400078e0a0c */
[----:B------:R-:W-:-:S02]  /*1160*/  @!P0 IMAD.MOV R0, RZ, RZ, -R0 ;  /* 0x000000ffff008224 */ /* 0x000fc400078e0a00 */
[----:B------:R-:W-:Y:S02]  /*1170*/  IMAD.MOV R18, RZ, RZ, -R18 ;  /* 0x000000ffff127224 */ /* 0x000fe400078e0a12 */
[----:B------:R-:W-:Y:S01]  /*1180*/  @!P1 IMAD.MOV R14, RZ, RZ, -R14 ;  /* 0x000000ffff0e9224 */ /* 0x000fe200078e0a0e */
[----:B------:R-:W-:Y:S01]  /*1190*/  ISETP.GE.AND P1, PT, R8, RZ, PT ;  /* 0x000000ff0800720c */ /* 0x000fe20003f26270 */
[C---:B------:R-:W-:Y:S01]  /*11a0*/  IMAD R8, R11.reuse, R12, R9 ;  /* 0x0000000c0b087224 */ /* 0x040fe200078e0209 */
[----:B------:R0:W-:Y:S01]  /*11b0*/  STL [R1+0x4c], R0 ;  /* 0x00004c0001007387 */ /* 0x0001e20000100800 */
[----:B------:R-:W-:Y:S01]  /*11c0*/  IMAD R15, R11, R18, R15 ;  /* 0x000000120b0f7224 */ /* 0x000fe200078e020f */
[----:B------:R-:W-:Y:S01]  /*11d0*/  IADD3 R18, R25, 0x5d, RZ ;  /* 0x0000005d19127810 */ /* 0x000fe20007ffe0ff */
[----:B------:R-:W-:Y:S01]  /*11e0*/  @!P3 IMAD.IADD R5, R5, 0x1, -R11 ;  /* 0x000000010505b824 */ /* 0x000fe200078e0a0b */
[C---:B------:R-:W-:Y:S01]  /*11f0*/  ISETP.GT.U32.AND P3, PT, R11.reuse, R8, PT ;  /* 0x000000080b00720c */ /* 0x040fe20003f64070 */
[----:B------:R-:W-:Y:S01]  /*1200*/  IMAD.HI.U32 R3, R26, R4, RZ ;  /* 0x000000041a037227 */ /* 0x000fe200078e00ff */
[----:B------:R-:W-:Y:S01]  /*1210*/  ISETP.GT.U32.AND P0, PT, R11, R15, PT ;  /* 0x0000000f0b00720c */ /* 0x000fe20003f04070 */
[----:B------:R-:W-:Y:S01]  /*1220*/  STL [R1+0x174], R14 ;  /* 0x0001740e01007387 */ /* 0x000fe20000100800 */
[----:B------:R-:W-:Y:S01]  /*1230*/  IABS R19, R18 ;  /* 0x0000001200137213 */ /* 0x000fe20000000000 */
[----:B------:R-:W-:-:S02]  /*1240*/  IMAD.MOV R3, RZ, RZ, -R3 ;  /* 0x000000ffff037224 */ /* 0x000fc400078e0a03 */
[----:B0-----:R-:W-:Y:S02]  /*1250*/  IMAD.MOV.U32 R0, RZ, RZ, R13 ;  /* 0x000000ffff007224 */ /* 0x001fe400078e000d */
[--C-:B------:R-:W-:Y:S01]  /*1260*/  @!P5 IMAD.IADD R10, R10, 0x1, -R11.reuse ;  /* 0x000000010a0ad824 */ /* 0x100fe200078e0a0b */
[----:B------:R-:W-:Y:S01]  /*1270*/  ISETP.GE.AND P5, PT, R2, RZ, PT ;  /* 0x000000ff0200720c */ /* 0x000fe20003fa6270 */
[----:B------:R-:W-:Y:S01]  /*1280*/  @!P4 IMAD.MOV R0, RZ, RZ, -R0 ;  /* 0x000000ffff00c224 */ /* 0x000fe200078e0a00 */
[----:B------:R-:W-:Y:S01]  /*1290*/  IADD3 R2, R25, 0x71, RZ ;  /* 0x0000007119027810 */ /* 0x000fe20007ffe0ff */
[----:B------:R-:W-:Y:S01]  /*12a0*/  IMAD R4, R11, R3, R4 ;  /* 0x000000030b047224 */ /* 0x000fe200078e0204 */
[----:B------:R-:W-:Y:S01]  /*12b0*/  IABS R3, R6 ;  /* 0x0000000600037213 */ /* 0x000fe20000000000 */
[--C-:B------:R-:W-:Y:S01]  /*12c0*/  @!P3 IMAD.IADD R8, R8, 0x1, -R11.reuse ;  /* 0x000000010808b824 */ /* 0x100fe200078e0a0b */
[----:B------:R0:W-:Y:S01]  /*12d0*/  STL [R1+0x178], R0 ;  /* 0x0001780001007387 */ /* 0x0001e20000100800 */
[----:B------:R-:W-:Y:S01]  /*12e0*/  IABS R12, R2 ;  /* 0x00000002000c7213 */ /* 0x000fe20000000000 */
[----:B------:R-:W-:Y:S01]  /*12f0*/  @!P0 IMAD.IADD R15, R15, 0x1, -R11 ;  /* 0x000000010f0f8824 */ /* 0x000fe200078e0a0b */
[C---:B------:R-:W-:Y:S01]  /*1300*/  ISETP.GT.U32.AND P4, PT, R11.reuse, R4, PT ;  /* 0x000000040b00720c */ /* 0x040fe20003f84070 */
[----:B------:R-:W-:Y:S01]  /*1310*/  IMAD.HI.U32 R9, R26, R3, RZ ;  /* 0x000000031a097227 */ /* 0x000fe200078e00ff */
[----:B------:R-:W-:-:S02]  /*1320*/  ISETP.GT.U32.AND P3, PT, R11, R8, PT ;  /* 0x000000080b00720c */ /* 0x000fc40003f64070 */
[----:B------:R-:W-:Y:S01]  /*1330*/  ISETP.GE.AND P0, PT, R7, RZ, PT ;  /* 0x000000ff0700720c */ /* 0x000fe20003f06270 */
[----:B------:R-:W-:Y:S01]  /*1340*/  IMAD.MOV R9, RZ, RZ, -R9 ;  /* 0x000000ffff097224 */ /* 0x000fe200078e0a09 */
[----:B------:R-:W-:Y:S01]  /*1350*/  IADD3 R7, R25, 0x70, RZ ;  /* 0x0000007019077810 */ /* 0x000fe20007ffe0ff */
[----:B0-----:R-:W-:Y:S02]  /*1360*/  IMAD.MOV.U32 R0, RZ, RZ, R10 ;  /* 0x000000ffff007224 */ /* 0x001fe400078e000a */
[C---:B------:R-:W-:Y:S01]  /*1370*/  IMAD R3, R11.reuse, R9, R3 ;  /* 0x000000090b037224 */ /* 0x040fe200078e0203 */
[----:B------:R-:W-:Y:S01]  /*1380*/  IABS R9, R7 ;  /* 0x0000000700097213 */ /* 0x000fe20000000000 */
[----:B------:R-:W-:Y:S01]  /*1390*/  @!P2 IMAD.MOV R0, RZ, RZ, -R0 ;  /* 0x000000ffff00a224 */ /* 0x000fe200078e0a00 */
[C---:B------:R-:W-:Y:S01]  /*13a0*/  ISETP.GT.U32.AND P2, PT, R11.reuse, R15, PT ;  /* 0x0000000f0b00720c */ /* 0x040fe20003f44070 */
[--C-:B------:R-:W-:Y:S02]  /*13b0*/  @!P4 IMAD.IADD R4, R4, 0x1, -R11.reuse ;  /* 0x000000010404c824 */ /* 0x100fe400078e0a0b */
[----:B------:R-:W-:Y:S01]  /*13c0*/  @!P3 IMAD.IADD R8, R8, 0x1, -R11 ;  /* 0x000000010808b824 */ /* 0x000fe200078e0a0b */
[----:B------:R0:W-:Y:S01]  /*13d0*/  STL [R1+0x188], R0 ;  /* 0x0001880001007387 */ /* 0x0001e20000100800 */
[----:B------:R-:W-:Y:S01]  /*13e0*/  IMAD.HI.U32 R13, R26, R9, RZ ;  /* 0x000000091a0d7227 */ /* 0x000fe200078e00ff */
[----:B------:R-:W-:-:S03]  /*13f0*/  ISETP.GT.U32.AND P4, PT, R11, R4, PT ;  /* 0x000000040b00720c */ /* 0x000fc60003f84070 */
[----:B------:R-:W-:Y:S02]  /*1400*/  IMAD.MOV R13, RZ, RZ, -R13 ;  /* 0x000000ffff0d7224 */ /* 0x000fe400078e0a0d */
[----:B------:R-:W-:-:S04]  /*1410*/  IMAD.HI.U32 R22, R26, R19, RZ ;  /* 0x000000131a167227 */ /* 0x000fc800078e00ff */
[----:B0-----:R-:W-:Y:S02]  /*1420*/  IMAD.MOV.U32 R0, RZ, RZ, R5 ;  /* 0x000000ffff007224 */ /* 0x001fe400078e0005 */
[----:B------:R-:W-:-:S04]  /*1430*/  IMAD.HI.U32 R5, R26, R12, RZ ;  /* 0x0000000c1a057227 */ /* 0x000fc800078e00ff */
[----:B------:R-:W-:Y:S02]  /*1440*/  IMAD.MOV R5, RZ, RZ, -R5 ;  /* 0x000000ffff057224 */ /* 0x000fe400078e0a05 */
[----:B------:R-:W-:Y:S01]  /*1450*/  @!P6 IMAD.MOV R0, RZ, RZ, -R0 ;  /* 0x000000ffff00e224 */ /* 0x000fe200078e0a00 */
[----:B------:R-:W-:Y:S01]  /*1460*/  ISETP.GE.AND P6, PT, R6, RZ, PT ;  /* 0x000000ff0600720c */ /* 0x000fe20003fc6270 */
[----:B------:R-:W-:Y:S01]  /*1470*/  IMAD R12, R11, R5, R12 ;  /* 0x000000050b0c7224 */ /* 0x000fe200078e020c */
[----:B------:R-:W-:Y:S01]  /*1480*/  IADD3 R5, R25, 0x6f, RZ ;  /* 0x0000006f19057810 */ /* 0x000fe20007ffe0ff */
[--C-:B------:R-:W-:Y:S01]  /*1490*/  @!P2 IMAD.IADD R15, R15, 0x1, -R11.reuse ;  /* 0x000000010f0fa824 */ /* 0x100fe200078e0a0b */
[C---:B------:R-:W-:Y:S01]  /*14a0*/  ISETP.GT.U32.AND P2, PT, R11.reuse, R3, PT ;  /* 0x000000030b00720c */ /* 0x040fe20003f44070 */
[----:B------:R0:W-:Y:S01]  /*14b0*/  STL [R1+0x18c], R0 ;  /* 0x00018c0001007387 */ /* 0x0001e20000100800 */
[C---:B------:R-:W-:Y:S01]  /*14c0*/  ISETP.GT.U32.AND P3, PT, R11.reuse, R12, PT ;  /* 0x0000000c0b00720c */ /* 0x040fe20003f64070 */
[----:B------:R-:W-:Y:S01]  /*14d0*/  @!P4 IMAD.IADD R4, R4, 0x1, -R11 ;  /* 0x000000010404c824 */ /* 0x000fe200078e0a0b */
[----:B------:R-:W-:Y:S01]  /*14e0*/  ISETP.GE.AND P4, PT, R2, RZ, PT ;  /* 0x000000ff0200720c */ /* 0x000fe20003f86270 */
[----:B------:R-:W-:Y:S01]  /*14f0*/  IMAD R9, R11, R13, R9 ;  /* 0x0000000d0b097224 */ /* 0x000fe200078e0209 */
[----:B------:R-:W-:Y:S01]  /*1500*/  IABS R2, R5 ;  /* 0x0000000500027213 */ /* 0x000fe20000000000 */
[----:B------:R-:W-:Y:S01]  /*1510*/  IMAD.MOV.U32 R14, RZ, RZ, R4 ;  /* 0x000000ffff0e7224 */ /* 0x000fe200078e0004 */
[----:B------:R-:W-:Y:S01]  /*1520*/  IADD3 R6, R25, 0x6e, RZ ;  /* 0x0000006e19067810 */ /* 0x000fe20007ffe0ff */
[----:B------:R-:W-:-:S02]  /*1530*/  IMAD.MOV R22, RZ, RZ, -R22 ;  /* 0x000000ffff167224 */ /* 0x000fc400078e0a16 */
[----:B0-----:R-:W-:Y:S01]  /*1540*/  IMAD.MOV.U32 R0, RZ, RZ, R15 ;  /* 0x000000ffff007224 */ /* 0x001fe200078e000f */
[----:B------:R-:W-:Y:S01]  /*1550*/  IABS R10, R6 ;  /* 0x00000006000a7213 */ /* 0x000fe20000000000 */
[--C-:B------:R-:W-:Y:S01]  /*1560*/  @!P2 IMAD.IADD R3, R3, 0x1, -R11.reuse ;  /* 0x000000010303a824 */ /* 0x100fe200078e0a0b */
[----:B------:R-:W-:Y:S01]  /*1570*/  ISETP.GE.AND P2, PT, R7, RZ, PT ;  /* 0x000000ff0700720c */ /* 0x000fe20003f46270 */
[----:B------:R-:W-:Y:S01]  /*1580*/  @!P1 IMAD.MOV R0, RZ, RZ, -R0 ;  /* 0x000000ffff009224 */ /* 0x000fe200078e0a00 */
[----:B------:R-:W-:Y:S01]  /*1590*/  IADD3 R15, R25, 0x6a, RZ ;  /* 0x0000006a190f7810 */ /* 0x000fe20007ffe0ff */
[----:B------:R-:W-:Y:S01]  /*15a0*/  @!P3 IMAD.IADD R12, R12, 0x1, -R11 ;  /* 0x000000010c0cb824 */ /* 0x000fe200078e0a0b */
[C---:B------:R-:W-:Y:S01]  /*15b0*/  ISETP.GT.U32.AND P1, PT, R11.reuse, R3, PT ;  /* 0x000000030b00720c */ /* 0x040fe20003f24070 */
[C---:B------:R-:W-:Y:S01]  /*15c0*/  IMAD.HI.U32 R7, R26.reuse, R2, RZ ;  /* 0x000000021a077227 */ /* 0x040fe200078e00ff */
[----:B------:R0:W-:Y:S02]  /*15d0*/  STL [R1+0x1ac], R0 ;  /* 0x0001ac0001007387 */ /* 0x0001e40000100800 */
[C---:B------:R-:W-:Y:S01]  /*15e0*/  ISETP.GT.U32.AND P3, PT, R11.reuse, R12, PT ;  /* 0x0000000c0b00720c */ /* 0x040fe20003f64070 */
[----:B------:R-:W-:Y:S01]  /*15f0*/  @!P5 IMAD.MOV R14, RZ, RZ, -R14 ;  /* 0x000000ffff0ed224 */ /* 0x000fe200078e0a0e */
[----:B------:R-:W-:Y:S01]  /*1600*/  ISETP.GT.U32.AND P5, PT, R11, R9, PT ;  /* 0x000000090b00720c */ /* 0x000fe20003fa4070 */
[----:B------:R-:W-:-:S03]  /*1610*/  IMAD.HI.U32 R4, R26, R10, RZ ;  /* 0x0000000a1a047227 */ /* 0x000fc600078e00ff */
[----:B------:R-:W-:Y:S01]  /*1620*/  STL [R1+0x1b8], R14 ;  /* 0x0001b80e01007387 */ /* 0x000fe20000100800 */
[----:B------:R-:W-:Y:S02]  /*1630*/  IMAD.MOV R4, RZ, RZ, -R4 ;  /* 0x000000ffff047224 */ /* 0x000fe400078e0a04 */
[----:B0-----:R-:W-:Y:S01]  /*1640*/  IMAD.MOV.U32 R0, RZ, RZ, R8 ;  /* 0x000000ffff007224 */ /* 0x001fe200078e0008 */
[----:B------:R-:W-:Y:S01]  /*1650*/  IADD3 R8, R25, 0x6d, RZ ;  /* 0x0000006d19087810 */ /* 0x000fe20007ffe0ff */
[----:B------:R-:W-:Y:S01]  /*1660*/  @!P1 IMAD.IADD R3, R3, 0x1, -R11 ;  /* 0x0000000103039824 */ /* 0x000fe200078e0a0b */
[----:B------:R-:W-:Y:S01]  /*1670*/  ISETP.GE.AND P1, PT, R6, RZ, PT ;  /* 0x000000ff0600720c */ /* 0x000fe20003f26270 */
[----:B------:R-:W-:Y:S01]  /*1680*/  @!P0 IMAD.MOV R0, RZ, RZ, -R0 ;  /* 0x000000ffff008224 */ /* 0x000fe200078e0a00 */
[----:B------:R-:W-:Y:S01]  /*1690*/  ISETP.GE.AND P0, PT, R5, RZ, PT ;  /* 0x000000ff0500720c */ /* 0x000fe20003f06270 */
[----:B------:R-:W-:Y:S01]  /*16a0*/  IMAD.MOV R5, RZ, RZ, -R7 ;  /* 0x000000ffff057224 */ /* 0x000fe200078e0a07 */
[----:B------:R-:W-:Y:S01]  /*16b0*/  IADD3 R7, R25, 0x6c, RZ ;  /* 0x0000006c19077810 */ /* 0x000fe20007ffe0ff */
[--C-:B------:R-:W-:Y:S01]  /*16c0*/  @!P3 IMAD.IADD R12, R12, 0x1, -R11.reuse ;  /* 0x000000010c0cb824 */ /* 0x100fe200078e0a0b */
[----:B------:R0:W-:Y:S01]  /*16d0*/  STL [R1+0x1bc], R0 ;  /* 0x0001bc0001007387 */ /* 0x0001e20000100800 */
[----:B------:R-:W-:Y:S01]  /*16e0*/  IMAD R2, R11, R5, R2 ;  /* 0x000000050b027224 */ /* 0x000fe200078e0202 */
[----:B------:R-:W-:Y:S01]  /*16f0*/  IABS R6, R7 ;  /* 0x0000000700067213 */ /* 0x000fe20000000000 */
[----:B------:R-:W-:Y:S01]  /*1700*/  @!P5 IMAD.IADD R9, R9, 0x1, -R11 ;  /* 0x000000010909d824 */ /* 0x000fe200078e0a0b */
[----:B------:R-:W-:Y:S01]  /*1710*/  IADD3 R5, R25, 0x6b, RZ ;  /* 0x0000006b19057810 */ /* 0x000fe20007ffe0ff */
[C---:B------:R-:W-:Y:S01]  /*1720*/  IMAD R10, R11.reuse, R4, R10 ;  /* 0x000000040b0a7224 */ /* 0x040fe200078e020a */
[C---:B------:R-:W-:Y:S01]  /*1730*/  ISETP.GT.U32.AND P3, PT, R11.reuse, R2, PT ;  /* 0x000000020b00720c */ /* 0x040fe20003f64070 */
[----:B------:R-:W-:Y:S01]  /*1740*/  IMAD.MOV.U32 R13, RZ, RZ, R3 ;  /* 0x000000ffff0d7224 */ /* 0x000fe200078e0003 */
[C---:B------:R-:W-:Y:S01]  /*1750*/  ISETP.GT.U32.AND P5, PT, R11.reuse, R9, PT ;  /* 0x000000090b00720c */ /* 0x040fe20003fa4070 */
[C---:B------:R-:W-:Y:S01]  /*1760*/  IMAD R19, R11.reuse, R22, R19 ;  /* 0x000000160b137224 */ /* 0x040fe200078e0213 */
[----:B------:R-:W-:Y:S01]  /*1770*/  IABS R4, R8 ;  /* 0x0000000800047213 */ /* 0x000fe20000000000 */
[----:B------:R-:W-:Y:S01]  /*1780*/  @!P6 IMAD.MOV R13, RZ, RZ, -R13 ;  /* 0x000000ffff0de224 */ /* 0x000fe200078e0a0d */
[----:B------:R-:W-:Y:S01]  /*1790*/  ISETP.GT.U32.AND P6, PT, R11, R10, PT ;  /* 0x0000000a0b00720c */ /* 0x000fe20003fc4070 */
[----:B0-----:R-:W-:Y:S01]  /*17a0*/  IMAD.MOV.U32 R0, RZ, RZ, R12 ;  /* 0x000000ffff007224 */ /* 0x001fe200078e000c */
[----:B------:R-:W-:Y:S01]  /*17b0*/  IABS R3, R5 ;  /* 0x0000000500037213 */ /* 0x000fe20000000000 */
[----:B------:R-:W-:Y:S01]  /*17c0*/  IMAD.HI.U32 R12, R26, R4, RZ ;  /* 0x000000041a0c7227 */ /* 0x000fe200078e00ff */
[----:B------:R-:W-:Y:S03]  /*17d0*/  STL [R1+0x1d0], R13 ;  /* 0x0001d00d01007387 */ /* 0x000fe60000100800 */
[----:B------:R-:W-:-:S02]  /*17e0*/  @!P3 IMAD.IADD R2, R2, 0x1, -R11 ;  /* 0x000000010202b824 */ /* 0x000fc400078e0a0b */
[----:B------:R-:W-:Y:S01]  /*17f0*/  @!P4 IMAD.MOV R0, RZ, RZ, -R0 ;  /* 0x000000ffff00c224 */ /* 0x000fe200078e0a00 */
[----:B------:R-:W-:Y:S01]  /*1800*/  ISETP.GE.AND P4, PT, R8, RZ, PT ;  /* 0x000000ff0800720c */ /* 0x000fe20003f86270 */
[--C-:B------:R-:W-:Y:S01]  /*1810*/  @!P5 IMAD.IADD R9, R9, 0x1, -R11.reuse ;  /* 0x000000010909d824 */ /* 0x100fe200078e0a0b */
[----:B------:R-:W-:Y:S01]  /*1820*/  ISETP.GT.U32.AND P3, PT, R11, R2, PT ;  /* 0x000000020b00720c */ /* 0x000fe20003f64070 */
[----:B------:R-:W-:Y:S01]  /*1830*/  @!P6 IMAD.IADD R10, R10, 0x1, -R11 ;  /* 0x000000010a0ae824 */ /* 0x000fe200078e0a0b */
[----:B------:R0:W-:Y:S01]  /*1840*/  STL [R1+0x1cc], R0 ;  /* 0x0001cc0001007387 */ /* 0x0001e20000100800 */
[----:B------:R-:W-:Y:S01]  /*1850*/  ISETP.GE.AND P5, PT, R7, RZ, PT ;  /* 0x000000ff0700720c */ /* 0x000fe20003fa6270 */
[----:B------:R-:W-:Y:S02]  /*1860*/  IMAD.HI.U32 R7, R26, R6, RZ ;  /* 0x000000061a077227 */ /* 0x000fe400078e00ff */
[----:B------:R-:W-:Y:S02]  /*1870*/  ISETP.GT.U32.AND P6, PT, R11, R10, PT ;  /* 0x0000000a0b00720c */ /* 0x000fe40003fc4070 */
[----:B------:R-:W-:-:S02]  /*1880*/  IMAD.MOV R12, RZ, RZ, -R12 ;  /* 0x000000ffff0c7224 */ /* 0x000fc400078e0a0c */
[----:B------:R-:W-:Y:S02]  /*1890*/  IMAD.MOV R7, RZ, RZ, -R7 ;  /* 0x000000ffff077224 */ /* 0x000fe400078e0a07 */
[----:B0-----:R-:W-:Y:S01]  /*18a0*/  IMAD.MOV.U32 R0, RZ, RZ, R9 ;  /* 0x000000ffff007224 */ /* 0x001fe200078e0009 */
[----:B------:R-:W-:Y:S01]  /*18b0*/  IADD3 R9, R25, 0x69, RZ ;  /* 0x0000006919097810 */ /* 0x000fe20007ffe0ff */
[----:B------:R-:W-:Y:S02]  /*18c0*/  @!P3 IMAD.IADD R2, R2, 0x1, -R11 ;  /* 0x000000010202b824 */ /* 0x000fe400078e0a0b */
[----:B------:R-:W-:Y:S01]  /*18d0*/  @!P2 IMAD.MOV R0, RZ, RZ, -R0 ;  /* 0x000000ffff00a224 */ /* 0x000fe200078e0a00 */
[----:B------:R-:W-:Y:S01]  /*18e0*/  ISETP.GE.AND P2, PT, R5, RZ, PT ;  /* 0x000000ff0500720c */ /* 0x000fe20003f46270 */
[C---:B------:R-:W-:Y:S01]  /*18f0*/  IMAD R4, R11.reuse, R12, R4 ;  /* 0x0000000c0b047224 */ /* 0x040fe200078e0204 */
[----:B------:R-:W-:Y:S01]  /*1900*/  IABS R12, R9 ;  /* 0x00000009000c7213 */ /* 0x000fe20000000000 */
[C---:B------:R-:W-:Y:S01]  /*1910*/  IMAD R5, R11.reuse, R7, R6 ;  /* 0x000000070b057224 */ /* 0x040fe200078e0206 */
[----:B------:R0:W-:Y:S01]  /*1920*/  STL [R1+0x1c4], R0 ;  /* 0x0001c40001007387 */ /* 0x0001e20000100800 */
[----:B------:R-:W-:Y:S01]  /*1930*/  IMAD.HI.U32 R8, R26, R3, RZ ;  /* 0x000000031a087227 */ /* 0x000fe200078e00ff */
[----:B------:R-:W-:-:S02]  /*1940*/  ISETP.GT.U32.AND P3, PT, R11, R4, PT ;  /* 0x000000040b00720c */ /* 0x000fc40003f64070 */
[----:B------:R-:W-:Y:S01]  /*1950*/  IADD3 R6, R25, 0x68, RZ ;  /* 0x0000006819067810 */ /* 0x000fe20007ffe0ff */
[----:B------:R-:W-:Y:S02]  /*1960*/  IMAD.MOV R8, RZ, RZ, -R8 ;  /* 0x000000ffff087224 */ /* 0x000fe400078e0a08 */
[----:B------:R-:W-:Y:S01]  /*1970*/  @!P6 IMAD.IADD R10, R10, 0x1, -R11 ;  /* 0x000000010a0ae824 */ /* 0x000fe200078e0a0b */
[----:B------:R-:W-:Y:S01]  /*1980*/  ISETP.GE.AND P6, PT, R15, RZ, PT ;  /* 0x000000ff0f00720c */ /* 0x000fe20003fc6270 */
[----:B------:R-:W-:Y:S01]  /*1990*/  IMAD R3, R11, R8, R3 ;  /* 0x000000080b037224 */ /* 0x000fe200078e0203 */
[----:B------:R-:W-:Y:S01]  /*19a0*/  IABS R15, R15 ;  /* 0x0000000f000f7213 */ /* 0x000fe20000000000 */
[----:B0-----:R-:W-:Y:S01]  /*19b0*/  IMAD.MOV.U32 R0, RZ, RZ, R2 ;  /* 0x000000ffff007224 */ /* 0x001fe200078e0002 */
[----:B------:R-:W-:Y:S01]  /*19c0*/  IADD3 R8, R25, 0x67, RZ ;  /* 0x0000006719087810 */ /* 0x000fe20007ffe0ff */
[----:B------:R-:W-:Y:S01]  /*19d0*/  IMAD.HI.U32 R13, R26, R12, RZ ;  /* 0x0000000c1a0d7227 */ /* 0x000fe200078e00ff */
[----:B------:R-:W-:-:S02]  /*19e0*/  IABS R7, R6 ;  /* 0x0000000600077213 */ /* 0x000fc40000000000 */
[----:B------:R-:W-:Y:S01]  /*19f0*/  IABS R2, R8 ;  /* 0x0000000800027213 */ /* 0x000fe20000000000 */
[----:B------:R-:W-:Y:S01]  /*1a00*/  @!P0 IMAD.MOV R0, RZ, RZ, -R0 ;  /* 0x000000ffff008224 */ /* 0x000fe200078e0a00 */
[C---:B------:R-:W-:Y:S01]  /*1a10*/  ISETP.GT.U32.AND P0, PT, R11.reuse, R5, PT ;  /* 0x000000050b00720c */ /* 0x040fe20003f04070 */
[----:B------:R-:W-:Y:S02]  /*1a20*/  @!P3 IMAD.IADD R4, R4, 0x1, -R11 ;  /* 0x000000010404b824 */ /* 0x000fe400078e0a0b */
[----:B------:R-:W-:Y:S01]  /*1a30*/  IMAD.HI.U32 R16, R26, R15, RZ ;  /* 0x0000000f1a107227 */ /* 0x000fe200078e00ff */
[----:B------:R0:W-:Y:S02]  /*1a40*/  STL [R1+0x1c8], R0 ;  /* 0x0001c80001007387 */ /* 0x0001e40000100800 */
[----:B------:R-:W-:Y:S01]  /*1a50*/  ISETP.GT.U32.AND P3, PT, R11, R4, PT ;  /* 0x000000040b00720c */ /* 0x000fe20003f64070 */
[----:B------:R-:W-:Y:S02]  /*1a60*/  IMAD.MOV R16, RZ, RZ, -R16 ;  /* 0x000000ffff107224 */ /* 0x000fe400078e0a10 */
[----:B------:R-:W-:-:S04]  /*1a70*/  IMAD.MOV R13, RZ, RZ, -R13 ;  /* 0x000000ffff0d7224 */ /* 0x000fc800078e0a0d */
[----:B------:R-:W-:Y:S02]  /*1a80*/  @!P0 IMAD.IADD R5, R5, 0x1, -R11 ;  /* 0x0000000105058824 */ /* 0x000fe400078e0a0b */
[----:B0-----:R-:W-:Y:S02]  /*1a90*/  IMAD.MOV.U32 R0, RZ, RZ, R10 ;  /* 0x000000ffff007224 */ /* 0x001fe400078e000a */
[----:B------:R-:W-:Y:S01]  /*1aa0*/  IMAD.HI.U32 R10, R26, R7, RZ ;  /* 0x000000071a0a7227 */ /* 0x000fe200078e00ff */
[----:B------:R-:W-:-:S03]  /*1ab0*/  ISETP.GT.U32.AND P0, PT, R11, R5, PT ;  /* 0x000000050b00720c */ /* 0x000fc60003f04070 */
[----:B------:R-:W-:Y:S01]  /*1ac0*/  @!P1 IMAD.MOV R0, RZ, RZ, -R0 ;  /* 0x000000ffff009224 */ /* 0x000fe200078e0a00 */
[----:B------:R-:W-:Y:S01]  /*1ad0*/  ISETP.GT.U32.AND P1, PT, R11, R3, PT ;  /* 0x000000030b00720c */ /* 0x000fe20003f24070 */
[----:B------:R-:W-:Y:S01]  /*1ae0*/  @!P3 IMAD.IADD R4, R4, 0x1, -R11 ;  /* 0x000000010404b824 */ /* 0x000fe200078e0a0b */
[----:B------:R-:W-:Y:S01]  /*1af0*/  ISETP.GE.AND P3, PT, R9, RZ, PT ;  /* 0x000000ff0900720c */ /* 0x000fe20003f66270 */
[----:B------:R-:W-:Y:S01]  /*1b00*/  IMAD R9, R11, R16, R15 ;  /* 0x000000100b097224 */ /* 0x000fe200078e020f */
[----:B------:R0:W-:Y:S01]  /*1b10*/  STL [R1+0x1c0], R0 ;  /* 0x0001c00001007387 */ /* 0x0001e20000100800 */
[----:B------:R-:W-:Y:S01]  /*1b20*/  IMAD.MOV.U32 R14, RZ, RZ, R4 ;  /* 0x000000ffff0e7224 */ /* 0x000fe200078e0004 */
[----:B------:R-:W-:Y:S01]  /*1b30*/  IADD3 R16, R25, 0x5b, RZ ;  /* 0x0000005b19107810 */ /* 0x000fe20007ffe0ff */
[----:B------:R-:W-:-:S04]  /*1b40*/  IMAD.HI.U32 R15, R26, R2, RZ ;  /* 0x000000021a0f7227 */ /* 0x000fc800078e00ff */
[--C-:B------:R-:W-:Y:S01]  /*1b50*/  @!P0 IMAD.IADD R5, R5, 0x1, -R11.reuse ;  /* 0x0000000105058824 */ /* 0x100fe200078e0a0b */
[----:B------:R-:W-:Y:S01]  /*1b60*/  ISETP.GT.U32.AND P0, PT, R11, R9, PT ;  /* 0x000000090b00720c */ /* 0x000fe20003f04070 */
[----:B------:R-:W-:Y:S02]  /*1b70*/  @!P1 IMAD.IADD R3, R3, 0x1, -R11 ;  /* 0x0000000103039824 */ /* 0x000fe400078e0a0b */
[----:B0-----:R-:W-:Y:S01]  /*1b80*/  IMAD.MOV.U32 R0, RZ, RZ, R5 ;  /* 0x000000ffff007224 */ /* 0x001fe200078e0005 */
[----:B------:R-:W-:Y:S01]  /*1b90*/  IADD3 R5, R25, 0x66, RZ ;  /* 0x0000006619057810 */ /* 0x000fe20007ffe0ff */
[----:B------:R-:W-:Y:S01]  /*1ba0*/  @!P4 IMAD.MOV R14, RZ, RZ, -R14 ;  /* 0x000000ffff0ec224 */ /* 0x000fe200078e0a0e */
[C---:B------:R-:W-:Y:S01]  /*1bb0*/  ISETP.GT.U32.AND P1, PT, R11.reuse, R3, PT ;  /* 0x000000030b00720c */ /* 0x040fe20003f24070 */
[C---:B------:R-:W-:Y:S02]  /*1bc0*/  IMAD R12, R11.reuse, R13, R12 ;  /* 0x0000000d0b0c7224 */ /* 0x040fe400078e020c */
[----:B------:R-:W-:Y:S01]  /*1bd0*/  @!P5 IMAD.MOV R0, RZ, RZ, -R0 ;  /* 0x000000ffff00d224 */ /* 0x000fe200078e0a00 */
[----:B------:R-:W-:Y:S01]  /*1be0*/  STL [R1+0x1b4], R14 ;  /* 0x0001b40e01007387 */ /* 0x000fe20000100800 */
[----:B------:R-:W-:Y:S01]  /*1bf0*/  IMAD.MOV R13, RZ, RZ, -R10 ;  /* 0x000000ffff0d7224 */ /* 0x000fe200078e0a0a */
[C---:B------:R-:W-:Y:S01]  /*1c00*/  ISETP.GT.U32.AND P4, PT, R11.reuse, R12, PT ;  /* 0x0000000c0b00720c */ /* 0x040fe20003f84070 */
[----:B------:R-:W-:Y:S01]  /*1c10*/  IMAD.MOV R10, RZ, RZ, -R15 ;  /* 0x000000ffff0a7224 */ /* 0x000fe200078e0a0f */
[----:B------:R0:W-:Y:S01]  /*1c20*/  STL [R1+0x1b0], R0 ;  /* 0x0001b00001007387 */ /* 0x0001e20000100800 */
[C---:B------:R-:W-:Y:S01]  /*1c30*/  IMAD R4, R11.reuse, R13, R7 ;  /* 0x0000000d0b047224 */ /* 0x040fe200078e0207 */
[----:B------:R-:W-:Y:S01]  /*1c40*/  ISETP.GE.AND P5, PT, R6, RZ, PT ;  /* 0x000000ff0600720c */ /* 0x000fe20003fa6270 */
[----:B------:R-:W-:Y:S01]  /*1c50*/  IMAD R2, R11, R10, R2 ;  /* 0x0000000a0b027224 */ /* 0x000fe200078e0202 */
[----:B------:R-:W-:Y:S01]  /*1c60*/  IADD3 R6, R25, 0x65, RZ ;  /* 0x0000006519067810 */ /* 0x000fe20007ffe0ff */
[--C-:B------:R-:W-:Y:S01]  /*1c70*/  @!P1 IMAD.IADD R3, R3, 0x1, -R11.reuse ;  /* 0x0000000103039824 */ /* 0x100fe200078e0a0b */
[----:B------:R-:W-:Y:S01]  /*1c80*/  ISETP.GT.U32.AND P1, PT, R11, R4, PT ;  /* 0x000000040b00720c */ /* 0x000fe20003f24070 */
[----:B------:R-:W-:Y:S01]  /*1c90*/  @!P0 IMAD.IADD R9, R9, 0x1, -R11 ;  /* 0x0000000109098824 */ /* 0x000fe200078e0a0b */
[----:B------:R-:W-:Y:S01]  /*1ca0*/  IABS R10, R6 ;  /* 0x00000006000a7213 */ /* 0x000fe20000000000 */
[----:B0-----:R-:W-:Y:S01]  /*1cb0*/  IMAD.MOV.U32 R0, RZ, RZ, R3 ;  /* 0x000000ffff007224 */ /* 0x001fe200078e0003 */
[----:B------:R-:W-:Y:S01]  /*1cc0*/  IABS R13, R5 ;  /* 0x00000005000d7213 */ /* 0x000fe20000000000 */
[----:B------:R-:W-:Y:S01]  /*1cd0*/  @!P4 IMAD.IADD R12, R12, 0x1, -R11 ;  /* 0x000000010c0cc824 */ /* 0x000fe200078e0a0b */
[C---:B------:R-:W-:Y:S01]  /*1ce0*/  ISETP.GT.U32.AND P0, PT, R11.reuse, R9, PT ;  /* 0x000000090b00720c */ /* 0x040fe20003f04070 */
[----:B------:R-:W-:Y:S01]  /*1cf0*/  @!P2 IMAD.MOV R0, RZ, RZ, -R0 ;  /* 0x000000ffff00a224 */ /* 0x000fe200078e0a00 */
[C---:B------:R-:W-:Y:S01]  /*1d00*/  ISETP.GT.U32.AND P2, PT, R11.reuse, R2, PT ;  /* 0x000000020b00720c */ /* 0x040fe20003f44070 */
[----:B------:R-:W-:Y:S01]  /*1d10*/  IMAD.HI.U32 R15, R26, R13, RZ ;  /* 0x0000000d1a0f7227 */ /* 0x000fe200078e00ff */
[----:B------:R-:W-:-:S02]  /*1d20*/  ISETP.GT.U32.AND P4, PT, R11, R12, PT ;  /* 0x0000000c0b00720c */ /* 0x000fc40003f84070 */
[----:B------:R-:W-:Y:S01]  /*1d30*/  IADD3 R7, R25, 0x64, RZ ;  /* 0x0000006419077810 */ /* 0x000fe20007ffe0ff */
[----:B------:R-:W-:Y:S01]  /*1d40*/  @!P1 IMAD.IADD R4, R4, 0x1, -R11 ;  /* 0x0000000104049824 */ /* 0x000fe200078e0a0b */
[----:B------:R0:W-:Y:S01]  /*1d50*/  STL [R1+0x190], R0 ;  /* 0x0001900001007387 */ /* 0x0001e20000100800 */
[----:B------:R-:W-:Y:S01]  /*1d60*/  IMAD.MOV R15, RZ, RZ, -R15 ;  /* 0x000000ffff0f7224 */ /* 0x000fe200078e0a0f */
[----:B------:R-:W-:Y:S02]  /*1d70*/  IABS R3, R7 ;  /* 0x0000000700037213 */ /* 0x000fe40000000000 */
[----:B------:R-:W-:Y:S01]  /*1d80*/  ISETP.GT.U32.AND P1, PT, R11, R4, PT ;  /* 0x000000040b00720c */ /* 0x000fe20003f24070 */
[--C-:B------:R-:W-:Y:S01]  /*1d90*/  @!P0 IMAD.IADD R9, R9, 0x1, -R11.reuse ;  /* 0x0000000109098824 */ /* 0x100fe200078e0a0b */
[----:B------:R-:W-:Y:S01]  /*1da0*/  ISETP.GE.AND P0, PT, R8, RZ, PT ;  /* 0x000000ff0800720c */ /* 0x000fe20003f06270 */
[----:B------:R-:W-:Y:S02]  /*1db0*/  @!P2 IMAD.IADD R2, R2, 0x1, -R11 ;  /* 0x000000010202a824 */ /* 0x000fe400078e0a0b */
[----:B------:R-:W-:-:S03]  /*1dc0*/  IMAD.HI.U32 R8, R26, R10, RZ ;  /* 0x0000000a1a087227 */ /* 0x000fc600078e00ff */
[C---:B------:R-:W-:Y:S01]  /*1dd0*/  ISETP.GT.U32.AND P2, PT, R11.reuse, R2, PT ;  /* 0x000000020b00720c */ /* 0x040fe20003f44070 */
[----:B------:R-:W-:Y:S02]  /*1de0*/  IMAD.MOV R8, RZ, RZ, -R8 ;  /* 0x000000ffff087224 */ /* 0x000fe400078e0a08 */
[C---:B------:R-:W-:Y:S02]  /*1df0*/  IMAD R13, R11.reuse, R15, R13 ;  /* 0x0000000f0b0d7224 */ /* 0x040fe400078e020d */
[C---:B------:R-:W-:Y:S02]  /*1e00*/  IMAD R10, R11.reuse, R8, R10 ;  /* 0x000000080b0a7224 */ /* 0x040fe400078e020a */
[--C-:B------:R-:W-:Y:S01]  /*1e10*/  @!P4 IMAD.IADD R12, R12, 0x1, -R11.reuse ;  /* 0x000000010c0cc824 */ /* 0x100fe200078e0a0b */
[----:B------:R-:W-:Y:S01]  /*1e20*/  ISETP.GT.U32.AND P4, PT, R11, R13, PT ;  /* 0x0000000d0b00720c */ /* 0x000fe20003f84070 */
[----:B------:R-:W-:Y:S01]  /*1e30*/  @!P1 IMAD.IADD R4, R4, 0x1, -R11 ;  /* 0x0000000104049824 */ /* 0x000fe200078e0a0b */
[----:B------:R-:W-:Y:S01]  /*1e40*/  ISETP.GE.AND P1, PT, R7, RZ, PT ;  /* 0x000000ff0700720c */ /* 0x000fe20003f26270 */
[----:B------:R-:W-:Y:S01]  /*1e50*/  IMAD.MOV.U32 R14, RZ, RZ, R9 ;  /* 0x000000ffff0e7224 */ /* 0x000fe200078e0009 */
[----:B------:R-:W-:Y:S01]  /*1e60*/  IADD3 R7, R25, 0x60, RZ ;  /* 0x0000006019077810 */ /* 0x000fe20007ffe0ff */
[----:B------:R-:W-:Y:S01]  /*1e70*/  @!P2 IMAD.IADD R2, R2, 0x1, -R11 ;  /* 0x000000010202a824 */ /* 0x000fe200078e0a0b */
[----:B------:R-:W-:Y:S01]  /*1e80*/  ISETP.GT.U32.AND P2, PT, R11, R10, PT ;  /* 0x0000000a0b00720c */ /* 0x000fe20003f44070 */
[----:B0-----:R-:W-:-:S02]  /*1e90*/  IMAD.MOV.U32 R0, RZ, RZ, R12 ;  /* 0x000000ffff007224 */ /* 0x001fc400078e000c */
[----:B------:R-:W-:Y:S01]  /*1ea0*/  IMAD.MOV.U32 R12, RZ, RZ, R4 ;  /* 0x000000ffff0c7224 */ /* 0x000fe200078e0004 */
[----:B------:R-:W-:Y:S01]  /*1eb0*/  IADD3 R4, R25, 0x62, RZ ;  /* 0x0000006219047810 */ /* 0x000fe20007ffe0ff */
[----:B------:R-:W-:Y:S01]  /*1ec0*/  @!P6 IMAD.MOV R14, RZ, RZ, -R14 ;  /* 0x000000ffff0ee224 */ /* 0x000fe200078e0a0e */
[----:B------:R-:W-:Y:S01]  /*1ed0*/  ISETP.GE.AND P6, PT, R5, RZ, PT ;  /* 0x000000ff0500720c */ /* 0x000fe20003fc6270 */
[----:B------:R-:W-:Y:S01]  /*1ee0*/  @!P3 IMAD.MOV R0, RZ, RZ, -R0 ;  /* 0x000000ffff00b224 */ /* 0x000fe200078e0a00 */
[----:B------:R-:W-:Y:S01]  /*1ef0*/  IADD3 R5, R25, 0x63, RZ ;  /* 0x0000006319057810 */ /* 0x000fe20007ffe0ff */
[----:B------:R-:W-:Y:S01]  /*1f00*/  @!P5 IMAD.MOV R12, RZ, RZ, -R12 ;  /* 0x000000ffff0cd224 */ /* 0x000fe200078e0a0c */
[----:B------:R-:W-:Y:S01]  /*1f10*/  STL [R1+0x194], R14 ;  /* 0x0001940e01007387 */ /* 0x000fe20000100800 */
[----:B------:R-:W-:Y:S01]  /*1f20*/  IMAD.HI.U32 R9, R26, R3, RZ ;  /* 0x000000031a097227 */ /* 0x000fe200078e00ff */
[----:B------:R-:W-:Y:S02]  /*1f30*/  IABS R8, R4 ;  /* 0x0000000400087213 */ /* 0x000fe40000000000 */
[----:B------:R0:W-:Y:S01]  /*1f40*/  STL [R1+0x1a0], R0 ;  /* 0x0001a00001007387 */ /* 0x0001e20000100800 */
[----:B------:R-:W-:Y:S01]  /*1f50*/  @!P2 IMAD.IADD R10, R10, 0x1, -R11 ;  /* 0x000000010a0aa824 */ /* 0x000fe200078e0a0b */
[----:B------:R-:W-:Y:S01]  /*1f60*/  ISETP.GE.AND P3, PT, R6, RZ, PT ;  /* 0x000000ff0600720c */ /* 0x000fe20003f66270 */
[----:B------:R-:W-:Y:S01]  /*1f70*/  IMAD.MOV R9, RZ, RZ, -R9 ;  /* 0x000000ffff097224 */ /* 0x000fe200078e0a09 */
[----:B------:R1:W-:Y:S01]  /*1f80*/  STL [R1+0x1a4], R12 ;  /* 0x0001a40c01007387 */ /* 0x0003e20000100800 */
[----:B------:R-:W-:Y:S01]  /*1f90*/  @!P4 IMAD.IADD R13, R13, 0x1, -R11 ;  /* 0x000000010d0dc824 */ /* 0x000fe200078e0a0b */
[C---:B------:R-:W-:Y:S01]  /*1fa0*/  ISETP.GT.U32.AND P2, PT, R11.reuse, R10, PT ;  /* 0x0000000a0b00720c */ /* 0x040fe20003f44070 */
[----:B------:R-:W-:Y:S01]  /*1fb0*/  IMAD R3, R11, R9, R3 ;  /* 0x000000090b037224 */ /* 0x000fe200078e0203 */
[----:B------:R-:W-:-:S02]  /*1fc0*/  ISETP.GE.AND P5, PT, R5, RZ, PT ;  /* 0x000000ff0500720c */ /* 0x000fc40003fa6270 */
[----:B------:R-:W-:Y:S01]  /*1fd0*/  ISETP.GT.U32.AND P4, PT, R11, R13, PT ;  /* 0x0000000d0b00720c */ /* 0x000fe20003f84070 */
[----:B0-----:R-:W-:Y:S01]  /*1fe0*/  IMAD.MOV.U32 R0, RZ, RZ, R2 ;  /* 0x000000ffff007224 */ /* 0x001fe200078e0002 */
[----:B------:R-:W-:Y:S02]  /*1ff0*/  IADD3 R2, R25, 0x61, RZ ;  /* 0x0000006119027810 */ /* 0x000fe40007ffe0ff */
[----:B-1----:R-:W-:Y:S01]  /*2000*/  IABS R12, R5 ;  /* 0x00000005000c7213 */ /* 0x002fe20000000000 */
[----:B------:R-:W-:Y:S01]  /*2010*/  @!P0 IMAD.MOV R0, RZ, RZ, -R0 ;  /* 0x000000ffff008224 */ /* 0x000fe200078e0a00 */
[----:B------:R-:W-:Y:S01]  /*2020*/  ISETP.GE.AND P0, PT, R4, RZ, PT ;  /* 0x000000ff0400720c */ /* 0x000fe20003f06270 */
[C---:B------:R-:W-:Y:S01]  /*2030*/  IMAD.HI.U32 R4, R26.reuse, R8, RZ ;  /* 0x000000081a047227 */ /* 0x040fe200078e00ff */
[----:B------:R-:W-:Y:S02]  /*2040*/  IABS R6, R2 ;  /* 0x0000000200067213 */ /* 0x000fe40000000000 */
[----:B------:R-:W-:Y:S01]  /*2050*/  IABS R5, R7 ;  /* 0x0000000700057213 */ /* 0x000fe20000000000 */
[----:B------:R-:W-:Y:S01]  /*2060*/  IMAD.HI.U32 R9, R26, R12, RZ ;  /* 0x0000000c1a097227 */ /* 0x000fe200078e00ff */
[----:B------:R0:W-:Y:S03]  /*2070*/  STL [R1+0x1a8], R0 ;  /* 0x0001a80001007387 */ /* 0x0001e60000100800 */
[----:B------:R-:W-:-:S02]  /*2080*/  IMAD.MOV R9, RZ, RZ, -R9 ;  /* 0x000000ffff097224 */ /* 0x000fc400078e0a09 */
[--C-:B------:R-:W-:Y:S02]  /*2090*/  @!P2 IMAD.IADD R10, R10, 0x1, -R11.reuse ;  /* 0x000000010a0aa824 */ /* 0x100fe400078e0a0b */
[----:B------:R-:W-:Y:S02]  /*20a0*/  IMAD R12, R11, R9, R12 ;  /* 0x000000090b0c7224 */ /* 0x000fe400078e020c */
[----:B------:R-:W-:Y:S01]  /*20b0*/  @!P4 IMAD.IADD R13, R13, 0x1, -R11 ;  /* 0x000000010d0dc824 */ /* 0x000fe200078e0a0b */
[C---:B------:R-:W-:Y:S01]  /*20c0*/  ISETP.GT.U32.AND P4, PT, R11.reuse, R3, PT ;  /* 0x000000030b00720c */ /* 0x040fe20003f84070 */
[----:B------:R-:W-:Y:S01]  /*20d0*/  IMAD.MOV R4, RZ, RZ, -R4 ;  /* 0x000000ffff047224 */ /* 0x000fe200078e0a04 */
[C---:B------:R-:W-:Y:S01]  /*20e0*/  ISETP.GT.U32.AND P2, PT, R11.reuse, R12, PT ;  /* 0x0000000c0b00720c */ /* 0x040fe20003f44070 */
[----:B------:R-:W-:Y:S02]  /*20f0*/  IMAD.MOV.U32 R14, RZ, RZ, R13 ;  /* 0x000000ffff0e7224 */ /* 0x000fe400078e000d */
[----:B------:R-:W-:-:S02]  /*2100*/  IMAD R8, R11, R4, R8 ;  /* 0x000000040b087224 */ /* 0x000fc400078e0208 */
[----:B------:R-:W-:Y:S02]  /*2110*/  @!P6 IMAD.MOV R14, RZ, RZ, -R14 ;  /* 0x000000ffff0ee224 */ /* 0x000fe400078e0a0e */
[----:B------:R-:W-:Y:S01]  /*2120*/  IMAD.HI.U32 R9, R26, R6, RZ ;  /* 0x000000061a097227 */ /* 0x000fe200078e00ff */
[----:B------:R-:W-:Y:S02]  /*2130*/  ISETP.GT.U32.AND P6, PT, R11, R8, PT ;  /* 0x000000080b00720c */ /* 0x000fe40003fc4070 */
[----:B------:R-:W-:Y:S01]  /*2140*/  STL [R1+0x198], R14 ;  /* 0x0001980e01007387 */ /* 0x000fe20000100800 */
[--C-:B------:R-:W-:Y:S02]  /*2150*/  @!P4 IMAD.IADD R3, R3, 0x1, -R11.reuse ;  /* 0x000000010303c824 */ /* 0x100fe400078e0a0b */
[----:B------:R-:W-:Y:S02]  /*2160*/  @!P2 IMAD.IADD R12, R12, 0x1, -R11 ;  /* 0x000000010c0ca824 */ /* 0x000fe400078e0a0b */
[----:B------:R-:W-:Y:S01]  /*2170*/  IMAD.HI.U32 R4, R26, R5, RZ ;  /* 0x000000051a047227 */ /* 0x000fe200078e00ff */
[----:B------:R-:W-:-:S02]  /*2180*/  ISETP.GT.U32.AND P4, PT, R11, R3, PT ;  /* 0x000000030b00720c */ /* 0x000fc40003f84070 */
[----:B------:R-:W-:Y:S01]  /*2190*/  ISETP.GT.U32.AND P2, PT, R11, R12, PT ;  /* 0x0000000c0b00720c */ /* 0x000fe20003f44070 */
[----:B0-----:R-:W-:Y:S01]  /*21a0*/  IMAD.MOV.U32 R0, RZ, RZ, R10 ;  /* 0x000000ffff007224 */ /* 0x001fe200078e000a */
[----:B------:R-:W-:Y:S01]  /*21b0*/  IADD3 R10, R25, 0x5f, RZ ;  /* 0x0000005f190a7810 */ /* 0x000fe20007ffe0ff */
[----:B------:R-:W-:Y:S02]  /*21c0*/  IMAD.MOV R9, RZ, RZ, -R9 ;  /* 0x000000ffff097224 */ /* 0x000fe400078e0a09 */
[----:B------:R-:W-:Y:S02]  /*21d0*/  IMAD.MOV R4, RZ, RZ, -R4 ;  /* 0x000000ffff047224 */ /* 0x000fe400078e0a04 */
[----:B------:R-:W-:Y:S01]  /*21e0*/  @!P3 IMAD.MOV R0, RZ, RZ, -R0 ;  /* 0x000000ffff00b224 */ /* 0x000fe200078e0a00 */
[----:B------:R-:W-:Y:S01]  /*21f0*/  ISETP.GE.AND P3, PT, R2, RZ, PT ;  /* 0x000000ff0200720c */ /* 0x000fe20003f66270 */
[----:B------:R-:W-:Y:S02]  /*2200*/  @!P6 IMAD.IADD R8, R8, 0x1, -R11 ;  /* 0x000000010808e824 */ /* 0x000fe400078e0a0b */
[C---:B------:R-:W-:Y:S01]  /*2210*/  IMAD R2, R11.reuse, R9, R6 ;  /* 0x000000090b027224 */ /* 0x040fe200078e0206 */
[----:B------:R0:W-:Y:S01]  /*2220*/  STL [R1+0x19c], R0 ;  /* 0x00019c0001007387 */ /* 0x0001e20000100800 */
[C---:B------:R-:W-:Y:S01]  /*2230*/  IMAD R5, R11.reuse, R4, R5 ;  /* 0x000000040b057224 */ /* 0x040fe200078e0205 */
[----:B------:R-:W-:Y:S01]  /*2240*/  IABS R4, R10 ;  /* 0x0000000a00047213 */ /* 0x000fe20000000000 */
[--C-:B------:R-:W-:Y:S01]  /*2250*/  @!P2 IMAD.IADD R12, R12, 0x1, -R11.reuse ;  /* 0x000000010c0ca824 */ /* 0x100fe200078e0a0b */
[----:B------:R-:W-:Y:S01]  /*2260*/  ISETP.GT.U32.AND P6, PT, R11, R8, PT ;  /* 0x000000080b00720c */ /* 0x000fe20003fc4070 */
[----:B------:R-:W-:Y:S01]  /*2270*/  @!P4 IMAD.IADD R3, R3, 0x1, -R11 ;  /* 0x000000010303c824 */ /* 0x000fe200078e0a0b */
[----:B------:R-:W-:Y:S01]  /*2280*/  ISETP.GT.U32.AND P2, PT, R11, R2, PT ;  /* 0x000000020b00720c */ /* 0x000fe20003f44070 */
[----:B------:R-:W-:Y:S01]  /*2290*/  IMAD.HI.U32 R13, R26, R4, RZ ;  /* 0x000000041a0d7227 */ /* 0x000fe200078e00ff */
[----:B------:R-:W-:-:S02]  /*22a0*/  ISETP.GE.AND P4, PT, R7, RZ, PT ;  /* 0x000000ff0700720c */ /* 0x000fc40003f86270 */
[C---:B------:R-:W-:Y:S01]  /*22b0*/  IADD3 R7, R25.reuse, 0x5e, RZ ;  /* 0x0000005e19077810 */ /* 0x040fe20007ffe0ff */
[----:B------:R-:W-:Y:S01]  /*22c0*/  IMAD.MOV R13, RZ, RZ, -R13 ;  /* 0x000000ffff0d7224 */ /* 0x000fe200078e0a0d */
[----:B------:R-:W-:Y:S01]  /*22d0*/  IADD3 R9, R25, 0x5c, RZ ;  /* 0x0000005c19097810 */ /* 0x000fe20007ffe0ff */
[----:B0-----:R-:W-:Y:S01]  /*22e0*/  IMAD.MOV.U32 R0, RZ, RZ, R3 ;  /* 0x000000ffff007224 */ /* 0x001fe200078e0003 */
[----:B------:R-:W-:Y:S01]  /*22f0*/  IABS R21, R7 ;  /* 0x0000000700157213 */ /* 0x000fe20000000000 */
[C---:B------:R-:W-:Y:S01]  /*2300*/  IMAD R4, R11.reuse, R13, R4 ;  /* 0x0000000d0b047224 */ /* 0x040fe200078e0204 */
[----:B------:R-:W-:Y:S01]  /*2310*/  IABS R15, R9 ;  /* 0x00000009000f7213 */ /* 0x000fe20000000000 */
[----:B------:R-:W-:Y:S01]  /*2320*/  @!P6 IMAD.IADD R8, R8, 0x1, -R11 ;  /* 0x000000010808e824 */ /* 0x000fe200078e0a0b */
[----:B------:R-:W-:Y:S01]  /*2330*/  ISETP.GT.U32.AND P6, PT, R11, R5, PT ;  /* 0x000000050b00720c */ /* 0x000fe20003fc4070 */
[----:B------:R-:W-:Y:S01]  /*2340*/  IMAD.HI.U32 R20, R26, R21, RZ ;  /* 0x000000151a147227 */ /* 0x000fe200078e00ff */
[----:B------:R-:W-:-:S03]  /*2350*/  IABS R6, R16 ;  /* 0x0000001000067213 */ /* 0x000fc60000000000 */
[----:B------:R-:W-:Y:S01]  /*2360*/  @!P2 IMAD.IADD R2, R2, 0x1, -R11 ;  /* 0x000000010202a824 */ /* 0x000fe200078e0a0b */
[C---:B------:R-:W-:Y:S01]  /*2370*/  ISETP.GT.U32.AND P2, PT, R11.reuse, R4, PT ;  /* 0x000000040b00720c */ /* 0x040fe20003f44070 */
[----:B------:R-:W-:Y:S02]  /*2380*/  IMAD.MOV R20, RZ, RZ, -R20 ;  /* 0x000000ffff147224 */ /* 0x000fe400078e0a14 */
[----:B------:R-:W-:Y:S02]  /*2390*/  @!P1 IMAD.MOV R0, RZ, RZ, -R0 ;  /* 0x000000ffff009224 */ /* 0x000fe400078e0a00 */
[----:B------:R-:W-:Y:S02]  /*23a0*/  IMAD R20, R11, R20, R21 ;  /* 0x000000140b147224 */ /* 0x000fe400078e0215 */
[----:B------:R-:W-:Y:S01]  /*23b0*/  @!P6 IMAD.IADD R5, R5, 0x1, -R11 ;  /* 0x000000010505e824 */ /* 0x000fe200078e0a0b */
[----:B------:R0:W-:Y:S01]  /*23c0*/  STL [R1+0x184], R0 ;  /* 0x0001840001007387 */ /* 0x0001e20000100800 */
[----:B------:R-:W-:Y:S01]  /*23d0*/  IMAD.HI.U32 R17, R26, R15, RZ ;  /* 0x0000000f1a117227 */ /* 0x000fe200078e00ff */
[----:B------:R-:W-:-:S02]  /*23e0*/  ISETP.GT.U32.AND P6, PT, R11, R20, PT ;  /* 0x000000140b00720c */ /* 0x000fc40003fc4070 */
[C---:B------:R-:W-:Y:S01]  /*23f0*/  ISETP.GT.U32.AND P1, PT, R11.reuse, R5, PT ;  /* 0x000000050b00720c */ /* 0x040fe20003f24070 */
[----:B------:R-:W-:Y:S01]  /*2400*/  @!P2 IMAD.IADD R4, R4, 0x1, -R11 ;  /* 0x000000010404a824 */ /* 0x000fe200078e0a0b */
[----:B------:R-:W-:Y:S01]  /*2410*/  ISETP.GT.U32.AND P2, PT, R11, R2, PT ;  /* 0x000000020b00720c */ /* 0x000fe20003f44070 */
[----:B------:R-:W-:-:S04]  /*2420*/  IMAD.HI.U32 R13, R26, R6, RZ ;  /* 0x000000061a0d7227 */ /* 0x000fc800078e00ff */
[----:B0-----:R-:W-:Y:S02]  /*2430*/  IMAD.MOV.U32 R0, RZ, RZ, R12 ;  /* 0x000000ffff007224 */ /* 0x001fe400078e000c */
[----:B------:R-:W-:Y:S02]  /*2440*/  IMAD.MOV R17, RZ, RZ, -R17 ;  /* 0x000000ffff117224 */ /* 0x000fe400078e0a11 */
[----:B------:R-:W-:Y:S01]  /*2450*/  @!P5 IMAD.MOV R0, RZ, RZ, -R0 ;  /* 0x000000ffff00d224 */ /* 0x000fe200078e0a00 */
[C---:B------:R-:W-:Y:S01]  /*2460*/  ISETP.GT.U32.AND P5, PT, R11.reuse, R4, PT ;  /* 0x000000040b00720c */ /* 0x040fe20003fa4070 */
[----:B------:R-:W-:Y:S02]  /*2470*/  IMAD.MOV R13, RZ, RZ, -R13 ;  /* 0x000000ffff0d7224 */ /* 0x000fe400078e0a0d */
[----:B------:R-:W-:Y:S01]  /*2480*/  IMAD R15, R11, R17, R15 ;  /* 0x000000110b0f7224 */ /* 0x000fe200078e020f */
[----:B------:R0:W-:Y:S01]  /*2490*/  STL [R1+0x180], R0 ;  /* 0x0001800001007387 */ /* 0x0001e20000100800 */
[--C-:B------:R-:W-:Y:S01]  /*24a0*/  @!P6 IMAD.IADD R20, R20, 0x1, -R11.reuse ;  /* 0x000000011414e824 */ /* 0x100fe200078e0a0b */
[----:B------:R-:W-:Y:S01]  /*24b0*/  IADD3 R17, R25, 0x5a, RZ ;  /* 0x0000005a19117810 */ /* 0x000fe20007ffe0ff */
[----:B------:R-:W-:Y:S01]  /*24c0*/  IMAD R6, R11, R13, R6 ;  /* 0x0000000d0b067224 */ /* 0x000fe200078e0206 */
[----:B------:R-:W-:Y:S01]  /*24d0*/  IADD3 R13, R25, 0x59, RZ ;  /* 0x00000059190d7810 */ /* 0x000fe20007ffe0ff */
[--C-:B------:R-:W-:Y:S01]  /*24e0*/  @!P2 IMAD.IADD R2, R2, 0x1, -R11.reuse ;  /* 0x000000010202a824 */ /* 0x100fe200078e0a0b */
[----:B------:R-:W-:Y:S01]  /*24f0*/  ISETP.GT.U32.AND P2, PT, R11, R15, PT ;  /* 0x0000000f0b00720c */ /* 0x000fe20003f44070 */
[--C-:B------:R-:W-:Y:S01]  /*2500*/  @!P1 IMAD.IADD R5, R5, 0x1, -R11.reuse ;  /* 0x0000000105059824 */ /* 0x100fe200078e0a0b */
[C---:B------:R-:W-:Y:S01]  /*2510*/  ISETP.GT.U32.AND P6, PT, R11.reuse, R20, PT ;  /* 0x000000140b00720c */ /* 0x040fe20003fc4070 */
[----:B------:R-:W-:Y:S01]  /*2520*/  @!P5 IMAD.IADD R4, R4, 0x1, -R11 ;  /* 0x000000010404d824 */ /* 0x000fe200078e0a0b */
[C---:B------:R-:W-:Y:S01]  /*2530*/  ISETP.GT.U32.AND P5, PT, R11.reuse, R6, PT ;  /* 0x000000060b00720c */ /* 0x040fe20003fa4070 */
[----:B0-----:R-:W-:Y:S01]  /*2540*/  IMAD.MOV.U32 R0, RZ, RZ, R8 ;  /* 0x000000ffff007224 */ /* 0x001fe200078e0008 */
[----:B------:R-:W-:Y:S01]  /*2550*/  IABS R3, R17 ;  /* 0x0000001100037213 */ /* 0x000fe20000000000 */
[----:B------:R-:W-:Y:S01]  /*2560*/  IMAD.MOV.U32 R14, RZ, RZ, R2 ;  /* 0x000000ffff0e7224 */ /* 0x000fe200078e0002 */
[----:B------:R-:W-:Y:S01]  /*2570*/  ISETP.GE.AND P1, PT, R10, RZ, PT ;  /* 0x000000ff0a00720c */ /* 0x000fe20003f26270 */
[----:B------:R-:W-:Y:S01]  /*2580*/  @!P0 IMAD.MOV R0, RZ, RZ, -R0 ;  /* 0x000000ffff008224 */ /* 0x000fe200078e0a00 */
[----:B------:R-:W-:Y:S01]  /*2590*/  ISETP.GT.U32.AND P0, PT, R11, R19, PT ;  /* 0x000000130b00720c */ /* 0x000fe20003f04070 */
[----:B------:R-:W-:Y:S01]  /*25a0*/  IMAD.HI.U32 R10, R26, R3, RZ ;  /* 0x000000031a0a7227 */ /* 0x000fe200078e00ff */
[----:B------:R-:W-:-:S02]  /*25b0*/  IABS R12, R13 ;  /* 0x0000000d000c7213 */ /* 0x000fc40000000000 */
[----:B------:R0:W-:Y:S01]  /*25c0*/  STL [R1+0x17c], R0 ;  /* 0x00017c0001007387 */ /* 0x0001e20000100800 */
[--C-:B------:R-:W-:Y:S01]  /*25d0*/  @!P2 IMAD.IADD R15, R15, 0x1, -R11.reuse ;  /* 0x000000010f0fa824 */ /* 0x100fe200078e0a0b */
[----:B------:R-:W-:Y:S01]  /*25e0*/  ISETP.GE.AND P2, PT, R9, RZ, PT ;  /* 0x000000ff0900720c */ /* 0x000fe20003f46270 */
[--C-:B------:R-:W-:Y:S01]  /*25f0*/  @!P6 IMAD.IADD R20, R20, 0x1, -R11.reuse ;  /* 0x000000011414e824 */ /* 0x100fe200078e0a0b */
[----:B------:R-:W-:Y:S01]  /*2600*/  ISETP.GE.AND P6, PT, R7, RZ, PT ;  /* 0x000000ff0700720c */ /* 0x000fe20003fc6270 */
[----:B------:R-:W-:Y:S01]  /*2610*/  @!P3 IMAD.MOV R14, RZ, RZ, -R14 ;  /* 0x000000ffff0eb224 */ /* 0x000fe200078e0a0e */
[----:B------:R-:W-:Y:S01]  /*2620*/  IADD3 R2, R25, 0x58, RZ ;  /* 0x0000005819027810 */ /* 0x000fe20007ffe0ff */
[--C-:B------:R-:W-:Y:S01]  /*2630*/  @!P5 IMAD.IADD R6, R6, 0x1, -R11.reuse ;  /* 0x000000010606d824 */ /* 0x100fe200078e0a0b */
[----:B------:R-:W-:Y:S01]  /*2640*/  ISETP.GT.U32.AND P5, PT, R11, R15, PT ;  /* 0x0000000f0b00720c */ /* 0x000fe20003fa4070 */
[----:B------:R-:W-:Y:S01]  /*2650*/  @!P0 IMAD.IADD R19, R19, 0x1, -R11 ;  /* 0x0000000113138824 */ /* 0x000fe200078e0a0b */
[----:B------:R-:W-:Y:S01]  /*2660*/  STL [R1+0x170], R14 ;  /* 0x0001700e01007387 */ /* 0x000fe20000100800 */
[----:B0-----:R-:W-:Y:S01]  /*2670*/  IMAD.MOV.U32 R0, RZ, RZ, R5 ;  /* 0x000000ffff007224 */ /* 0x001fe200078e0005 */
[----:B------:R-:W-:Y:S01]  /*2680*/  ISETP.GE.AND P0, PT, R18, RZ, PT ;  /* 0x000000ff1200720c */ /* 0x000fe20003f06270 */
[----:B------:R-:W-:Y:S01]  /*2690*/  IMAD.MOV R10, RZ, RZ, -R10 ;  /* 0x000000ffff0a7224 */ /* 0x000fe200078e0a0a */
[C---:B------:R-:W-:Y:S01]  /*26a0*/  ISETP.GT.U32.AND P3, PT, R11.reuse, R19, PT ;  /* 0x000000130b00720c */ /* 0x040fe20003f64070 */
[----:B------:R-:W-:Y:S01]  /*26b0*/  @!P4 IMAD.MOV R0, RZ, RZ, -R0 ;  /* 0x000000ffff00c224 */ /* 0x000fe200078e0a00 */
[----:B------:R-:W-:Y:S01]  /*26c0*/  ISETP.GT.U32.AND P4, PT, R11, R6, PT ;  /* 0x000000060b00720c */ /* 0x000fe20003f84070 */
[----:B------:R-:W-:Y:S01]  /*26d0*/  IMAD.HI.U32 R8, R26, R12, RZ ;  /* 0x0000000c1a087227 */ /* 0x000fe200078e00ff */
[----:B------:R-:W-:-:S02]  /*26e0*/  IABS R9, R2 ;  /* 0x0000000200097213 */ /* 0x000fc40000000000 */
[----:B------:R0:W-:Y:S01]  /*26f0*/  STL [R1+0x16c], R0 ;  /* 0x00016c0001007387 */ /* 0x0001e20000100800 */
[----:B------:R-:W-:Y:S01]  /*2700*/  IMAD R7, R11, R10, R3 ;  /* 0x0000000a0b077224 */ /* 0x000fe200078e0203 */
[C---:B------:R-:W-:Y:S01]  /*2710*/  IADD3 R10, R25.reuse, 0x52, RZ ;  /* 0x00000052190a7810 */ /* 0x040fe20007ffe0ff */
[----:B------:R-:W-:Y:S01]  /*2720*/  IMAD.MOV.U32 R5, RZ, RZ, R4 ;  /* 0x000000ffff057224 */ /* 0x000fe200078e0004 */
[----:B------:R-:W-:Y:S01]  /*2730*/  IADD3 R4, R25, 0x57, RZ ;  /* 0x0000005719047810 */ /* 0x000fe20007ffe0ff */
[----:B------:R-:W-:Y:S02]  /*2740*/  IMAD.MOV R8, RZ, RZ, -R8 ;  /* 0x000000ffff087224 */ /* 0x000fe400078e0a08 */
[----:B------:R-:W-:Y:S01]  /*2750*/  @!P1 IMAD.MOV R5, RZ, RZ, -R5 ;  /* 0x000000ffff059224 */ /* 0x000fe200078e0a05 */
[C---:B------:R-:W-:Y:S01]  /*2760*/  ISETP.GT.U32.AND P1, PT, R11.reuse, R7, PT ;  /* 0x000000070b00720c */ /* 0x040fe20003f24070 */
[----:B------:R-:W-:Y:S01]  /*2770*/  IMAD R3, R11, R8, R12 ;  /* 0x000000080b037224 */ /* 0x000fe200078e020c */
[----:B------:R-:W-:Y:S01]  /*2780*/  IADD3 R12, R25, 0x56, RZ ;  /* 0x00000056190c7810 */ /* 0x000fe20007ffe0ff */
[----:B0-----:R-:W-:Y:S01]  /*2790*/  IMAD.MOV.U32 R0, RZ, RZ, R20 ;  /* 0x000000ffff007224 */ /* 0x001fe200078e0014 */
[----:B------:R0:W-:Y:S01]  /*27a0*/  STL [R1+0x168], R5 ;  /* 0x0001680501007387 */ /* 0x0001e20000100800 */
[--C-:B------:R-:W-:Y:S01]  /*27b0*/  @!P3 IMAD.IADD R19, R19, 0x1, -R11.reuse ;  /* 0x000000011313b824 */ /* 0x100fe200078e0a0b */
[----:B------:R-:W-:Y:S01]  /*27c0*/  ISETP.GT.U32.AND P3, PT, R11, R3, PT ;  /* 0x000000030b00720c */ /* 0x000fe20003f64070 */
[----:B------:R-:W-:Y:S01]  /*27d0*/  @!P6 IMAD.MOV R0, RZ, RZ, -R0 ;  /* 0x000000ffff00e224 */ /* 0x000fe200078e0a00 */
[----:B------:R-:W-:Y:S01]  /*27e0*/  ISETP.GE.AND P6, PT, R16, RZ, PT ;  /* 0x000000ff1000720c */ /* 0x000fe20003fc6270 */
[----:B------:R-:W-:Y:S01]  /*27f0*/  @!P5 IMAD.IADD R15, R15, 0x1, -R11 ;  /* 0x000000010f0fd824 */ /* 0x000fe200078e0a0b */
[----:B------:R-:W-:Y:S01]  /*2800*/  IABS R16, R4 ;  /* 0x0000000400107213 */ /* 0x000fe20000000000 */
[----:B------:R-:W-:Y:S01]  /*2810*/  IMAD.MOV.U32 R8, RZ, RZ, R19 ;  /* 0x000000ffff087224 */ /* 0x000fe200078e0013 */
[----:B------:R1:W-:Y:S01]  /*2820*/  STL [R1+0x164], R0 ;  /* 0x0001640001007387 */ /* 0x0003e20000100800 */
[----:B------:R-:W-:Y:S01]  /*2830*/  @!P4 IMAD.IADD R6, R6, 0x1, -R11 ;  /* 0x000000010606c824 */ /* 0x000fe200078e0a0b */
[----:B------:R-:W-:Y:S01]  /*2840*/  ISETP.GE.AND P5, PT, R17, RZ, PT ;  /* 0x000000ff1100720c */ /* 0x000fe20003fa6270 */
[----:B0-----:R-:W-:Y:S01]  /*2850*/  IMAD.HI.U32 R5, R26, R9, RZ ;  /* 0x000000091a057227 */ /* 0x001fe200078e00ff */
[----:B------:R-:W-:-:S03]  /*2860*/  ISETP.GE.AND P4, PT, R13, RZ, PT ;  /* 0x000000ff0d00720c */ /* 0x000fc60003f86270 */
[----:B------:R-:W-:Y:S02]  /*2870*/  @!P0 IMAD.MOV R8, RZ, RZ, -R8 ;  /* 0x000000ffff088224 */ /* 0x000fe400078e0a08 */
[----:B------:R-:W-:Y:S01]  /*2880*/  @!P1 IMAD.IADD R7, R7, 0x1, -R11 ;  /* 0x0000000107079824 */ /* 0x000fe200078e0a0b */
[----:B------:R-:W-:Y:S01]  /*2890*/  ISETP.GE.AND P1, PT, R2, RZ, PT ;  /* 0x000000ff0200720c */ /* 0x000fe20003f26270 */
[----:B-1----:R-:W-:Y:S01]  /*28a0*/  IMAD.MOV.U32 R0, RZ, RZ, R15 ;  /* 0x000000ffff007224 */ /* 0x002fe200078e000f */
[----:B------:R-:W-:Y:S01]  /*28b0*/  STL [R1+0xd8], R8 ;  /* 0x0000d80801007387 */ /* 0x000fe20000100800 */
[----:B------:R-:W-:Y:S01]  /*28c0*/  IMAD.MOV R5, RZ, RZ, -R5 ;  /* 0x000000ffff057224 */ /* 0x000fe200078e0a05 */
[C---:B------:R-:W-:Y:S01]  /*28d0*/  ISETP.GT.U32.AND P0, PT, R11.reuse, R7, PT ;  /* 0x000000070b00720c */ /* 0x040fe20003f04070 */
[----:B------:R-:W-:Y:S01]  /*28e0*/  @!P2 IMAD.MOV R0, RZ, RZ, -R0 ;  /* 0x000000ffff00a224 */ /* 0x000fe200078e0a00 */
[----:B------:R-:W-:Y:S01]  /*28f0*/  ISETP.GE.AND P2, PT, R4, RZ, PT ;  /* 0x000000ff0400720c */ /* 0x000fe20003f46270 */
[----:B------:R-:W-:Y:S01]  /*2900*/  IMAD R9, R11, R5, R9 ;  /* 0x000000050b097224 */ /* 0x000fe200078e0209 */
[----:B------:R-:W-:Y:S01]  /*2910*/  IADD3 R4, R25, 0x55, RZ ;  /* 0x0000005519047810 */ /* 0x000fe20007ffe0ff */
[----:B------:R-:W-:Y:S01]  /*2920*/  @!P3 IMAD.IADD R3, R3, 0x1, -R11 ;  /* 0x000000010303b824 */ /* 0x000fe200078e0a0b */
[----:B------:R0:W-:Y:S01]  /*2930*/  STL [R1+0x48], R0 ;  /* 0x0000480001007387 */ /* 0x0001e20000100800 */
[----:B------:R-:W-:Y:S01]  /*2940*/  IMAD.HI.U32 R2, R26, R16, RZ ;  /* 0x000000101a027227 */ /* 0x000fe200078e00ff */
[----:B------:R-:W-:-:S02]  /*2950*/  IABS R5, R4 ;  /* 0x0000000400057213 */ /* 0x000fc40000000000 */
[----:B------:R-:W-:Y:S01]  /*2960*/  ISETP.GT.U32.AND P3, PT, R11, R3, PT ;  /* 0x000000030b00720c */ /* 0x000fe20003f64070 */
[----:B------:R-:W-:Y:S01]  /*2970*/  IMAD.MOV R2, RZ, RZ, -R2 ;  /* 0x000000ffff027224 */ /* 0x000fe200078e0a02 */
[----:B------:R-:W-:Y:S01]  /*2980*/  IABS R15, R10 ;  /* 0x0000000a000f7213 */ /* 0x000fe20000000000 */
[----:B------:R-:W-:Y:S01]  /*2990*/  @!P0 IMAD.IADD R7, R7, 0x1, -R11 ;  /* 0x0000000107078824 */ /* 0x000fe200078e0a0b */
[----:B------:R-:W-:Y:S01]  /*29a0*/  ISETP.GE.AND P0, PT, R12, RZ, PT ;  /* 0x000000ff0c00720c */ /* 0x000fe20003f06270 */
[----:B------:R-:W-:Y:S01]  /*29b0*/  IMAD R16, R11, R2, R16 ;  /* 0x000000020b107224 */ /* 0x000fe200078e0210 */
[----:B------:R-:W-:Y:S01]  /*29c0*/  IABS R12, R12 ;  /* 0x0000000c000c7213 */ /* 0x000fe20000000000 */
[----:B0-----:R-:W-:Y:S01]  /*29d0*/  IMAD.MOV.U32 R0, RZ, RZ, R6 ;  /* 0x000000ffff007224 */ /* 0x001fe200078e0006 */
[----:B------:R-:W-:-:S03]  /*29e0*/  IADD3 R2, R25, 0x54, RZ ;  /* 0x0000005419027810 */ /* 0x000fc60007ffe0ff */
[----:B------:R-:W-:Y:S01]  /*29f0*/  @!P6 IMAD.MOV R0, RZ, RZ, -R0 ;  /* 0x000000ffff00e224 */ /* 0x000fe200078e0a00 */
[----:B------:R-:W-:Y:S01]  /*2a00*/  ISETP.GT.U32.AND P6, PT, R11, R9, PT ;  /* 0x000000090b00720c */ /* 0x000fe20003fc4070 */
[----:B------:R-:W-:Y:S01]  /*2a10*/  @!P3 IMAD.IADD R3, R3, 0x1, -R11 ;  /* 0x000000010303b824 */ /* 0x000fe200078e0a0b */
[----:B------:R-:W-:Y:S01]  /*2a20*/  ISETP.GT.U32.AND P3, PT, R11, R16, PT ;  /* 0x000000100b00720c */ /* 0x000fe20003f64070 */
[----:B------:R-:W-:Y:S01]  /*2a30*/  IMAD.HI.U32 R8, R26, R12, RZ ;  /* 0x0000000c1a087227 */ /* 0x000fe200078e00ff */
[----:B------:R0:W-:Y:S01]  /*2a40*/  STL [R1+0x30], R0 ;  /* 0x0000300001007387 */ /* 0x0001e20000100800 */
[----:B------:R-:W-:Y:S02]  /*2a50*/  IABS R6, R2 ;  /* 0x0000000200067213 */ /* 0x000fe40000000000 */
[----:B------:R-:W-:-:S04]  /*2a60*/  IMAD.MOV R8, RZ, RZ, -R8 ;  /* 0x000000ffff087224 */ /* 0x000fc800078e0a08 */
[----:B------:R-:W-:Y:S02]  /*2a70*/  IMAD R12, R11, R8, R12 ;  /* 0x000000080b0c7224 */ /* 0x000fe400078e020c */
[----:B------:R-:W-:Y:S01]  /*2a80*/  @!P6 IMAD.IADD R9, R9, 0x1, -R11 ;  /* 0x000000010909e824 */ /* 0x000fe200078e0a0b */
[----:B------:R-:W-:Y:S01]  /*2a90*/  ISETP.GE.AND P6, PT, R4, RZ, PT ;  /* 0x000000ff0400720c */ /* 0x000fe20003fc6270 */
[----:B0-----:R-:W-:Y:S02]  /*2aa0*/  IMAD.MOV.U32 R0, RZ, RZ, R7 ;  /* 0x000000ffff007224 */ /* 0x001fe400078e0007 */
[----:B------:R-:W-:Y:S02]  /*2ab0*/  @!P3 IMAD.IADD R16, R16, 0x1, -R11 ;  /* 0x000000011010b824 */ /* 0x000fe400078e0a0b */
[----:B------:R-:W-:Y:S01]  /*2ac0*/  @!P5 IMAD.MOV R0, RZ, RZ, -R0 ;  /* 0x000000ffff00d224 */ /* 0x000fe200078e0a00 */
[C---:B------:R-:W-:Y:S01]  /*2ad0*/  ISETP.GT.U32.AND P5, PT, R11.reuse, R9, PT ;  /* 0x000000090b00720c */ /* 0x040fe20003fa4070 */
[----:B------:R-:W-:Y:S01]  /*2ae0*/  IMAD.MOV.U32 R7, RZ, RZ, R5 ;  /* 0x000000ffff077224 */ /* 0x000fe200078e0005 */
[----:B------:R-:W-:Y:S01]  /*2af0*/  ISETP.GT.U32.AND P3, PT, R11, R16, PT ;  /* 0x000000100b00720c */ /* 0x000fe20003f64070 */
[C---:B------:R-:W-:Y:S01]  /*2b00*/  IMAD.HI.U32 R4, R26.reuse, R6, RZ ;  /* 0x000000061a047227 */ /* 0x040fe200078e00ff */
[----:B------:R0:W-:Y:S03]  /*2b10*/  STL [R1+0x124], R0 ;  /* 0x0001240001007387 */ /* 0x0001e60000100800 */
[----:B------:R-:W-:-:S04]  /*2b20*/  IMAD.HI.U32 R5, R26, R7, RZ ;  /* 0x000000071a057227 */ /* 0x000fc800078e00ff */
[----:B------:R-:W-:Y:S02]  /*2b30*/  IMAD.MOV R4, RZ, RZ, -R4 ;  /* 0x000000ffff047224 */ /* 0x000fe400078e0a04 */
[----:B------:R-:W-:Y:S01]  /*2b40*/  @!P5 IMAD.IADD R9, R9, 0x1, -R11 ;  /* 0x000000010909d824 */ /* 0x000fe200078e0a0b */
[----:B------:R-:W-:Y:S01]  /*2b50*/  ISETP.GT.U32.AND P5, PT, R11, R12, PT ;  /* 0x0000000c0b00720c */ /* 0x000fe20003fa4070 */
[----:B0-----:R-:W-:Y:S01]  /*2b60*/  IMAD.MOV.U32 R0, RZ, RZ, R3 ;  /* 0x000000ffff007224 */ /* 0x001fe200078e0003 */
[----:B------:R-:W-:Y:S01]  /*2b70*/  IADD3 R3, R25, 0x50, RZ ;  /* 0x0000005019037810 */ /* 0x000fe20007ffe0ff */
[----:B------:R-:W-:Y:S02]  /*2b80*/  IMAD.MOV R5, RZ, RZ, -R5 ;  /* 0x000000ffff057224 */ /* 0x000fe400078e0a05 */
[----:B------:R-:W-:Y:S01]  /*2b90*/  IMAD R6, R11, R4, R6 ;  /* 0x000000040b067224 */ /* 0x000fe200078e0206 */
[----:B------:R-:W-:Y:S01]  /*2ba0*/  IADD3 R4, R25, 0x51, RZ ;  /* 0x0000005119047810 */ /* 0x000fe20007ffe0ff */
[----:B------:R-:W-:Y:S01]  /*2bb0*/  @!P4 IMAD.MOV R0, RZ, RZ, -R0 ;  /* 0x000000ffff00c224 */ /* 0x000fe200078e0a00 */
[----:B------:R-:W-:Y:S01]  /*2bc0*/  ISETP.GE.AND P4, PT, R2, RZ, PT ;  /* 0x000000ff0200720c */ /* 0x000fe20003f86270 */
[----:B------:R-:W-:Y:S01]  /*2bd0*/  IMAD R7, R11, R5, R7 ;  /* 0x000000050b077224 */ /* 0x000fe200078e0207 */
[----:B------:R-:W-:Y:S01]  /*2be0*/  IADD3 R2, R25, 0x53, RZ ;  /* 0x0000005319027810 */ /* 0x000fe20007ffe0ff */
[--C-:B------:R-:W-:Y:S01]  /*2bf0*/  @!P3 IMAD.IADD R16, R16, 0x1, -R11.reuse ;  /* 0x000000011010b824 */ /* 0x100fe200078e0a0b */
[----:B------:R0:W-:Y:S01]  /*2c00*/  STL [R1+0x160], R0 ;  /* 0x0001600001007387 */ /* 0x0001e20000100800 */
[----:B------:R-:W-:Y:S01]  /*2c10*/  @!P5 IMAD.IADD R12, R12, 0x1, -R11 ;  /* 0x000000010c0cd824 */ /* 0x000fe200078e0a0b */
[----:B------:R-:W-:-:S02]  /*2c20*/  ISETP.GT.U32.AND P5, PT, R11, R6, PT ;  /* 0x000000060b00720c */ /* 0x000fc40003fa4070 */
[----:B------:R-:W-:Y:S02]  /*2c30*/  ISETP.GT.U32.AND P3, PT, R11, R7, PT ;  /* 0x000000070b00720c */ /* 0x000fe40003f64070 */
[----:B------:R-:W-:Y:S02]  /*2c40*/  IABS R5, R2 ;  /* 0x0000000200057213 */ /* 0x000fe40000000000 */
[----:B------:R-:W-:Y:S01]  /*2c50*/  IABS R13, R4 ;  /* 0x00000004000d7213 */ /* 0x000fe20000000000 */
[----:B0-----:R-:W-:Y:S01]  /*2c60*/  IMAD.MOV.U32 R0, RZ, RZ, R9 ;  /* 0x000000ffff007224 */ /* 0x001fe200078e0009 */
[----:B------:R-:W-:Y:S01]  /*2c70*/  IABS R8, R3 ;  /* 0x0000000300087213 */ /* 0x000fe20000000000 */
[----:B------:R-:W-:-:S04]  /*2c80*/  IMAD.HI.U32 R9, R26, R5, RZ ;  /* 0x000000051a097227 */ /* 0x000fc800078e00ff */
[----:B------:R-:W-:Y:S01]  /*2c90*/  @!P1 IMAD.MOV R0, RZ, RZ, -R0 ;  /* 0x000000ffff009224 */ /* 0x000fe200078e0a00 */
[----:B------:R-:W-:Y:S01]  /*2ca0*/  ISETP.GT.U32.AND P1, PT, R11, R12, PT ;  /* 0x0000000c0b00720c */ /* 0x000fe20003f24070 */
[--C-:B------:R-:W-:Y:S02]  /*2cb0*/  @!P5 IMAD.IADD R6, R6, 0x1, -R11.reuse ;  /* 0x000000010606d824 */ /* 0x100fe400078e0a0b */
[----:B------:R-:W-:Y:S01]  /*2cc0*/  @!P3 IMAD.IADD R7, R7, 0x1, -R11 ;  /* 0x000000010707b824 */ /* 0x000fe200078e0a0b */
[----:B------:R0:W-:Y:S01]  /*2cd0*/  STL [R1+0x15c], R0 ;  /* 0x00015c0001007387 */ /* 0x0001e20000100800 */
[----:B------:R-:W-:Y:S01]  /*2ce0*/  IMAD.MOV R9, RZ, RZ, -R9 ;  /* 0x000000ffff097224 */ /* 0x000fe200078e0a09 */
[C---:B------:R-:W-:Y:S02]  /*2cf0*/  ISETP.GT.U32.AND P5, PT, R11.reuse, R6, PT ;  /* 0x000000060b00720c */ /* 0x040fe40003fa4070 */
[----:B------:R-:W-:-:S05]  /*2d00*/  ISETP.GT.U32.AND P3, PT, R11, R7, PT ;  /* 0x000000070b00720c */ /* 0x000fca0003f64070 */
[----:B------:R-:W-:Y:S02]  /*2d10*/  @!P1 IMAD.IADD R12, R12, 0x1, -R11 ;  /* 0x000000010c0c9824 */ /* 0x000fe400078e0a0b */
[----:B0-----:R-:W-:Y:S02]  /*2d20*/  IMAD.MOV.U32 R0, RZ, RZ, R16 ;  /* 0x000000ffff007224 */ /* 0x001fe400078e0010 */
[----:B------:R-:W-:-:S04]  /*2d30*/  IMAD.HI.U32 R16, R26, R15, RZ ;  /* 0x0000000f1a107227 */ /* 0x000fc800078e00ff */
[----:B------:R-:W-:Y:S01]  /*2d40*/  @!P2 IMAD.MOV R0, RZ, RZ, -R0 ;  /* 0x000000ffff00a224 */ /* 0x000fe200078e0a00 */
[----:B------:R-:W-:Y:S01]  /*2d50*/  ISETP.GE.AND P2, PT, R2, RZ, PT ;  /* 0x000000ff0200720c */ /* 0x000fe20003f46270 */
[C---:B------:R-:W-:Y:S02]  /*2d60*/  IMAD R2, R11.reuse, R9, R5 ;  /* 0x000000090b027224 */ /* 0x040fe400078e0205 */
[C---:B------:R-:W-:Y:S01]  /*2d70*/  IMAD.HI.U32 R5, R26.reuse, R13, RZ ;  /* 0x0000000d1a057227 */ /* 0x040fe200078e00ff */
[----:B------:R0:W-:Y:S02]  /*2d80*/  STL [R1+0x158], R0 ;  /* 0x0001580001007387 */ /* 0x0001e40000100800 */
[----:B------:R-:W-:Y:S01]  /*2d90*/  ISETP.GT.U32.AND P1, PT, R11, R2, PT ;  /* 0x000000020b00720c */ /* 0x000fe20003f24070 */
[----:B------:R-:W-:-:S04]  /*2da0*/  IMAD.HI.U32 R9, R26, R8, RZ ;  /* 0x000000081a097227 */ /* 0x000fc800078e00ff */
[----:B------:R-:W-:Y:S02]  /*2db0*/  IMAD.MOV R5, RZ, RZ, -R5 ;  /* 0x000000ffff057224 */ /* 0x000fe400078e0a05 */
[----:B------:R-:W-:Y:S02]  /*2dc0*/  IMAD.MOV R16, RZ, RZ, -R16 ;  /* 0x000000ffff107224 */ /* 0x000fe400078e0a10 */
[----:B0-----:R-:W-:Y:S02]  /*2dd0*/  IMAD.MOV.U32 R0, RZ, RZ, R12 ;  /* 0x000000ffff007224 */ /* 0x001fe400078e000c */
[----:B------:R-:W-:Y:S02]  /*2de0*/  IMAD.MOV R9, RZ, RZ, -R9 ;  /* 0x000000ffff097224 */ /* 0x000fe400078e0a09 */
[----:B------:R-:W-:Y:S02]  /*2df0*/  @!P0 IMAD.MOV R0, RZ, RZ, -R0 ;  /* 0x000000ffff008224 */ /* 0x000fe400078e0a00 */
[----:B------:R-:W-:Y:S01]  /*2e00*/  IMAD R13, R11, R5, R13 ;  /* 0x000000050b0d7224 */ /* 0x000fe200078e020d */
[----:B------:R-:W-:Y:S01]  /*2e10*/  IADD3 R5, R25, 0x4f, RZ ;  /* 0x0000004f19057810 */ /* 0x000fe20007ffe0ff */
[--C-:B------:R-:W-:Y:S01]  /*2e20*/  @!P5 IMAD.IADD R6, R6, 0x1, -R11.reuse ;  /* 0x000000010606d824 */ /* 0x100fe200078e0a0b */
[----:B------:R0:W-:Y:S01]  /*2e30*/  STL [R1+0x144], R0 ;  /* 0x0001440001007387 */ /* 0x0001e20000100800 */
[----:B------:R-:W-:Y:S01]  /*2e40*/  @!P3 IMAD.IADD R7, R7, 0x1, -R11 ;  /* 0x000000010707b824 */ /* 0x000fe200078e0a0b */
[----:B------:R-:W-:Y:S01]  /*2e50*/  ISETP.GE.AND P3, PT, R10, RZ, PT ;  /* 0x000000ff0a00720c */ /* 0x000fe20003f66270 */
[C---:B------:R-:W-:Y:S01]  /*2e60*/  IMAD R10, R11.reuse, R16, R15 ;  /* 0x000000100b0a7224 */ /* 0x040fe200078e020f */
[C---:B------:R-:W-:Y:S01]  /*2e70*/  ISETP.GT.U32.AND P5, PT, R11.reuse, R13, PT ;  /* 0x0000000d0b00720c */ /* 0x040fe20003fa4070 */
[C---:B------:R-:W-:Y:S01]  /*2e80*/  IMAD R8, R11.reuse, R9, R8 ;  /* 0x000000090b087224 */ /* 0x040fe200078e0208 */
[----:B------:R-:W-:Y:S01]  /*2e90*/  IABS R12, R5 ;  /* 0x00000005000c7213 */ /* 0x000fe20000000000 */
[----:B------:R-:W-:Y:S01]  /*2ea0*/  @!P1 IMAD.IADD R2, R2, 0x1, -R11 ;  /* 0x0000000102029824 */ /* 0x000fe200078e0a0b */
[C---:B------:R-:W-:Y:S01]  /*2eb0*/  ISETP.GT.U32.AND P0, PT, R11.reuse, R10, PT ;  /* 0x0000000a0b00720c */ /* 0x040fe20003f04070 */
[----:B------:R-:W-:Y:S01]  /*2ec0*/  @!P6 IMAD.MOV R7, RZ, RZ, -R7 ;  /* 0x000000ffff07e224 */ /* 0x000fe200078e0a07 */
[----:B------:R-:W-:Y:S01]  /*2ed0*/  ISETP.GE.AND P6, PT, R4, RZ, PT ;  /* 0x000000ff0400720c */ /* 0x000fe20003fc6270 */
[----:B0-----:R-:W-:Y:S01]  /*2ee0*/  IMAD.MOV.U32 R0, RZ, RZ, R6 ;  /* 0x000000ffff007224 */ /* 0x001fe200078e0006 */
[----:B------:R-:W-:Y:S01]  /*2ef0*/  ISETP.GT.U32.AND P1, PT, R11, R2, PT ;  /* 0x000000020b00720c */ /* 0x000fe20003f24070 */
[----:B------:R-:W-:Y:S01]  /*2f00*/  IMAD.HI.U32 R6, R26, R12, RZ ;  /* 0x0000000c1a067227 */ /* 0x000fe200078e00ff */
[C---:B------:R-:W-:Y:S01]  /*2f10*/  IADD3 R4, R25.reuse, 0x4e, RZ ;  /* 0x0000004e19047810 */ /* 0x040fe20007ffe0ff */
[----:B------:R0:W-:Y:S01]  /*2f20*/  STL [R1+0x14c], R7 ;  /* 0x00014c0701007387 */ /* 0x0001e20000100800 */
[----:B------:R-:W-:Y:S01]  /*2f30*/  IADD3 R9, R25, 0x4b, RZ ;  /* 0x0000004b19097810 */ /* 0x000fe20007ffe0ff */
[----:B------:R-:W-:Y:S01]  /*2f40*/  @!P4 IMAD.MOV R0, RZ, RZ, -R0 ;  /* 0x000000ffff00c224 */ /* 0x000fe200078e0a00 */
[----:B------:R-:W-:Y:S01]  /*2f50*/  ISETP.GT.U32.AND P4, PT, R11, R8, PT ;  /* 0x000000080b00720c */ /* 0x000fe20003f84070 */
[--C-:B------:R-:W-:Y:S01]  /*2f60*/  @!P5 IMAD.IADD R13, R13, 0x1, -R11.reuse ;  /* 0x000000010d0dd824 */ /* 0x100fe200078e0a0b */
[----:B------:R-:W-:Y:S01]  /*2f70*/  IABS R15, R9 ;  /* 0x00000009000f7213 */ /* 0x000fe20000000000 */
[--C-:B------:R-:W-:Y:S01]  /*2f80*/  @!P0 IMAD.IADD R10, R10, 0x1, -R11.reuse ;  /* 0x000000010a0a8824 */ /* 0x100fe200078e0a0b */
[----:B------:R-:W-:Y:S01]  /*2f90*/  ISETP.GE.AND P0, PT, R5, RZ, PT ;  /* 0x000000ff0500720c */ /* 0x000fe20003f06270 */
[----:B------:R1:W-:Y:S01]  /*2fa0*/  STL [R1+0x150], R0 ;  /* 0x0001500001007387 */ /* 0x0003e20000100800 */
[----:B------:R-:W-:Y:S01]  /*2fb0*/  IMAD.MOV R6, RZ, RZ, -R6 ;  /* 0x000000ffff067224 */ /* 0x000fe200078e0a06 */
[----:B0-----:R-:W-:Y:S01]  /*2fc0*/  IABS R7, R4 ;  /* 0x0000000400077213 */ /* 0x001fe20000000000 */
[----:B------:R-:W-:Y:S01]  /*2fd0*/  @!P1 IMAD.IADD R2, R2, 0x1, -R11 ;  /* 0x0000000102029824 */ /* 0x000fe200078e0a0b */
[C---:B------:R-:W-:Y:S01]  /*2fe0*/  ISETP.GT.U32.AND P5, PT, R11.reuse, R10, PT ;  /* 0x0000000a0b00720c */ /* 0x040fe20003fa4070 */
[----:B------:R-:W-:Y:S01]  /*2ff0*/  IMAD R12, R11, R6, R12 ;  /* 0x000000060b0c7224 */ /* 0x000fe200078e020c */
[----:B------:R-:W-:Y:S01]  /*3000*/  ISETP.GE.AND P1, PT, R3, RZ, PT ;  /* 0x000000ff0300720c */ /* 0x000fe20003f26270 */
[----:B------:R-:W-:Y:S01]  /*3010*/  IMAD.HI.U32 R5, R26, R7, RZ ;  /* 0x000000071a057227 */ /* 0x000fe200078e00ff */
[----:B------:R-:W-:-:S03]  /*3020*/  IADD3 R3, R25, 0x4d, RZ ;  /* 0x0000004d19037810 */ /* 0x000fc60007ffe0ff */
[----:B------:R-:W-:Y:S01]  /*3030*/  @!P4 IMAD.IADD R8, R8, 0x1, -R11 ;  /* 0x000000010808c824 */ /* 0x000fe200078e0a0b */
[----:B------:R-:W-:Y:S01]  /*3040*/  ISETP.GT.U32.AND P4, PT, R11, R13, PT ;  /* 0x0000000d0b00720c */ /* 0x000fe20003f84070 */
[----:B------:R-:W-:Y:S01]  /*3050*/  IMAD.MOV R5, RZ, RZ, -R5 ;  /* 0x000000ffff057224 */ /* 0x000fe200078e0a05 */
[----:B------:R-:W-:Y:S01]  /*3060*/  IABS R6, R3 ;  /* 0x0000000300067213 */ /* 0x000fe20000000000 */
[----:B-1----:R-:W-:Y:S01]  /*3070*/  IMAD.MOV.U32 R0, RZ, RZ, R2 ;  /* 0x000000ffff007224 */ /* 0x002fe200078e0002 */
[----:B------:R-:W-:Y:S01]  /*3080*/  IADD3 R2, R25, 0x4c, RZ ;  /* 0x0000004c19027810 */ /* 0x000fe20007ffe0ff */
[C---:B------:R-:W-:Y:S02]  /*3090*/  IMAD R7, R11.reuse, R5, R7 ;  /* 0x000000050b077224 */ /* 0x040fe400078e0207 */
[----:B------:R-:W-:Y:S01]  /*30a0*/  @!P2 IMAD.MOV R0, RZ, RZ, -R0 ;  /* 0x000000ffff00a224 */ /* 0x000fe200078e0a00 */
[C---:B------:R-:W-:Y:S01]  /*30b0*/  ISETP.GT.U32.AND P2, PT, R11.reuse, R8, PT ;  /* 0x000000080b00720c */ /* 0x040fe20003f44070 */
[----:B------:R-:W-:Y:S01]  /*30c0*/  @!P5 IMAD.IADD R10, R10, 0x1, -R11 ;  /* 0x000000010a0ad824 */ /* 0x000fe200078e0a0b */
[----:B------:R-:W-:-:S02]  /*30d0*/  ISETP.GT.U32.AND P5, PT, R11, R12, PT ;  /* 0x0000000c0b00720c */ /* 0x000fc40003fa4070 */
[----:B------:R-:W-:Y:S01]  /*30e0*/  IABS R5, R2 ;  /* 0x0000000200057213 */ /* 0x000fe20000000000 */
[----:B------:R-:W-:Y:S01]  /*30f0*/  @!P4 IMAD.IADD R13, R13, 0x1, -R11 ;  /* 0x000000010d0dc824 */ /* 0x000fe200078e0a0b */
[----:B------:R-:W-:Y:S01]  /*3100*/  ISETP.GT.U32.AND P4, PT, R11, R7, PT ;  /* 0x000000070b00720c */ /* 0x000fe20003f84070 */
[----:B------:R0:W-:Y:S02]  /*3110*/  STL [R1+0x154], R0 ;  /* 0x0001540001007387 */ /* 0x0001e40000100800 */
[----:B------:R-:W-:-:S04]  /*3120*/  IMAD.HI.U32 R16, R26, R5, RZ ;  /* 0x000000051a107227 */ /* 0x000fc800078e00ff */
[----:B------:R-:W-:Y:S01]  /*3130*/  @!P2 IMAD.IADD R8, R8, 0x1, -R11 ;  /* 0x000000010808a824 */ /* 0x000fe200078e0a0b */
[----:B------:R-:W-:Y:S01]  /*3140*/  ISETP.GE.AND P2, PT, R4, RZ, PT ;  /* 0x000000ff0400720c */ /* 0x000fe20003f46270 */
[----:B------:R-:W-:Y:S02]  /*3150*/  IMAD.MOV.U32 R4, RZ, RZ, R15 ;  /* 0x000000ffff047224 */ /* 0x000fe400078e000f */
[----:B0-----:R-:W-:Y:S02]  /*3160*/  IMAD.MOV.U32 R0, RZ, RZ, R10 ;  /* 0x000000ffff007224 */ /* 0x001fe400078e000a */
[--C-:B------:R-:W-:Y:S02]  /*3170*/  @!P4 IMAD.IADD R7, R7, 0x1, -R11.reuse ;  /* 0x000000010707c824 */ /* 0x100fe400078e0a0b */
[----:B------:R-:W-:Y:S01]  /*3180*/  @!P5 IMAD.IADD R12, R12, 0x1, -R11 ;  /* 0x000000010c0cd824 */ /* 0x000fe200078e0a0b */
[----:B------:R-:W-:Y:S01]  /*3190*/  ISETP.GE.AND P5, PT, R3, RZ, PT ;  /* 0x000000ff0300720c */ /* 0x000fe20003fa6270 */
[----:B------:R-:W-:Y:S01]  /*31a0*/  @!P3 IMAD.MOV R0, RZ, RZ, -R0 ;  /* 0x000000ffff00b224 */ /* 0x000fe200078e0a00 */
[C---:B------:R-:W-:Y:S01]  /*31b0*/  ISETP.GT.U32.AND P3, PT, R11.reuse, R7, PT ;  /* 0x000000070b00720c */ /* 0x040fe20003f64070 */
[----:B------:R-:W-:Y:S01]  /*31c0*/  IMAD.HI.U32 R3, R26, R4, RZ ;  /* 0x000000041a037227 */ /* 0x000fe200078e00ff */
[----:B------:R-:W-:-:S02]  /*31d0*/  ISETP.GT.U32.AND P4, PT, R11, R12, PT ;  /* 0x0000000c0b00720c */ /* 0x000fc40003f84070 */
[----:B------:R0:W-:Y:S01]  /*31e0*/  STL [R1+0x148], R0 ;  /* 0x0001480001007387 */ /* 0x0001e20000100800 */
[----:B------:R-:W-:Y:S01]  /*31f0*/  IMAD.MOV R10, RZ, RZ, -R16 ;  /* 0x000000ffff0a7224 */ /* 0x000fe200078e0a10 */
[----:B------:R-:W-:Y:S01]  /*3200*/  IADD3 R16, R25, 0x4a, RZ ;  /* 0x0000004a19107810 */ /* 0x000fe20007ffe0ff */
[----:B------:R-:W-:Y:S02]  /*3210*/  IMAD.MOV R3, RZ, RZ, -R3 ;  /* 0x000000ffff037224 */ /* 0x000fe400078e0a03 */
[----:B------:R-:W-:Y:S02]  /*3220*/  IMAD R5, R11, R10, R5 ;  /* 0x0000000a0b057224 */ /* 0x000fe400078e0205 */
[----:B------:R-:W-:-:S04]  /*3230*/  IMAD.HI.U32 R15, R26, R6, RZ ;  /* 0x000000061a0f7227 */ /* 0x000fc800078e00ff */
[----:B0-----:R-:W-:Y:S01]  /*3240*/  IMAD.MOV.U32 R0, RZ, RZ, R8 ;  /* 0x000000ffff007224 */ /* 0x001fe200078e0008 */
[----:B------:R-:W-:Y:S01]  /*3250*/  IADD3 R8, R25, 0x49, RZ ;  /* 0x0000004919087810 */ /* 0x000fe20007ffe0ff */
[C---:B------:R-:W-:Y:S01]  /*3260*/  IMAD R4, R11.reuse, R3, R4 ;  /* 0x000000030b047224 */ /* 0x040fe200078e0204 */
[----:B------:R-:W-:Y:S01]  /*3270*/  IABS R3, R16 ;  /* 0x0000001000037213 */ /* 0x000fe20000000000 */
[----:B------:R-:W-:Y:S01]  /*3280*/  @!P1 IMAD.MOV R0, RZ, RZ, -R0 ;  /* 0x000000ffff009224 */ /* 0x000fe200078e0a00 */
[----:B------:R-:W-:Y:S01]  /*3290*/  ISETP.GT.U32.AND P1, PT, R11, R5, PT ;  /* 0x000000050b00720c */ /* 0x000fe20003f24070 */
[----:B------:R-:W-:Y:S02]  /*32a0*/  IMAD.MOV R15, RZ, RZ, -R15 ;  /* 0x000000ffff0f7224 */ /* 0x000fe400078e0a0f */
[----:B------:R-:W-:Y:S01]  /*32b0*/  @!P3 IMAD.IADD R7, R7, 0x1, -R11 ;  /* 0x000000010707b824 */ /* 0x000fe200078e0a0b */
[C---:B------:R-:W-:Y:S01]  /*32c0*/  ISETP.GT.U32.AND P3, PT, R11.reuse, R4, PT ;  /* 0x000000040b00720c */ /* 0x040fe20003f64070 */
[----:B------:R-:W-:-:S02]  /*32d0*/  IMAD R6, R11, R15, R6 ;  /* 0x0000000f0b067224 */ /* 0x000fc400078e0206 */
[----:B------:R-:W-:Y:S02]  /*32e0*/  @!P6 IMAD.MOV R13, RZ, RZ, -R13 ;  /* 0x000000ffff0de224 */ /* 0x000fe400078e0a0d */
[--C-:B------:R-:W-:Y:S01]  /*32f0*/  @!P4 IMAD.IADD R12, R12, 0x1, -R11.reuse ;  /* 0x000000010c0cc824 */ /* 0x100fe200078e0a0b */
[----:B------:R-:W-:Y:S01]  /*3300*/  ISETP.GT.U32.AND P6, PT, R11, R6, PT ;  /* 0x000000060b00720c */ /* 0x000fe20003fc4070 */
[----:B------:R-:W-:Y:S01]  /*3310*/  IMAD.HI.U32 R10, R26, R3, RZ ;  /* 0x000000031a0a7227 */ /* 0x000fe200078e00ff */
[----:B------:R-:W-:Y:S01]  /*3320*/  ISETP.GE.AND P4, PT, R2, RZ, PT ;  /* 0x000000ff0200720c */ /* 0x000fe20003f86270 */
[----:B------:R0:W-:Y:S01]  /*3330*/  STL [R1+0x138], R13 ;  /* 0x0001380d01007387 */ /* 0x0001e20000100800 */
[----:B------:R-:W-:Y:S01]  /*3340*/  IABS R2, R8 ;  /* 0x0000000800027213 */ /* 0x000fe20000000000 */
[--C-:B------:R-:W-:Y:S02]  /*3350*/  @!P1 IMAD.IADD R5, R5, 0x1, -R11.reuse ;  /* 0x0000000105059824 */ /* 0x100fe400078e0a0b */
[----:B------:R-:W-:Y:S01]  /*3360*/  @!P3 IMAD.IADD R4, R4, 0x1, -R11 ;  /* 0x000000010404b824 */ /* 0x000fe200078e0a0b */
[----:B------:R1:W-:Y:S01]  /*3370*/  STL [R1+0x13c], R0 ;  /* 0x00013c0001007387 */ /* 0x0003e20000100800 */
[----:B------:R-:W-:Y:S01]  /*3380*/  IMAD.MOV R10, RZ, RZ, -R10 ;  /* 0x000000ffff0a7224 */ /* 0x000fe200078e0a0a */
[----:B------:R-:W-:Y:S01]  /*3390*/  ISETP.GT.U32.AND P3, PT, R11, R5, PT ;  /* 0x000000050b00720c */ /* 0x000fe20003f64070 */
[----:B0-----:R-:W-:-:S04]  /*33a0*/  IMAD.HI.U32 R13, R26, R2, RZ ;  /* 0x000000021a0d7227 */ /* 0x001fc800078e00ff */
[----:B------:R-:W-:Y:S01]  /*33b0*/  @!P6 IMAD.IADD R6, R6, 0x1, -R11 ;  /* 0x000000010606e824 */ /* 0x000fe200078e0a0b */
[----:B------:R-:W-:Y:S01]  /*33c0*/  ISETP.GE.AND P6, PT, R9, RZ, PT ;  /* 0x000000ff0900720c */ /* 0x000fe20003fc6270 */
[----:B------:R-:W-:Y:S01]  /*33d0*/  IMAD.MOV R13, RZ, RZ, -R13 ;  /* 0x000000ffff0d7224 */ /* 0x000fe200078e0a0d */
[----:B------:R-:W-:Y:S01]  /*33e0*/  IADD3 R9, R25, 0x48, RZ ;  /* 0x0000004819097810 */ /* 0x000fe20007ffe0ff */
[----:B-1----:R-:W-:Y:S01]  /*33f0*/  IMAD.MOV.U32 R0, RZ, RZ, R12 ;  /* 0x000000ffff007224 */ /* 0x002fe200078e000c */
[C---:B------:R-:W-:Y:S01]  /*3400*/  ISETP.GT.U32.AND P1, PT, R11.reuse, R6, PT ;  /* 0x000000060b00720c */ /* 0x040fe20003f24070 */
[C---:B------:R-:W-:Y:S01]  /*3410*/  IMAD R2, R11.reuse, R13, R2 ;  /* 0x0000000d0b027224 */ /* 0x040fe200078e0202 */
[----:B------:R-:W-:Y:S01]  /*3420*/  IABS R12, R9 ;  /* 0x00000009000c7213 */ /* 0x000fe20000000000 */
[----:B------:R-:W-:Y:S01]  /*3430*/  @!P0 IMAD.MOV R0, RZ, RZ, -R0 ;  /* 0x000000ffff008224 */ /* 0x000fe200078e0a00 */
[----:B------:R-:W-:Y:S01]  /*3440*/  ISETP.GT.U32.AND P0, PT, R11, R4, PT ;  /* 0x000000040b00720c */ /* 0x000fe20003f04070 */
[----:B------:R-:W-:Y:S01]  /*3450*/  @!P3 IMAD.IADD R5, R5, 0x1, -R11 ;  /* 0x000000010505b824 */ /* 0x000fe200078e0a0b */
[C---:B------:R-:W-:Y:S01]  /*3460*/  ISETP.GT.U32.AND P3, PT, R11.reuse, R2, PT ;  /* 0x000000020b00720c */ /* 0x040fe20003f64070 */
[----:B------:R-:W-:Y:S01]  /*3470*/  IMAD R3, R11, R10, R3 ;  /* 0x0000000a0b037224 */ /* 0x000fe200078e0203 */
[C---:B------:R-:W-:Y:S01]  /*3480*/  IADD3 R10, R25.reuse, 0x47, RZ ;  /* 0x00000047190a7810 */ /* 0x040fe20007ffe0ff */
[----:B------:R-:W-:Y:S01]  /*3490*/  IMAD.HI.U32 R17, R26, R12, RZ ;  /* 0x0000000c1a117227 */ /* 0x000fe200078e00ff */
[----:B------:R0:W-:Y:S01]  /*34a0*/  STL [R1+0x140], R0 ;  /* 0x0001400001007387 */ /* 0x0001e20000100800 */
[----:B------:R-:W-:-:S02]  /*34b0*/  IADD3 R13, R25, 0x46, RZ ;  /* 0x00000046190d7810 */ /* 0x000fc40007ffe0ff */
[----:B------:R-:W-:Y:S01]  /*34c0*/  @!P1 IMAD.IADD R6, R6, 0x1, -R11 ;  /* 0x0000000106069824 */ /* 0x000fe200078e0a0b */
[----:B------:R-:W-:Y:S01]  /*34d0*/  ISETP.GT.U32.AND P1, PT, R11, R3, PT ;  /* 0x000000030b00720c */ /* 0x000fe20003f24070 */
[----:B------:R-:W-:Y:S01]  /*34e0*/  @!P4 IMAD.MOV R5, RZ, RZ, -R5 ;  /* 0x000000ffff05c224 */ /* 0x000fe200078e0a05 */
[----:B------:R-:W-:Y:S01]  /*34f0*/  IABS R15, R10 ;  /* 0x0000000a000f7213 */ /* 0x000fe20000000000 */
[----:B------:R-:W-:Y:S01]  /*3500*/  @!P0 IMAD.IADD R4, R4, 0x1, -R11 ;  /* 0x0000000104048824 */ /* 0x000fe200078e0a0b */
[----:B------:R-:W-:Y:S01]  /*3510*/  ISETP.GE.AND P0, PT, R16, RZ, PT ;  /* 0x000000ff1000720c */ /* 0x000fe20003f06270 */
[----:B------:R-:W-:Y:S01]  /*3520*/  IMAD.MOV R16, RZ, RZ, -R17 ;  /* 0x000000ffff107224 */ /* 0x000fe200078e0a11 */
[----:B------:R-:W-:Y:S01]  /*3530*/  IABS R17, R13 ;  /* 0x0000000d00117213 */ /* 0x000fe20000000000 */
[----:B------:R-:W-:Y:S01]  /*3540*/  @!P3 IMAD.IADD R2, R2, 0x1, -R11 ;  /* 0x000000010202b824 */ /* 0x000fe200078e0a0b */
[----:B------:R-:W-:Y:S01]  /*3550*/  ISETP.GE.AND P4, PT, R9, RZ, PT ;  /* 0x000000ff0900720c */ /* 0x000fe20003f86270 */
[----:B------:R-:W-:-:S02]  /*3560*/  IMAD R12, R11, R16, R12 ;  /* 0x000000100b0c7224 */ /* 0x000fc400078e020c */
[----:B------:R-:W-:Y:S01]  /*3570*/  IMAD.HI.U32 R18, R26, R15, RZ ;  /* 0x0000000f1a127227 */ /* 0x000fe200078e00ff */
[----:B------:R-:W-:-:S03]  /*3580*/  ISETP.GT.U32.AND P3, PT, R11, R2, PT ;  /* 0x000000020b00720c */ /* 0x000fc60003f64070 */
[----:B------:R-:W-:Y:S01]  /*3590*/  @!P5 IMAD.MOV R6, RZ, RZ, -R6 ;  /* 0x000000ffff06d224 */ /* 0x000fe200078e0a06 */
[----:B------:R-:W-:Y:S01]  /*35a0*/  ISETP.GT.U32.AND P5, PT, R11, R12, PT ;  /* 0x0000000c0b00720c */ /* 0x000fe20003fa4070 */
[----:B------:R-:W-:Y:S01]  /*35b0*/  @!P1 IMAD.IADD R3, R3, 0x1, -R11 ;  /* 0x0000000103039824 */ /* 0x000fe200078e0a0b */
[----:B------:R-:W-:Y:S01]  /*35c0*/  ISETP.GE.AND P1, PT, R8, RZ, PT ;  /* 0x000000ff0800720c */ /* 0x000fe20003f26270 */
[----:B0-----:R-:W-:Y:S02]  /*35d0*/  IMAD.MOV.U32 R0, RZ, RZ, R7 ;  /* 0x000000ffff007224 */ /* 0x001fe400078e0007 */
[----:B------:R-:W-:Y:S02]  /*35e0*/  IMAD.MOV R18, RZ, RZ, -R18 ;  /* 0x000000ffff127224 */ /* 0x000fe400078e0a12 */
[----:B------:R-:W-:Y:S01]  /*35f0*/  @!P2 IMAD.MOV R0, RZ, RZ, -R0 ;  /* 0x000000ffff00a224 */ /* 0x000fe200078e0a00 */
[C---:B------:R-:W-:Y:S01]  /*3600*/  ISETP.GT.U32.AND P2, PT, R11.reuse, R3, PT ;  /* 0x000000030b00720c */ /* 0x040fe20003f44070 */
[----:B------:R-:W-:-:S02]  /*3610*/  IMAD R15, R11, R18, R15 ;  /* 0x000000120b0f7224 */ /* 0x000fc400078e020f */
[--C-:B------:R-:W-:Y:S01]  /*3620*/  @!P3 IMAD.IADD R2, R2, 0x1, -R11.reuse ;  /* 0x000000010202b824 */ /* 0x100fe200078e0a0b */
[----:B------:R0:W-:Y:S01]  /*3630*/  STL [R1+0x134], R0 ;  /* 0x0001340001007387 */ /* 0x0001e20000100800 */
[--C-:B------:R-:W-:Y:S01]  /*3640*/  @!P5 IMAD.IADD R12, R12, 0x1, -R11.reuse ;  /* 0x000000010c0cd824 */ /* 0x100fe200078e0a0b */
[C---:B------:R-:W-:Y:S02]  /*3650*/  ISETP.GT.U32.AND P3, PT, R11.reuse, R15, PT ;  /* 0x0000000f0b00720c */ /* 0x040fe40003f64070 */
[----:B------:R-:W-:Y:S02]  /*3660*/  STL [R1+0x130], R6 ;  /* 0x0001300601007387 */ /* 0x000fe40000100800 */
[----:B------:R-:W-:Y:S02]  /*3670*/  ISETP.GT.U32.AND P5, PT, R11, R12, PT ;  /* 0x0000000c0b00720c */ /* 0x000fe40003fa4070 */
[----:B------:R1:W-:Y:S01]  /*3680*/  STL [R1+0x12c], R5 ;  /* 0x00012c0501007387 */ /* 0x0003e20000100800 */
[----:B------:R-:W-:Y:S01]  /*3690*/  @!P2 IMAD.IADD R3, R3, 0x1, -R11 ;  /* 0x000000010303a824 */ /* 0x000fe200078e0a0b */
[----:B------:R-:W-:Y:S01]  /*36a0*/  ISETP.GE.AND P2, PT, R13, RZ, PT ;  /* 0x000000ff0d00720c */ /* 0x000fe20003f46270 */
[----:B0-----:R-:W-:-:S02]  /*36b0*/  IMAD.MOV.U32 R0, RZ, RZ, R4 ;  /* 0x000000ffff007224 */ /* 0x001fc400078e0004 */
[----:B------:R-:W-:Y:S01]  /*36c0*/  IMAD.MOV.U32 R7, RZ, RZ, R3 ;  /* 0x000000ffff077224 */ /* 0x000fe200078e0003 */
[----:B------:R-:W-:Y:S01]  /*36d0*/  IADD3 R3, R25, 0x43, RZ ;  /* 0x0000004319037810 */ /* 0x000fe20007ffe0ff */
[----:B------:R-:W-:Y:S01]  /*36e0*/  @!P6 IMAD.MOV R0, RZ, RZ, -R0 ;  /* 0x000000ffff00e224 */ /* 0x000fe200078e0a00 */
[----:B------:R-:W-:Y:S01]  /*36f0*/  ISETP.GE.AND P6, PT, R10, RZ, PT ;  /* 0x000000ff0a00720c */ /* 0x000fe20003fc6270 */
[----:B------:R-:W-:Y:S01]  /*3700*/  @!P3 IMAD.IADD R15, R15, 0x1, -R11 ;  /* 0x000000010f0fb824 */ /* 0x000fe200078e0a0b */
[----:B-1----:R-:W-:Y:S01]  /*3710*/  IADD3 R5, R25, 0x45, RZ ;  /* 0x0000004519057810 */ /* 0x002fe20007ffe0ff */
[C---:B------:R-:W-:Y:S01]  /*3720*/  IMAD.HI.U32 R4, R26.reuse, R17, RZ ;  /* 0x000000111a047227 */ /* 0x040fe200078e00ff */
[----:B------:R0:W-:Y:S01]  /*3730*/  STL [R1+0x128], R0 ;  /* 0x0001280001007387 */ /* 0x0001e20000100800 */
[----:B------:R-:W-:Y:S02]  /*3740*/  IABS R13, R3 ;  /* 0x00000003000d7213 */ /* 0x000fe40000000000 */
[----:B------:R-:W-:Y:S01]  /*3750*/  IABS R6, R5 ;  /* 0x0000000500067213 */ /* 0x000fe20000000000 */
[----:B------:R-:W-:Y:S01]  /*3760*/  @!P0 IMAD.MOV R7, RZ, RZ, -R7 ;  /* 0x000000ffff078224 */ /* 0x000fe200078e0a07 */
[----:B------:R-:W-:Y:S01]  /*3770*/  ISETP.GE.AND P0, PT, R5, RZ, PT ;  /* 0x000000ff0500720c */ /* 0x000fe20003f06270 */
[----:B------:R-:W-:Y:S01]  /*3780*/  IMAD.MOV R4, RZ, RZ, -R4 ;  /* 0x000000ffff047224 */ /* 0x000fe200078e0a04 */
[----:B------:R-:W-:Y:S01]  /*3790*/  ISETP.GT.U32.AND P3, PT, R11, R15, PT ;  /* 0x0000000f0b00720c */ /* 0x000fe20003f64070 */
[----:B------:R-:W-:Y:S01]  /*37a0*/  IMAD.HI.U32 R5, R26, R6, RZ ;  /* 0x000000061a057227 */ /* 0x000fe200078e00ff */
[----:B------:R1:W-:Y:S03]  /*37b0*/  STL [R1+0x10c], R7 ;  /* 0x00010c0701007387 */ /* 0x0003e60000100800 */
[----:B0-----:R-:W-:Y:S01]  /*37c0*/  IMAD.MOV.U32 R0, RZ, RZ, R2 ;  /* 0x000000ffff007224 */ /* 0x001fe200078e0002 */
[----:B------:R-:W-:Y:S01]  /*37d0*/  IADD3 R2, R25, 0x44, RZ ;  /* 0x0000004419027810 */ /* 0x000fe20007ffe0ff */
[----:B------:R-:W-:-:S02]  /*37e0*/  @!P5 IMAD.IADD R12, R12, 0x1, -R11 ;  /* 0x000000010c0cd824 */ /* 0x000fc400078e0a0b */
[----:B------:R-:W-:Y:S01]  /*37f0*/  @!P1 IMAD.MOV R0, RZ, RZ, -R0 ;  /* 0x000000ffff009224 */ /* 0x000fe200078e0a00 */
[----:B------:R-:W-:Y:S01]  /*3800*/  IABS R8, R2 ;  /* 0x0000000200087213 */ /* 0x000fe20000000000 */
[----:B------:R-:W-:Y:S01]  /*3810*/  IMAD R4, R11, R4, R17 ;  /* 0x000000040b047224 */ /* 0x000fe200078e0211 */
[----:B-1----:R-:W-:Y:S01]  /*3820*/  IADD3 R7, R25, 0x41, RZ ;  /* 0x0000004119077810 */ /* 0x002fe20007ffe0ff */
[----:B------:R-:W-:Y:S01]  /*3830*/  IMAD.MOV R5, RZ, RZ, -R5 ;  /* 0x000000ffff057224 */ /* 0x000fe200078e0a05 */
[----:B------:R0:W-:Y:S01]  /*3840*/  STL [R1+0x100], R0 ;  /* 0x0001000001007387 */ /* 0x0001e20000100800 */
[----:B------:R-:W-:Y:S01]  /*3850*/  @!P3 IMAD.IADD R15, R15, 0x1, -R11 ;  /* 0x000000010f0fb824 */ /* 0x000fe200078e0a0b */
[C---:B------:R-:W-:Y:S01]  /*3860*/  ISETP.GT.U32.AND P1, PT, R11.reuse, R4, PT ;  /* 0x000000040b00720c */ /* 0x040fe20003f24070 */
[----:B------:R-:W-:Y:S01]  /*3870*/  IMAD R6, R11, R5, R6 ;  /* 0x000000050b067224 */ /* 0x000fe200078e0206 */
[----:B------:R-:W-:Y:S01]  /*3880*/  ISETP.GE.AND P3, PT, R3, RZ, PT ;  /* 0x000000ff0300720c */ /* 0x000fe20003f66270 */
[----:B------:R-:W-:Y:S01]  /*3890*/  IMAD.HI.U32 R5, R26, R8, RZ ;  /* 0x000000081a057227 */ /* 0x000fe200078e00ff */
[----:B------:R-:W-:-:S02]  /*38a0*/  IABS R10, R7 ;  /* 0x00000007000a7213 */ /* 0x000fc40000000000 */
        /* <DEDUP_REMOVED lines=8> */
[----:B------:R-:W-:Y:S02]  /*3930*/  @!P1 IMAD.IADD R4, R4, 0x1, -R11 ;  /* 0x0000000104049824 */ /* 0x000fe400078e0a0b */
[----:B------:R-:W-:Y:S01]  /*3940*/  IMAD.HI.U32 R3, R26, R13, RZ ;  /* 0x0000000d1a037227 */ /* 0x000fe200078e00ff */
[----:B------:R0:W-:Y:S02]  /*3950*/  STL [R1+0xe8], R0 ;  /* 0x0000e80001007387 */ /* 0x0001e40000100800 */
[----:B------:R-:W-:Y:S01]  /*3960*/  ISETP.GT.U32.AND P1, PT, R11, R4, PT ;  /* 0x000000040b00720c */ /* 0x000fe20003f24070 */
[----:B------:R-:W-:-:S02]  /*3970*/  IMAD.MOV R3, RZ, RZ, -R3 ;  /* 0x000000ffff037224 */ /* 0x000fc400078e0a03 */
[----:B------:R-:W-:-:S04]  /*3980*/  IMAD.HI.U32 R5, R26, R10, RZ ;  /* 0x0000000a1a057227 */ /* 0x000fc800078e00ff */
[----:B------:R-:W-:Y:S02]  /*3990*/  @!P4 IMAD.IADD R6, R6, 0x1, -R11 ;  /* 0x000000010606c824 */ /* 0x000fe400078e0a0b */
[----:B0-----:R-:W-:Y:S02]  /*39a0*/  IMAD.MOV.U32 R0, RZ, RZ, R15 ;  /* 0x000000ffff007224 */ /* 0x001fe400078e000f */
[C---:B------:R-:W-:Y:S01]  /*39b0*/  IMAD R13, R11.reuse, R3, R13 ;  /* 0x000000030b0d7224 */ /* 0x040fe200078e020d */
[C---:B------:R-:W-:Y:S01]  /*39c0*/  ISETP.GT.U32.AND P4, PT, R11.reuse, R6, PT ;  /* 0x000000060b00720c */ /* 0x040fe20003f84070 */
[----:B------:R-:W-:Y:S01]  /*39d0*/  @!P6 IMAD.MOV R0, RZ, RZ, -R0 ;  /* 0x000000ffff00e224 */ /* 0x000fe200078e0a00 */
[----:B------:R-:W-:Y:S01]  /*39e0*/  ISETP.GT.U32.AND P6, PT, R11, R8, PT ;  /* 0x000000080b00720c */ /* 0x000fe20003fc4070 */
[----:B------:R-:W-:Y:S01]  /*39f0*/  @!P1 IMAD.IADD R4, R4, 0x1, -R11 ;  /* 0x0000000104049824 */ /* 0x000fe200078e0a0b */
[----:B------:R-:W-:Y:S01]  /*3a00*/  ISETP.GE.AND P1, PT, R2, RZ, PT ;  /* 0x000000ff0200720c */ /* 0x000fe20003f26270 */
[----:B------:R-:W-:Y:S01]  /*3a10*/  IMAD.MOV R5, RZ, RZ, -R5 ;  /* 0x000000ffff057224 */ /* 0x000fe200078e0a05 */
[----:B------:R0:W-:Y:S01]  /*3a20*/  STL [R1+0x11c], R0 ;  /* 0x00011c0001007387 */ /* 0x0001e20000100800 */
[----:B------:R-:W-:Y:S01]  /*3a30*/  IMAD.HI.U32 R3, R26, R12, RZ ;  /* 0x0000000c1a037227 */ /* 0x000fe200078e00ff */
[----:B------:R-:W-:-:S03]  /*3a40*/  IADD3 R2, R25, 0x40, RZ ;  /* 0x0000004019027810 */ /* 0x000fc60007ffe0ff */
[----:B------:R-:W-:Y:S01]  /*3a50*/  IMAD R10, R11, R5, R10 ;  /* 0x000000050b0a7224 */ /* 0x000fe200078e020a */
[----:B------:R-:W-:Y:S01]  /*3a60*/  IABS R9, R2 ;  /* 0x0000000200097213 */ /* 0x000fe20000000000 */
[--C-:B------:R-:W-:Y:S02]  /*3a70*/  @!P4 IMAD.IADD R6, R6, 0x1, -R11.reuse ;  /* 0x000000010606c824 */ /* 0x100fe400078e0a0b */
[----:B------:R-:W-:Y:S02]  /*3a80*/  @!P6 IMAD.IADD R8, R8, 0x1, -R11 ;  /* 0x000000010808e824 */ /* 0x000fe400078e0a0b */
[----:B0-----:R-:W-:Y:S01]  /*3a90*/  IMAD.MOV.U32 R0, RZ, RZ, R4 ;  /* 0x000000ffff007224 */ /* 0x001fe200078e0004 */
[----:B------:R-:W-:Y:S01]  /*3aa0*/  IADD3 R4, R25, 0x3f, RZ ;  /* 0x0000003f19047810 */ /* 0x000fe20007ffe0ff */
[----:B------:R-:W-:Y:S01]  /*3ab0*/  IMAD.MOV R3, RZ, RZ, -R3 ;  /* 0x000000ffff037224 */ /* 0x000fe200078e0a03 */
[C---:B------:R-:W-:Y:S01]  /*3ac0*/  ISETP.GT.U32.AND P6, PT, R11.reuse, R8, PT ;  /* 0x000000080b00720c */ /* 0x040fe20003fc4070 */
[----:B------:R-:W-:Y:S01]  /*3ad0*/  @!P2 IMAD.MOV R0, RZ, RZ, -R0 ;  /* 0x000000ffff00a224 */ /* 0x000fe200078e0a00 */
[C---:B------:R-:W-:Y:S01]  /*3ae0*/  ISETP.GT.U32.AND P2, PT, R11.reuse, R13, PT ;  /* 0x0000000d0b00720c */ /* 0x040fe20003f44070 */
[----:B------:R-:W-:Y:S01]  /*3af0*/  IMAD R12, R11, R3, R12 ;  /* 0x000000030b0c7224 */ /* 0x000fe200078e020c */
[----:B------:R-:W-:Y:S01]  /*3b00*/  IABS R15, R4 ;  /* 0x00000004000f7213 */ /* 0x000fe20000000000 */
[----:B------:R-:W-:Y:S01]  /*3b10*/  IMAD.HI.U32 R16, R26, R9, RZ ;  /* 0x000000091a107227 */ /* 0x000fe200078e00ff */
[----:B------:R0:W-:Y:S01]  /*3b20*/  STL [R1+0x120], R0 ;  /* 0x0001200001007387 */ /* 0x0001e20000100800 */
[----:B------:R-:W-:-:S02]  /*3b30*/  IADD3 R3, R25, 0x3e, RZ ;  /* 0x0000003e19037810 */ /* 0x000fc40007ffe0ff */
[C---:B------:R-:W-:Y:S01]  /*3b40*/  ISETP.GT.U32.AND P4, PT, R11.reuse, R12, PT ;  /* 0x0000000c0b00720c */ /* 0x040fe20003f84070 */
[----:B------:R-:W-:Y:S01]  /*3b50*/  IMAD.MOV R16, RZ, RZ, -R16 ;  /* 0x000000ffff107224 */ /* 0x000fe200078e0a10 */
[----:B------:R-:W-:Y:S02]  /*3b60*/  IABS R5, R3 ;  /* 0x0000000300057213 */ /* 0x000fe40000000000 */
[--C-:B------:R-:W-:Y:S01]  /*3b70*/  @!P6 IMAD.IADD R8, R8, 0x1, -R11.reuse ;  /* 0x000000010808e824 */ /* 0x100fe200078e0a0b */
[----:B------:R-:W-:Y:S01]  /*3b80*/  ISETP.GT.U32.AND P6, PT, R11, R10, PT ;  /* 0x0000000a0b00720c */ /* 0x000fe20003fc4070 */
[----:B------:R-:W-:Y:S02]  /*3b90*/  @!P2 IMAD.IADD R13, R13, 0x1, -R11 ;  /* 0x000000010d0da824 */ /* 0x000fe400078e0a0b */
[----:B0-----:R-:W-:Y:S02]  /*3ba0*/  IMAD.MOV.U32 R0, RZ, RZ, R6 ;  /* 0x000000ffff007224 */ /* 0x001fe400078e0006 */
[----:B------:R-:W-:Y:S01]  /*3bb0*/  IMAD.MOV.U32 R6, RZ, RZ, R15 ;  /* 0x000000ffff067224 */ /* 0x000fe200078e000f */
[----:B------:R-:W-:Y:S01]  /*3bc0*/  ISETP.GT.U32.AND P2, PT, R11, R13, PT ;  /* 0x0000000d0b00720c */ /* 0x000fe20003f44070 */
[----:B------:R-:W-:Y:S01]  /*3bd0*/  @!P0 IMAD.MOV R0, RZ, RZ, -R0 ;  /* 0x000000ffff008224 */ /* 0x000fe200078e0a00 */
[----:B------:R-:W-:Y:S01]  /*3be0*/  ISETP.GE.AND P0, PT, R7, RZ, PT ;  /* 0x000000ff0700720c */ /* 0x000fe20003f06270 */
[----:B------:R-:W-:-:S02]  /*3bf0*/  IMAD R7, R11, R16, R9 ;  /* 0x000000100b077224 */ /* 0x000fc400078e0209 */
[----:B------:R-:W-:Y:S01]  /*3c00*/  IMAD.HI.U32 R9, R26, R6, RZ ;  /* 0x000000061a097227 */ /* 0x000fe200078e00ff */
[----:B------:R0:W-:Y:S03]  /*3c10*/  STL [R1+0x118], R0 ;  /* 0x0001180001007387 */ /* 0x0001e60000100800 */
[--C-:B------:R-:W-:Y:S01]  /*3c20*/  @!P6 IMAD.IADD R10, R10, 0x1, -R11.reuse ;  /* 0x000000010a0ae824 */ /* 0x100fe200078e0a0b */
[----:B------:R-:W-:Y:S01]  /*3c30*/  ISETP.GE.AND P6, PT, R2, RZ, PT ;  /* 0x000000ff0200720c */ /* 0x000fe20003fc6270 */
[----:B------:R-:W-:Y:S02]  /*3c40*/  @!P4 IMAD.IADD R12, R12, 0x1, -R11 ;  /* 0x000000010c0cc824 */ /* 0x000fe400078e0a0b */
[----:B------:R-:W-:Y:S02]  /*3c50*/  IMAD.MOV R15, RZ, RZ, -R9 ;  /* 0x000000ffff0f7224 */ /* 0x000fe400078e0a09 */
[----:B------:R-:W-:Y:S01]  /*3c60*/  @!P2 IMAD.IADD R13, R13, 0x1, -R11 ;  /* 0x000000010d0da824 */ /* 0x000fe200078e0a0b */
[C---:B------:R-:W-:Y:S01]  /*3c70*/  ISETP.GT.U32.AND P4, PT, R11.reuse, R12, PT ;  /* 0x0000000c0b00720c */ /* 0x040fe20003f84070 */
[----:B0-----:R-:W-:Y:S01]  /*3c80*/  IMAD.MOV.U32 R0, RZ, RZ, R8 ;  /* 0x000000ffff007224 */ /* 0x001fe200078e0008 */
[C---:B------:R-:W-:Y:S01]  /*3c90*/  ISETP.GT.U32.AND P2, PT, R11.reuse, R7, PT ;  /* 0x000000070b00720c */ /* 0x040fe20003f44070 */
[----:B------:R-:W-:Y:S01]  /*3ca0*/  IMAD R6, R11, R15, R6 ;  /* 0x0000000f0b067224 */ /* 0x000fe200078e0206 */
[----:B------:R-:W-:Y:S01]  /*3cb0*/  IADD3 R8, R25, 0x3d, RZ ;  /* 0x0000003d19087810 */ /* 0x000fe20007ffe0ff */
[----:B------:R-:W-:Y:S01]  /*3cc0*/  @!P5 IMAD.MOV R0, RZ, RZ, -R0 ;  /* 0x000000ffff00d224 */ /* 0x000fe200078e0a00 */
[----:B------:R-:W-:Y:S01]  /*3cd0*/  ISETP.GT.U32.AND P5, PT, R11, R10, PT ;  /* 0x0000000a0b00720c */ /* 0x000fe20003fa4070 */
[----:B------:R-:W-:-:S03]  /*3ce0*/  IMAD.HI.U32 R2, R26, R5, RZ ;  /* 0x000000051a027227 */ /* 0x000fc600078e00ff */
[----:B------:R0:W-:Y:S01]  /*3cf0*/  STL [R1+0xf0], R0 ;  /* 0x0000f00001007387 */ /* 0x0001e20000100800 */
[----:B------:R-:W-:Y:S01]  /*3d00*/  IMAD.MOV R9, RZ, RZ, -R2 ;  /* 0x000000ffff097224 */ /* 0x000fe200078e0a02 */
[----:B------:R-:W-:Y:S01]  /*3d10*/  IADD3 R2, R25, 0x3c, RZ ;  /* 0x0000003c19027810 */ /* 0x000fe20007ffe0ff */
[----:B------:R-:W-:Y:S01]  /*3d20*/  @!P4 IMAD.IADD R12, R12, 0x1, -R11 ;  /* 0x000000010c0cc824 */ /* 0x000fe200078e0a0b */
[----:B------:R-:W-:Y:S01]  /*3d30*/  ISETP.GE.AND P4, PT, R4, RZ, PT ;  /* 0x000000ff0400720c */ /* 0x000fe20003f86270 */
[----:B------:R-:W-:Y:S01]  /*3d40*/  IMAD R5, R11, R9, R5 ;  /* 0x000000090b057224 */ /* 0x000fe200078e0205 */
[----:B------:R-:W-:Y:S01]  /*3d50*/  IABS R9, R2 ;  /* 0x0000000200097213 */ /* 0x000fe20000000000 */
[--C-:B------:R-:W-:Y:S01]  /*3d60*/  @!P2 IMAD.IADD R7, R7, 0x1, -R11.reuse ;  /* 0x000000010707a824 */ /* 0x100fe200078e0a0b */
[----:B------:R-:W-:Y:S01]  /*3d70*/  IABS R4, R8 ;  /* 0x0000000800047213 */ /* 0x000fe20000000000 */
[----:B------:R-:W-:Y:S01]  /*3d80*/  @!P5 IMAD.IADD R10, R10, 0x1, -R11 ;  /* 0x000000010a0ad824 */ /* 0x000fe200078e0a0b */
[C---:B------:R-:W-:Y:S01]  /*3d90*/  ISETP.GT.U32.AND P5, PT, R11.reuse, R6, PT ;  /* 0x000000060b00720c */ /* 0x040fe20003fa4070 */
[----:B------:R-:W-:Y:S01]  /*3da0*/  @!P3 IMAD.MOV R13, RZ, RZ, -R13 ;  /* 0x000000ffff0db224 */ /* 0x000fe200078e0a0d */
[C---:B------:R-:W-:Y:S01]  /*3db0*/  ISETP.GT.U32.AND P3, PT, R11.reuse, R5, PT ;  /* 0x000000050b00720c */ /* 0x040fe20003f64070 */
[----:B------:R-:W-:Y:S01]  /*3dc0*/  IMAD.MOV.U32 R14, RZ, RZ, R12 ;  /* 0x000000ffff0e7224 */ /* 0x000fe200078e000c */
[----:B------:R-:W-:Y:S01]  /*3dd0*/  ISETP.GT.U32.AND P2, PT, R11, R7, PT ;  /* 0x000000070b00720c */ /* 0x000fe20003f44070 */
[----:B0-----:R-:W-:Y:S01]  /*3de0*/  IMAD.MOV.U32 R0, RZ, RZ, R10 ;  /* 0x000000ffff007224 */ /* 0x001fe200078e000a */
[----:B------:R0:W-:Y:S01]  /*3df0*/  STL [R1+0xf4], R13 ;  /* 0x0000f40d01007387 */ /* 0x0001e20000100800 */
[----:B------:R-:W-:Y:S01]  /*3e00*/  @!P1 IMAD.MOV R14, RZ, RZ, -R14 ;  /* 0x000000ffff0e9224 */ /* 0x000fe200078e0a0e */
[----:B------:R-:W-:Y:S01]  /*3e10*/  ISETP.GE.AND P1, PT, R3, RZ, PT ;  /* 0x000000ff0300720c */ /* 0x000fe20003f26270 */
[----:B------:R-:W-:Y:S01]  /*3e20*/  IMAD.MOV.U32 R3, RZ, RZ, R9 ;  /* 0x000000ffff037224 */ /* 0x000fe200078e0009 */
[----:B------:R-:W-:Y:S01]  /*3e30*/  IADD3 R12, R25, 0x38, RZ ;  /* 0x00000038190c7810 */ /* 0x000fe20007ffe0ff */
[----:B------:R-:W-:Y:S01]  /*3e40*/  IMAD.HI.U32 R9, R26, R4, RZ ;  /* 0x000000041a097227 */ /* 0x000fe200078e00ff */
[----:B------:R-:W-:Y:S02]  /*3e50*/  STL [R1+0xf8], R14 ;  /* 0x0000f80e01007387 */ /* 0x000fe40000100800 */
[----:B------:R-:W-:Y:S01]  /*3e60*/  IABS R17, R12 ;  /* 0x0000000c00117213 */ /* 0x000fe20000000000 */
[----:B------:R-:W-:-:S02]  /*3e70*/  @!P5 IMAD.IADD R6, R6, 0x1, -R11 ;  /* 0x000000010606d824 */ /* 0x000fc400078e0a0b */
[----:B------:R-:W-:Y:S01]  /*3e80*/  @!P0 IMAD.MOV R0, RZ, RZ, -R0 ;  /* 0x000000ffff008224 */ /* 0x000fe200078e0a00 */
[----:B------:R-:W-:Y:S01]  /*3e90*/  ISETP.GE.AND P0, PT, R8, RZ, PT ;  /* 0x000000ff0800720c */ /* 0x000fe20003f06270 */
[----:B------:R-:W-:Y:S01]  /*3ea0*/  IMAD.MOV R9, RZ, RZ, -R9 ;  /* 0x000000ffff097224 */ /* 0x000fe200078e0a09 */
[----:B------:R-:W-:Y:S01]  /*3eb0*/  ISETP.GT.U32.AND P5, PT, R11, R6, PT ;  /* 0x000000060b00720c */ /* 0x000fe20003fa4070 */
[--C-:B------:R-:W-:Y:S01]  /*3ec0*/  @!P3 IMAD.IADD R5, R5, 0x1, -R11.reuse ;  /* 0x000000010505b824 */ /* 0x100fe200078e0a0b */
[----:B------:R-:W-:Y:S01]  /*3ed0*/  IADD3 R8, R25, 0x3b, RZ ;  /* 0x0000003b19087810 */ /* 0x000fe20007ffe0ff */
[----:B------:R-:W-:Y:S01]  /*3ee0*/  @!P2 IMAD.IADD R7, R7, 0x1, -R11 ;  /* 0x000000010707a824 */ /* 0x000fe200078e0a0b */
[----:B------:R-:W-:Y:S01]  /*3ef0*/  ISETP.GE.AND P2, PT, R2, RZ, PT ;  /* 0x000000ff0200720c */ /* 0x000fe20003f46270 */
[C---:B------:R-:W-:Y:S01]  /*3f00*/  IMAD R4, R11.reuse, R9, R4 ;  /* 0x000000090b047224 */ /* 0x040fe200078e0204 */
[----:B------:R-:W-:Y:S01]  /*3f10*/  IABS R2, R8 ;  /* 0x0000000800027213 */ /* 0x000fe20000000000 */
[----:B------:R-:W-:Y:S01]  /*3f20*/  IMAD.HI.U32 R10, R26, R3, RZ ;  /* 0x000000031a0a7227 */ /* 0x000fe200078e00ff */
[----:B------:R-:W-:Y:S01]  /*3f30*/  ISETP.GT.U32.AND P3, PT, R11, R5, PT ;  /* 0x000000050b00720c */ /* 0x000fe20003f64070 */
[----:B------:R1:W-:Y:S01]  /*3f40*/  STL [R1+0xfc], R0 ;  /* 0x0000fc0001007387 */ /* 0x0003e20000100800 */
[----:B------:R-:W-:Y:S01]  /*3f50*/  IADD3 R9, R25, 0x3a, RZ ;  /* 0x0000003a19097810 */ /* 0x000fe20007ffe0ff */
[----:B------:R-:W-:-:S02]  /*3f60*/  IMAD.MOV R10, RZ, RZ, -R10 ;  /* 0x000000ffff0a7224 */ /* 0x000fc400078e0a0a */
[----:B------:R-:W-:Y:S01]  /*3f70*/  @!P5 IMAD.IADD R6, R6, 0x1, -R11 ;  /* 0x000000010606d824 */ /* 0x000fe200078e0a0b */
[----:B------:R-:W-:Y:S01]  /*3f80*/  ISETP.GT.U32.AND P5, PT, R11, R4, PT ;  /* 0x000000040b00720c */ /* 0x000fe20003fa4070 */
[----:B------:R-:W-:Y:S01]  /*3f90*/  IMAD.HI.U32 R16, R26, R2, RZ ;  /* 0x000000021a107227 */ /* 0x000fe200078e00ff */
[----:B0-----:R-:W-:-:S03]  /*3fa0*/  IABS R13, R9 ;  /* 0x00000009000d7213 */ /* 0x001fc60000000000 */
[----:B------:R-:W-:Y:S01]  /*3fb0*/  IMAD R3, R11, R10, R3 ;  /* 0x0000000a0b037224 */ /* 0x000fe200078e0203 */
[----:B------:R-:W-:Y:S01]  /*3fc0*/  IADD3 R10, R25, 0x39, RZ ;  /* 0x00000039190a7810 */ /* 0x000fe20007ffe0ff */
[----:B------:R-:W-:Y:S02]  /*3fd0*/  IMAD.MOV R16, RZ, RZ, -R16 ;  /* 0x000000ffff107224 */ /* 0x000fe400078e0a10 */
[--C-:B------:R-:W-:Y:S01]  /*3fe0*/  @!P3 IMAD.IADD R5, R5, 0x1, -R11.reuse ;  /* 0x000000010505b824 */ /* 0x100fe200078e0a0b */
[C---:B------:R-:W-:Y:S01]  /*3ff0*/  ISETP.GT.U32.AND P3, PT, R11.reuse, R3, PT ;  /* 0x000000030b00720c */ /* 0x040fe20003f64070 */
[----:B------:R-:W-:Y:S01]  /*4000*/  IMAD R2, R11, R16, R2 ;  /* 0x000000100b027224 */ /* 0x000fe200078e0202 */
[----:B------:R-:W-:Y:S01]  /*4010*/  IABS R15, R10 ;  /* 0x0000000a000f7213 */ /* 0x000fe20000000000 */
[----:B------:R-:W-:Y:S01]  /*4020*/  @!P5 IMAD.IADD R4, R4, 0x1, -R11 ;  /* 0x000000010404d824 */ /* 0x000fe200078e0a0b */
[----:B------:R-:W-:Y:S01]  /*4030*/  IADD3 R16, R25, 0x37, RZ ;  /* 0x0000003719107810 */ /* 0x000fe20007ffe0ff */
[----:B-1----:R-:W-:Y:S01]  /*4040*/  IMAD.MOV.U32 R0, RZ, RZ, R7 ;  /* 0x000000ffff007224 */ /* 0x002fe200078e0007 */
[----:B------:R-:W-:Y:S01]  /*4050*/  ISETP.GT.U32.AND P5, PT, R11, R2, PT ;  /* 0x000000020b00720c */ /* 0x000fe20003fa4070 */
[----:B------:R-:W-:Y:S01]  /*4060*/  IMAD.HI.U32 R18, R26, R13, RZ ;  /* 0x0000000d1a127227 */ /* 0x000fe200078e00ff */
[----:B------:R-:W-:-:S03]  /*4070*/  IABS R7, R16 ;  /* 0x0000001000077213 */ /* 0x000fc60000000000 */
[----:B------:R-:W-:Y:S01]  /*4080*/  @!P6 IMAD.MOV R0, RZ, RZ, -R0 ;  /* 0x000000ffff00e224 */ /* 0x000fe200078e0a00 */
[----:B------:R-:W-:Y:S01]  /*4090*/  ISETP.GT.U32.AND P6, PT, R11, R4, PT ;  /* 0x000000040b00720c */ /* 0x000fe20003fc4070 */
[--C-:B------:R-:W-:Y:S01]  /*40a0*/  @!P3 IMAD.IADD R3, R3, 0x1, -R11.reuse ;  /* 0x000000010303b824 */ /* 0x100fe200078e0a0b */
[----:B------:R-:W-:Y:S01]  /*40b0*/  ISETP.GE.AND P3, PT, R8, RZ, PT ;  /* 0x000000ff0800720c */ /* 0x000fe20003f66270 */
[----:B------:R-:W-:Y:S01]  /*40c0*/  IMAD.HI.U32 R8, R26, R17, RZ ;  /* 0x000000111a087227 */ /* 0x000fe200078e00ff */
[----:B------:R0:W-:Y:S03]  /*40d0*/  STL [R1+0xec], R0 ;  /* 0x0000ec0001007387 */ /* 0x0001e60000100800 */
[----:B------:R-:W-:Y:S01]  /*40e0*/  @!P5 IMAD.IADD R2, R2, 0x1, -R11 ;  /* 0x000000010202d824 */ /* 0x000fe200078e0a0b */
[----:B------:R-:W-:Y:S01]  /*40f0*/  ISETP.GT.U32.AND P5, PT, R11, R3, PT ;  /* 0x000000030b00720c */ /* 0x000fe20003fa4070 */
[----:B------:R-:W-:-:S02]  /*4100*/  IMAD.MOV R8, RZ, RZ, -R8 ;  /* 0x000000ffff087224 */ /* 0x000fc400078e0a08 */
[----:B------:R-:W-:-:S04]  /*4110*/  IMAD.HI.U32 R19, R26, R15, RZ ;  /* 0x0000000f1a137227 */ /* 0x000fc800078e00ff */
[----:B0-----:R-:W-:Y:S01]  /*4120*/  IMAD.MOV.U32 R0, RZ, RZ, R6 ;  /* 0x000000ffff007224 */ /* 0x001fe200078e0006 */
[----:B------:R-:W-:Y:S01]  /*4130*/  IADD3 R6, R25, 0x35, RZ ;  /* 0x0000003519067810 */ /* 0x000fe20007ffe0ff */
[----:B------:R-:W-:Y:S02]  /*4140*/  @!P6 IMAD.IADD R4, R4, 0x1, -R11 ;  /* 0x000000010404e824 */ /* 0x000fe400078e0a0b */
[----:B------:R-:W-:Y:S01]  /*4150*/  @!P4 IMAD.MOV R0, RZ, RZ, -R0 ;  /* 0x000000ffff00c224 */ /* 0x000fe200078e0a00 */
[C---:B------:R-:W-:Y:S01]  /*4160*/  ISETP.GT.U32.AND P4, PT, R11.reuse, R2, PT ;  /* 0x000000020b00720c */ /* 0x040fe20003f84070 */
[----:B------:R-:W-:Y:S02]  /*4170*/  IMAD.MOV R18, RZ, RZ, -R18 ;  /* 0x000000ffff127224 */ /* 0x000fe400078e0a12 */
[C---:B------:R-:W-:Y:S01]  /*4180*/  IMAD R17, R11.reuse, R8, R17 ;  /* 0x000000080b117224 */ /* 0x040fe200078e0211 */
[----:B------:R0:W-:Y:S01]  /*4190*/  STL [R1+0xe4], R0 ;  /* 0x0000e40001007387 */ /* 0x0001e20000100800 */
[----:B------:R-:W-:Y:S01]  /*41a0*/  IMAD.MOV R19, RZ, RZ, -R19 ;  /* 0x000000ffff137224 */ /* 0x000fe200078e0a13 */
[----:B------:R-:W-:Y:S01]  /*41b0*/  IABS R8, R6 ;  /* 0x0000000600087213 */ /* 0x000fe20000000000 */
[----:B------:R-:W-:-:S02]  /*41c0*/  IMAD R13, R11, R18, R13 ;  /* 0x000000120b0d7224 */ /* 0x000fc400078e020d */
[----:B------:R-:W-:Y:S01]  /*41d0*/  @!P5 IMAD.IADD R3, R3, 0x1, -R11 ;  /* 0x000000010303d824 */ /* 0x000fe200078e0a0b */
[C---:B------:R-:W-:Y:S01]  /*41e0*/  ISETP.GT.U32.AND P5, PT, R11.reuse, R17, PT ;  /* 0x000000110b00720c */ /* 0x040fe20003fa4070 */
[----:B------:R-:W-:Y:S01]  /*41f0*/  @!P1 IMAD.MOV R5, RZ, RZ, -R5 ;  /* 0x000000ffff059224 */ /* 0x000fe200078e0a05 */
[C---:B------:R-:W-:Y:S01]  /*4200*/  ISETP.GT.U32.AND P6, PT, R11.reuse, R13, PT ;  /* 0x0000000d0b00720c */ /* 0x040fe20003fc4070 */
[C---:B------:R-:W-:Y:S02]  /*4210*/  IMAD R15, R11.reuse, R19, R15 ;  /* 0x000000130b0f7224 */ /* 0x040fe400078e020f */
[----:B0-----:R-:W-:Y:S01]  /*4220*/  IMAD.MOV.U32 R0, RZ, RZ, R4 ;  /* 0x000000ffff007224 */ /* 0x001fe200078e0004 */
[----:B------:R0:W-:Y:S01]  /*4230*/  STL [R1+0xe0], R5 ;  /* 0x0000e00501007387 */ /* 0x0001e20000100800 */
[----:B------:R-:W-:Y:S01]  /*4240*/  @!P4 IMAD.IADD R2, R2, 0x1, -R11 ;  /* 0x000000010202c824 */ /* 0x000fe200078e0a0b */
[----:B------:R-:W-:Y:S01]  /*4250*/  ISETP.GT.U32.AND P1, PT, R11, R15, PT ;  /* 0x0000000f0b00720c */ /* 0x000fe20003f24070 */
[----:B------:R-:W-:Y:S01]  /*4260*/  @!P0 IMAD.MOV R0, RZ, RZ, -R0 ;  /* 0x000000ffff008224 */ /* 0x000fe200078e0a00 */
[----:B------:R-:W-:Y:S01]  /*4270*/  ISETP.GE.AND P0, PT, R9, RZ, PT ;  /* 0x000000ff0900720c */ /* 0x000fe20003f06270 */
[----:B------:R-:W-:Y:S01]  /*4280*/  IMAD.HI.U32 R4, R26, R7, RZ ;  /* 0x000000071a047227 */ /* 0x000fe200078e00ff */
[----:B------:R-:W-:-:S02]  /*4290*/  ISETP.GE.AND P4, PT, R10, RZ, PT ;  /* 0x000000ff0a00720c */ /* 0x000fc40003f86270 */
[----:B------:R1:W-:Y:S01]  /*42a0*/  STL [R1+0xdc], R0 ;  /* 0x0000dc0001007387 */ /* 0x0003e20000100800 */
[--C-:B------:R-:W-:Y:S01]  /*42b0*/  @!P5 IMAD.IADD R17, R17, 0x1, -R11.reuse ;  /* 0x000000011111d824 */ /* 0x100fe200078e0a0b */
[----:B0-----:R-:W-:Y:S01]  /*42c0*/  IADD3 R5, R25, 0x36, RZ ;  /* 0x0000003619057810 */ /* 0x001fe20007ffe0ff */
[--C-:B------:R-:W-:Y:S01]  /*42d0*/  @!P6 IMAD.IADD R13, R13, 0x1, -R11.reuse ;  /* 0x000000010d0de824 */ /* 0x100fe200078e0a0b */
[----:B------:R-:W-:Y:S01]  /*42e0*/  ISETP.GE.AND P6, PT, R12, RZ, PT ;  /* 0x000000ff0c00720c */ /* 0x000fe20003fc6270 */
[----:B------:R-:W-:Y:S01]  /*42f0*/  IMAD.MOV R4, RZ, RZ, -R4 ;  /* 0x000000ffff047224 */ /* 0x000fe200078e0a04 */
[----:B------:R-:W-:Y:S01]  /*4300*/  IABS R9, R5 ;  /* 0x0000000500097213 */ /* 0x000fe20000000000 */
[----:B------:R-:W-:Y:S01]  /*4310*/  @!P1 IMAD.IADD R15, R15, 0x1, -R11 ;  /* 0x000000010f0f9824 */ /* 0x000fe200078e0a0b */
[C---:B------:R-:W-:Y:S01]  /*4320*/  ISETP.GT.U32.AND P1, PT, R11.reuse, R13, PT ;  /* 0x0000000d0b00720c */ /* 0x040fe20003f24070 */
[----:B------:R-:W-:Y:S01]  /*4330*/  IMAD R7, R11, R4, R7 ;  /* 0x000000040b077224 */ /* 0x000fe200078e0207 */
[----:B------:R-:W-:Y:S01]  /*4340*/  IADD3 R4, R25, 0x34, RZ ;  /* 0x0000003419047810 */ /* 0x000fe20007ffe0ff */
[----:B-1----:R-:W-:Y:S01]  /*4350*/  IMAD.MOV.U32 R0, RZ, RZ, R3 ;  /* 0x000000ffff007224 */ /* 0x002fe200078e0003 */
[----:B------:R-:W-:Y:S01]  /*4360*/  ISETP.GT.U32.AND P5, PT, R11, R15, PT ;  /* 0x0000000f0b00720c */ /* 0x000fe20003fa4070 */
[----:B------:R-:W-:Y:S01]  /*4370*/  IMAD.HI.U32 R3, R26, R8, RZ ;  /* 0x000000081a037227 */ /* 0x000fe200078e00ff */
[----:B------:R-:W-:-:S03]  /*4380*/  IABS R10, R4 ;  /* 0x00000004000a7213 */ /* 0x000fc60000000000 */
[----:B------:R-:W-:Y:S01]  /*4390*/  @!P2 IMAD.MOV R0, RZ, RZ, -R0 ;  /* 0x000000ffff00a224 */ /* 0x000fe200078e0a00 */
[----:B------:R-:W-:Y:S01]  /*43a0*/  ISETP.GT.U32.AND P2, PT, R11, R17, PT ;  /* 0x000000110b00720c */ /* 0x000fe20003f44070 */
[----:B------:R-:W-:Y:S02]  /*43b0*/  IMAD.MOV R3, RZ, RZ, -R3 ;  /* 0x000000ffff037224 */ /* 0x000fe400078e0a03 */
[--C-:B------:R-:W-:Y:S01]  /*43c0*/  @!P1 IMAD.IADD R13, R13, 0x1, -R11.reuse ;  /* 0x000000010d0d9824 */ /* 0x100fe200078e0a0b */
[----:B------:R0:W-:Y:S01]  /*43d0*/  STL [R1+0xd4], R0 ;  /* 0x0000d40001007387 */ /* 0x0001e20000100800 */
[----:B------:R-:W-:Y:S01]  /*43e0*/  IMAD R8, R11, R3, R8 ;  /* 0x000000030b087224 */ /* 0x000fe200078e0208 */
[----:B------:R-:W-:Y:S01]  /*43f0*/  ISETP.GE.AND P1, PT, R16, RZ, PT ;  /* 0x000000ff1000720c */ /* 0x000fe20003f26270 */
[----:B------:R-:W-:Y:S01]  /*4400*/  @!P5 IMAD.IADD R15, R15, 0x1, -R11 ;  /* 0x000000010f0fd824 */ /* 0x000fe200078e0a0b */
[----:B------:R-:W-:Y:S01]  /*4410*/  ISETP.GE.AND P5, PT, R5, RZ, PT ;  /* 0x000000ff0500720c */ /* 0x000fe20003fa6270 */
[----:B------:R-:W-:Y:S01]  /*4420*/  IMAD.HI.U32 R18, R26, R10, RZ ;  /* 0x0000000a1a127227 */ /* 0x000fe200078e00ff */
[----:B------:R-:W-:-:S02]  /*4430*/  IADD3 R5, R25, 0x33, RZ ;  /* 0x0000003319057810 */ /* 0x000fc40007ffe0ff */
[----:B------:R-:W-:Y:S01]  /*4440*/  IADD3 R3, R25, 0x31, RZ ;  /* 0x0000003119037810 */ /* 0x000fe20007ffe0ff */
[----:B------:R-:W-:Y:S01]  /*4450*/  @!P2 IMAD.IADD R17, R17, 0x1, -R11 ;  /* 0x000000011111a824 */ /* 0x000fe200078e0a0b */
[----:B------:R-:W-:Y:S01]  /*4460*/  IABS R16, R5 ;  /* 0x0000000500107213 */ /* 0x000fe20000000000 */
[----:B0-----:R-:W-:Y:S02]  /*4470*/  IMAD.MOV.U32 R0, RZ, RZ, R2 ;  /* 0x000000ffff007224 */ /* 0x001fe400078e0002 */
[----:B------:R-:W-:-:S04]  /*4480*/  IMAD.HI.U32 R2, R26, R9, RZ ;  /* 0x000000091a027227 */ /* 0x000fc800078e00ff */
[----:B------:R-:W-:Y:S02]  /*4490*/  IMAD.MOV R2, RZ, RZ, -R2 ;  /* 0x000000ffff027224 */ /* 0x000fe400078e0a02 */
[----:B------:R-:W-:Y:S01]  /*44a0*/  @!P3 IMAD.MOV R0, RZ, RZ, -R0 ;  /* 0x000000ffff00b224 */ /* 0x000fe200078e0a00 */
[C---:B------:R-:W-:Y:S01]  /*44b0*/  ISETP.GT.U32.AND P3, PT, R11.reuse, R7, PT ;  /* 0x000000070b00720c */ /* 0x040fe20003f64070 */
[C---:B------:R-:W-:Y:S01]  /*44c0*/  IMAD R9, R11.reuse, R2, R9 ;  /* 0x000000020b097224 */ /* 0x040fe200078e0209 */
[----:B------:R-:W-:Y:S01]  /*44d0*/  IABS R2, R3 ;  /* 0x0000000300027213 */ /* 0x000fe20000000000 */
[----:B------:R-:W-:Y:S01]  /*44e0*/  IMAD.MOV.U32 R14, RZ, RZ, R15 ;  /* 0x000000ffff0e7224 */ /* 0x000fe200078e000f */
[----:B------:R0:W-:Y:S02]  /*44f0*/  STL [R1+0xd0], R0 ;  /* 0x0000d00001007387 */ /* 0x0001e40000100800 */
[C---:B------:R-:W-:Y:S01]  /*4500*/  ISETP.GT.U32.AND P2, PT, R11.reuse, R9, PT ;  /* 0x000000090b00720c */ /* 0x040fe20003f44070 */
[----:B------:R-:W-:Y:S01]  /*4510*/  @!P4 IMAD.MOV R14, RZ, RZ, -R14 ;  /* 0x000000ffff0ec224 */ /* 0x000fe200078e0a0e */
[----:B------:R-:W-:-:S05]  /*4520*/  ISETP.GT.U32.AND P4, PT, R11, R8, PT ;  /* 0x000000080b00720c */ /* 0x000fca0003f84070 */
[----:B------:R-:W-:Y:S01]  /*4530*/  @!P3 IMAD.IADD R7, R7, 0x1, -R11 ;  /* 0x000000010707b824 */ /* 0x000fe200078e0a0b */
[----:B------:R-:W-:Y:S01]  /*4540*/  ISETP.GE.AND P3, PT, R6, RZ, PT ;  /* 0x000000ff0600720c */ /* 0x000fe20003f66270 */
[----:B0-----:R-:W-:Y:S01]  /*4550*/  IMAD.MOV.U32 R0, RZ, RZ, R13 ;  /* 0x000000ffff007224 */ /* 0x001fe200078e000d */
[----:B------:R-:W-:Y:S01]  /*4560*/  IADD3 R6, R25, 0x32, RZ ;  /* 0x0000003219067810 */ /* 0x000fe20007ffe0ff */
[----:B------:R-:W-:Y:S02]  /*4570*/  IMAD.MOV R13, RZ, RZ, -R18 ;  /* 0x000000ffff0d7224 */ /* 0x000fe400078e0a12 */
[----:B------:R-:W-:Y:S01]  /*4580*/  @!P0 IMAD.MOV R0, RZ, RZ, -R0 ;  /* 0x000000ffff008224 */ /* 0x000fe200078e0a00 */
[----:B------:R-:W-:Y:S01]  /*4590*/  IABS R12, R6 ;  /* 0x00000006000c7213 */ /* 0x000fe20000000000 */
[--C-:B------:R-:W-:Y:S01]  /*45a0*/  @!P2 IMAD.IADD R9, R9, 0x1, -R11.reuse ;  /* 0x000000010909a824 */ /* 0x100fe200078e0a0b */
[C---:B------:R-:W-:Y:S01]  /*45b0*/  ISETP.GT.U32.AND P2, PT, R11.reuse, R7, PT ;  /* 0x000000070b00720c */ /* 0x040fe20003f44070 */
[----:B------:R-:W-:Y:S01]  /*45c0*/  @!P4 IMAD.IADD R8, R8, 0x1, -R11 ;  /* 0x000000010808c824 */ /* 0x000fe200078e0a0b */
[----:B------:R0:W-:Y:S01]  /*45d0*/  STL [R1+0xcc], R0 ;  /* 0x0000cc0001007387 */ /* 0x0001e20000100800 */
[----:B------:R-:W-:Y:S01]  /*45e0*/  IMAD.MOV.U32 R15, RZ, RZ, R12 ;  /* 0x000000ffff0f7224 */ /* 0x000fe200078e000c */
[C---:B------:R-:W-:Y:S01]  /*45f0*/  ISETP.GT.U32.AND P0, PT, R11.reuse, R9, PT ;  /* 0x000000090b00720c */ /* 0x040fe20003f04070 */
[----:B------:R-:W-:Y:S01]  /*4600*/  IMAD.HI.U32 R12, R26, R16, RZ ;  /* 0x000000101a0c7227 */ /* 0x000fe200078e00ff */
[----:B------:R-:W-:Y:S01]  /*4610*/  ISETP.GT.U32.AND P4, PT, R11, R8, PT ;  /* 0x000000080b00720c */ /* 0x000fe20003f84070 */
[----:B------:R-:W-:Y:S02]  /*4620*/  STL [R1+0xc8], R14 ;  /* 0x0000c80e01007387 */ /* 0x000fe40000100800 */
[----:B------:R-:W-:-:S02]  /*4630*/  IMAD.MOV R12, RZ, RZ, -R12 ;  /* 0x000000ffff0c7224 */ /* 0x000fc400078e0a0c */
[----:B0-----:R-:W-:Y:S02]  /*4640*/  IMAD.MOV.U32 R0, RZ, RZ, R17 ;  /* 0x000000ffff007224 */ /* 0x001fe400078e0011 */
[--C-:B------:R-:W-:Y:S02]  /*4650*/  @!P2 IMAD.IADD R7, R7, 0x1, -R11.reuse ;  /* 0x000000010707a824 */ /* 0x100fe400078e0a0b */
[----:B------:R-:W-:Y:S01]  /*4660*/  @!P6 IMAD.MOV R0, RZ, RZ, -R0 ;  /* 0x000000ffff00e224 */ /* 0x000fe200078e0a00 */
[----:B------:R-:W-:Y:S01]  /*4670*/  ISETP.GE.AND P6, PT, R4, RZ, PT ;  /* 0x000000ff0400720c */ /* 0x000fe20003fc6270 */
[C---:B------:R-:W-:Y:S02]  /*4680*/  IMAD R4, R11.reuse, R13, R10 ;  /* 0x0000000d0b047224 */ /* 0x040fe400078e020a */
[C---:B------:R-:W-:Y:S01]  /*4690*/  IMAD.HI.U32 R13, R26.reuse, R15, RZ ;  /* 0x0000000f1a0d7227 */ /* 0x040fe200078e00ff */
[----:B------:R0:W-:Y:S02]  /*46a0*/  STL [R1+0xc4], R0 ;  /* 0x0000c40001007387 */ /* 0x0001e40000100800 */
[----:B------:R-:W-:Y:S01]  /*46b0*/  ISETP.GT.U32.AND P2, PT, R11, R4, PT ;  /* 0x000000040b00720c */ /* 0x000fe20003f44070 */
[----:B------:R-:W-:Y:S01]  /*46c0*/  @!P0 IMAD.IADD R9, R9, 0x1, -R11 ;  /* 0x0000000109098824 */ /* 0x000fe200078e0a0b */
[----:B------:R-:W-:Y:S01]  /*46d0*/  ISETP.GE.AND P0, PT, R5, RZ, PT ;  /* 0x000000ff0500720c */ /* 0x000fe20003f06270 */
[----:B------:R-:W-:-:S04]  /*46e0*/  IMAD.HI.U32 R10, R26, R2, RZ ;  /* 0x000000021a0a7227 */ /* 0x000fc800078e00ff */
[----:B------:R-:W-:Y:S01]  /*46f0*/  IMAD.MOV R5, RZ, RZ, -R13 ;  /* 0x000000ffff057224 */ /* 0x000fe200078e0a0d */
[----:B------:R-:W-:Y:S01]  /*4700*/  IADD3 R13, R25, 0x30, RZ ;  /* 0x00000030190d7810 */ /* 0x000fe20007ffe0ff */
[----:B0-----:R-:W-:Y:S02]  /*4710*/  IMAD.MOV.U32 R0, RZ, RZ, R7 ;  /* 0x000000ffff007224 */ /* 0x001fe400078e0007 */
[C---:B------:R-:W-:Y:S02]  /*4720*/  IMAD R12, R11.reuse, R12, R16 ;  /* 0x0000000c0b0c7224 */ /* 0x040fe400078e0210 */
[----:B------:R-:W-:Y:S02]  /*4730*/  @!P2 IMAD.IADD R4, R4, 0x1, -R11 ;  /* 0x000000010404a824 */ /* 0x000fe400078e0a0b */
[----:B------:R-:W-:Y:S02]  /*4740*/  IMAD.MOV R10, RZ, RZ, -R10 ;  /* 0x000000ffff0a7224 */ /* 0x000fe400078e0a0a */
[C---:B------:R-:W-:Y:S01]  /*4750*/  IMAD R5, R11.reuse, R5, R15 ;  /* 0x000000050b057224 */ /* 0x040fe200078e020f */
[C---:B------:R-:W-:Y:S01]  /*4760*/  ISETP.GT.U32.AND P2, PT, R11.reuse, R4, PT ;  /* 0x000000040b00720c */ /* 0x040fe20003f44070 */
[----:B------:R-:W-:Y:S01]  /*4770*/  @!P1 IMAD.MOV R0, RZ, RZ, -R0 ;  /* 0x000000ffff009224 */ /* 0x000fe200078e0a00 */
[C---:B------:R-:W-:Y:S01]  /*4780*/  ISETP.GT.U32.AND P1, PT, R11.reuse, R12, PT ;  /* 0x0000000c0b00720c */ /* 0x040fe20003f24070 */
[C---:B------:R-:W-:Y:S01]  /*4790*/  IMAD R2, R11.reuse, R10, R2 ;  /* 0x0000000a0b027224 */ /* 0x040fe200078e0202 */
[----:B------:R-:W-:Y:S01]  /*47a0*/  IABS R15, R13 ;  /* 0x0000000d000f7213 */ /* 0x000fe20000000000 */
[----:B------:R-:W-:Y:S01]  /*47b0*/  @!P4 IMAD.IADD R8, R8, 0x1, -R11 ;  /* 0x000000010808c824 */ /* 0x000fe200078e0a0b */
[----:B------:R-:W-:Y:S01]  /*47c0*/  ISETP.GT.U32.AND P4, PT, R11, R5, PT ;  /* 0x000000050b00720c */ /* 0x000fe20003f84070 */
[----:B------:R-:W-:Y:S01]  /*47d0*/  IMAD.MOV.U32 R10, RZ, RZ, R9 ;  /* 0x000000ffff0a7224 */ /* 0x000fe200078e0009 */
[----:B------:R0:W-:Y:S01]  /*47e0*/  STL [R1+0x2c], R0 ;  /* 0x00002c0001007387 */ /* 0x0001e20000100800 */
[----:B------:R-:W-:-:S02]  /*47f0*/  IMAD.MOV.U32 R7, RZ, RZ, R15 ;  /* 0x000000ffff077224 */ /* 0x000fc400078e000f */
[----:B------:R-:W-:Y:S01]  /*4800*/  @!P5 IMAD.MOV R10, RZ, RZ, -R10 ;  /* 0x000000ffff0ad224 */ /* 0x000fe200078e0a0a */
[----:B------:R-:W-:Y:S01]  /*4810*/  ISETP.GE.AND P5, PT, R6, RZ, PT ;  /* 0x000000ff0600720c */ /* 0x000fe20003fa6270 */
[--C-:B------:R-:W-:Y:S01]  /*4820*/  @!P2 IMAD.IADD R4, R4, 0x1, -R11.reuse ;  /* 0x000000010404a824 */ /* 0x100fe200078e0a0b */
[----:B------:R-:W-:Y:S01]  /*4830*/  ISETP.GE.AND P2, PT, R3, RZ, PT ;  /* 0x000000ff0300720c */ /* 0x000fe20003f46270 */
[--C-:B------:R-:W-:Y:S01]  /*4840*/  @!P1 IMAD.IADD R12, R12, 0x1, -R11.reuse ;  /* 0x000000010c0c9824 */ /* 0x100fe200078e0a0b */
[----:B------:R1:W-:Y:S01]  /*4850*/  STL [R1+0x28], R10 ;  /* 0x0000280a01007387 */ /* 0x0003e20000100800 */
[----:B------:R-:W-:Y:S01]  /*4860*/  ISETP.GE.AND P1, PT, R13, RZ, PT ;  /* 0x000000ff0d00720c */ /* 0x000fe20003f26270 */
[----:B0-----:R-:W-:Y:S01]  /*4870*/  IMAD.MOV.U32 R0, RZ, RZ, R8 ;  /* 0x000000ffff007224 */ /* 0x001fe200078e0008 */
[----:B------:R-:W-:Y:S01]  /*4880*/  IADD3 R8, R25, 0x2c, RZ ;  /* 0x0000002c19087810 */ /* 0x000fe20007ffe0ff */
[----:B------:R-:W-:Y:S01]  /*4890*/  @!P4 IMAD.IADD R5, R5, 0x1, -R11 ;  /* 0x000000010505c824 */ /* 0x000fe200078e0a0b */
[C---:B------:R-:W-:Y:S01]  /*48a0*/  ISETP.GT.U32.AND P4, PT, R11.reuse, R12, PT ;  /* 0x0000000c0b00720c */ /* 0x040fe20003f84070 */
[----:B------:R-:W-:Y:S01]  /*48b0*/  @!P3 IMAD.MOV R0, RZ, RZ, -R0 ;  /* 0x000000ffff00b224 */ /* 0x000fe200078e0a00 */
[----:B------:R-:W-:Y:S01]  /*48c0*/  ISETP.GT.U32.AND P3, PT, R11, R2, PT ;  /* 0x000000020b00720c */ /* 0x000fe20003f64070 */
[----:B------:R-:W-:Y:S01]  /*48d0*/  IMAD.HI.U32 R9, R26, R7, RZ ;  /* 0x000000071a097227 */ /* 0x000fe200078e00ff */
[----:B-1----:R-:W-:-:S02]  /*48e0*/  IADD3 R10, R25, 0x2f, RZ ;  /* 0x0000002f190a7810 */ /* 0x002fc40007ffe0ff */
[----:B------:R0:W-:Y:S01]  /*48f0*/  STL [R1+0x9c], R0 ;  /* 0x00009c0001007387 */ /* 0x0001e20000100800 */
[----:B------:R-:W-:Y:S01]  /*4900*/  IMAD.MOV R9, RZ, RZ, -R9 ;  /* 0x000000ffff097224 */ /* 0x000fe200078e0a09 */
[----:B------:R-:W-:-:S03]  /*4910*/  IABS R3, R10 ;  /* 0x0000000a00037213 */ /* 0x000fc60000000000 */
[----:B------:R-:W-:Y:S01]  /*4920*/  IMAD R6, R11, R9, R7 ;  /* 0x000000090b067224 */ /* 0x000fe200078e0207 */
[----:B------:R-:W-:Y:S01]  /*4930*/  IADD3 R9, R25, 0x2d, RZ ;  /* 0x0000002d19097810 */ /* 0x000fe20007ffe0ff */
[----:B------:R-:W-:Y:S02]  /*4940*/  @!P4 IMAD.IADD R12, R12, 0x1, -R11 ;  /* 0x000000010c0cc824 */ /* 0x000fe400078e0a0b */
[----:B------:R-:W-:Y:S01]  /*4950*/  IMAD.HI.U32 R13, R26, R3, RZ ;  /* 0x000000031a0d7227 */ /* 0x000fe200078e00ff */
[----:B------:R-:W-:Y:S02]  /*4960*/  ISETP.GT.U32.AND P4, PT, R11, R6, PT ;  /* 0x000000060b00720c */ /* 0x000fe40003f84070 */
[----:B------:R-:W-:Y:S01]  /*4970*/  IABS R16, R9 ;  /* 0x0000000900107213 */ /* 0x000fe20000000000 */
[----:B0-----:R-:W-:Y:S01]  /*4980*/  IMAD.MOV.U32 R0, RZ, RZ, R4 ;  /* 0x000000ffff007224 */ /* 0x001fe200078e0004 */
[----:B------:R-:W-:Y:S01]  /*4990*/  IADD3 R4, R25, 0x2e, RZ ;  /* 0x0000002e19047810 */ /* 0x000fe20007ffe0ff */
[----:B------:R-:W-:-:S02]  /*49a0*/  IMAD.MOV R13, RZ, RZ, -R13 ;  /* 0x000000ffff0d7224 */ /* 0x000fc400078e0a0d */
[----:B------:R-:W-:Y:S01]  /*49b0*/  @!P6 IMAD.MOV R0, RZ, RZ, -R0 ;  /* 0x000000ffff00e224 */ /* 0x000fe200078e0a00 */
[C---:B------:R-:W-:Y:S01]  /*49c0*/  ISETP.GT.U32.AND P6, PT, R11.reuse, R5, PT ;  /* 0x000000050b00720c */ /* 0x040fe20003fc4070 */
[C---:B------:R-:W-:Y:S01]  /*49d0*/  IMAD R3, R11.reuse, R13, R3 ;  /* 0x0000000d0b037224 */ /* 0x040fe200078e0203 */
[----:B------:R-:W-:Y:S01]  /*49e0*/  IABS R13, R8 ;  /* 0x00000008000d7213 */ /* 0x000fe20000000000 */
[--C-:B------:R-:W-:Y:S01]  /*49f0*/  @!P3 IMAD.IADD R2, R2, 0x1, -R11.reuse ;  /* 0x000000010202b824 */ /* 0x100fe200078e0a0b */
[----:B------:R0:W-:Y:S01]  /*4a00*/  STL [R1+0xc0], R0 ;  /* 0x0000c00001007387 */ /* 0x0001e20000100800 */
[--C-:B------:R-:W-:Y:S01]  /*4a10*/  @!P4 IMAD.IADD R6, R6, 0x1, -R11.reuse ;  /* 0x000000010606c824 */ /* 0x100fe200078e0a0b */
[----:B------:R-:W-:Y:S01]  /*4a20*/  IABS R7, R4 ;  /* 0x0000000400077213 */ /* 0x000fe20000000000 */
[----:B------:R-:W-:Y:S01]  /*4a30*/  IMAD.MOV.U32 R14, RZ, RZ, R12 ;  /* 0x000000ffff0e7224 */ /* 0x000fe200078e000c */
[C---:B------:R-:W-:Y:S02]  /*4a40*/  ISETP.GT.U32.AND P3, PT, R11.reuse, R2, PT ;  /* 0x000000020b00720c */ /* 0x040fe40003f64070 */
[----:B------:R-:W-:Y:S01]  /*4a50*/  ISETP.GE.AND P4, PT, R4, RZ, PT ;  /* 0x000000ff0400720c */ /* 0x000fe20003f86270 */
[----:B------:R-:W-:Y:S01]  /*4a60*/  @!P0 IMAD.MOV R14, RZ, RZ, -R14 ;  /* 0x000000ffff0e8224 */ /* 0x000fe200078e0a0e */
[----:B------:R-:W-:Y:S01]  /*4a70*/  ISETP.GT.U32.AND P0, PT, R11, R6, PT ;  /* 0x000000060b00720c */ /* 0x000fe20003f04070 */
[----:B------:R-:W-:Y:S01]  /*4a80*/  @!P6 IMAD.IADD R5, R5, 0x1, -R11 ;  /* 0x000000010505e824 */ /* 0x000fe200078e0a0b */
[----:B------:R-:W-:Y:S01]  /*4a90*/  ISETP.GT.U32.AND P6, PT, R11, R3, PT ;  /* 0x000000030b00720c */ /* 0x000fe20003fc4070 */
[----:B------:R-:W-:Y:S01]  /*4aa0*/  IMAD.HI.U32 R4, R26, R13, RZ ;  /* 0x0000000d1a047227 */ /* 0x000fe200078e00ff */
[----:B------:R-:W-:Y:S03]  /*4ab0*/  STL [R1+0x90], R14 ;  /* 0x0000900e01007387 */ /* 0x000fe60000100800 */
[----:B0-----:R-:W-:Y:S01]  /*4ac0*/  IMAD.MOV.U32 R0, RZ, RZ, R5 ;  /* 0x000000ffff007224 */ /* 0x001fe200078e0005 */
[----:B------:R-:W-:Y:S01]  /*4ad0*/  IADD3 R5, R25, 0x2b, RZ ;  /* 0x0000002b19057810 */ /* 0x000fe20007ffe0ff */
[----:B------:R-:W-:Y:S01]  /*4ae0*/  @!P3 IMAD.IADD R2, R2, 0x1, -R11 ;  /* 0x000000010202b824 */ /* 0x000fe200078e0a0b */
[----:B------:R-:W-:Y:S01]  /*4af0*/  ISETP.GE.AND P3, PT, R10, RZ, PT ;  /* 0x000000ff0a00720c */ /* 0x000fe20003f66270 */
[----:B------:R-:W-:-:S02]  /*4b00*/  @!P5 IMAD.MOV R0, RZ, RZ, -R0 ;  /* 0x000000ffff00d224 */ /* 0x000fc400078e0a00 */
[----:B------:R-:W-:-:S03]  /*4b10*/  IMAD.HI.U32 R15, R26, R7, RZ ;  /* 0x000000071a0f7227 */ /* 0x000fc600078e00ff */
[----:B------:R0:W-:Y:S01]  /*4b20*/  STL [R1+0x94], R0 ;  /* 0x0000940001007387 */ /* 0x0001e20000100800 */
[----:B------:R-:W-:Y:S02]  /*4b30*/  @!P6 IMAD.IADD R3, R3, 0x1, -R11 ;  /* 0x000000010303e824 */ /* 0x000fe400078e0a0b */
[----:B------:R-:W-:Y:S02]  /*4b40*/  IMAD.MOV R4, RZ, RZ, -R4 ;  /* 0x000000ffff047224 */ /* 0x000fe400078e0a04 */
[----:B------:R-:W-:Y:S01]  /*4b50*/  IMAD.MOV R15, RZ, RZ, -R15 ;  /* 0x000000ffff0f7224 */ /* 0x000fe200078e0a0f */
[----:B------:R-:W-:Y:S01]  /*4b60*/  ISETP.GT.U32.AND P6, PT, R11, R3, PT ;  /* 0x000000030b00720c */ /* 0x000fe20003fc4070 */
[----:B------:R-:W-:-:S04]  /*4b70*/  IMAD.HI.U32 R10, R26, R16, RZ ;  /* 0x000000101a0a7227 */ /* 0x000fc800078e00ff */
[----:B0-----:R-:W-:Y:S01]  /*4b80*/  IMAD.MOV.U32 R0, RZ, RZ, R2 ;  /* 0x000000ffff007224 */ /* 0x001fe200078e0002 */
[----:B------:R-:W-:Y:S01]  /*4b90*/  IADD3 R2, R25, 0x2a, RZ ;  /* 0x0000002a19027810 */ /* 0x000fe20007ffe0ff */
[C---:B------:R-:W-:Y:S01]  /*4ba0*/  IMAD R13, R11.reuse, R4, R13 ;  /* 0x000000040b0d7224 */ /* 0x040fe200078e020d */
[----:B------:R-:W-:Y:S01]  /*4bb0*/  IABS R4, R5 ;  /* 0x0000000500047213 */ /* 0x000fe20000000000 */
[----:B------:R-:W-:Y:S02]  /*4bc0*/  @!P2 IMAD.MOV R0, RZ, RZ, -R0 ;  /* 0x000000ffff00a224 */ /* 0x000fe400078e0a00 */
[----:B------:R-:W-:Y:S01]  /*4bd0*/  IMAD R7, R11, R15, R7 ;  /* 0x0000000f0b077224 */ /* 0x000fe200078e0207 */
[----:B------:R-:W-:Y:S01]  /*4be0*/  IADD3 R15, R25, 0x29, RZ ;  /* 0x00000029190f7810 */ /* 0x000fe20007ffe0ff */
[----:B------:R-:W-:Y:S01]  /*4bf0*/  IMAD.MOV R10, RZ, RZ, -R10 ;  /* 0x000000ffff0a7224 */ /* 0x000fe200078e0a0a */
[----:B------:R0:W-:Y:S01]  /*4c00*/  STL [R1+0x98], R0 ;  /* 0x0000980001007387 */ /* 0x0001e20000100800 */
[--C-:B------:R-:W-:Y:S01]  /*4c10*/  @!P0 IMAD.IADD R6, R6, 0x1, -R11.reuse ;  /* 0x0000000106068824 */ /* 0x100fe200078e0a0b */
[----:B------:R-:W-:Y:S01]  /*4c20*/  ISETP.GT.U32.AND P5, PT, R11, R7, PT ;  /* 0x000000070b00720c */ /* 0x000fe20003fa4070 */
[----:B------:R-:W-:Y:S01]  /*4c30*/  @!P6 IMAD.IADD R3, R3, 0x1, -R11 ;  /* 0x000000010303e824 */ /* 0x000fe200078e0a0b */
[C---:B------:R-:W-:Y:S01]  /*4c40*/  ISETP.GT.U32.AND P6, PT, R11.reuse, R13, PT ;  /* 0x0000000d0b00720c */ /* 0x040fe20003fc4070 */
[----:B------:R-:W-:Y:S01]  /*4c50*/  IMAD R16, R11, R10, R16 ;  /* 0x0000000a0b107224 */ /* 0x000fe200078e0210 */
[----:B------:R-:W-:-:S02]  /*4c60*/  IABS R10, R2 ;  /* 0x00000002000a7213 */ /* 0x000fc40000000000 */
[----:B------:R-:W-:Y:S01]  /*4c70*/  ISETP.GE.AND P0, PT, R9, RZ, PT ;  /* 0x000000ff0900720c */ /* 0x000fe20003f06270 */
[----:B0-----:R-:W-:Y:S01]  /*4c80*/  IMAD.MOV.U32 R0, RZ, RZ, R6 ;  /* 0x000000ffff007224 */ /* 0x001fe200078e0006 */
[----:B------:R-:W-:Y:S01]  /*4c90*/  ISETP.GT.U32.AND P2, PT, R11, R16, PT ;  /* 0x000000100b00720c */ /* 0x000fe20003f44070 */
[----:B------:R-:W-:Y:S01]  /*4ca0*/  IMAD.HI.U32 R6, R26, R4, RZ ;  /* 0x000000041a067227 */ /* 0x000fe200078e00ff */
[----:B------:R-:W-:-:S03]  /*4cb0*/  IADD3 R9, R25, 0x26, RZ ;  /* 0x0000002619097810 */ /* 0x000fc60007ffe0ff */
[----:B------:R-:W-:Y:S02]  /*4cc0*/  @!P1 IMAD.MOV R0, RZ, RZ, -R0 ;  /* 0x000000ffff009224 */ /* 0x000fe400078e0a00 */
[--C-:B------:R-:W-:Y:S01]  /*4cd0*/  @!P6 IMAD.IADD R13, R13, 0x1, -R11.reuse ;  /* 0x000000010d0de824 */ /* 0x100fe200078e0a0b */
[----:B------:R-:W-:Y:S01]  /*4ce0*/  ISETP.GE.AND P6, PT, R5, RZ, PT ;  /* 0x000000ff0500720c */ /* 0x000fe20003fc6270 */
[--C-:B------:R-:W-:Y:S01]  /*4cf0*/  @!P5 IMAD.IADD R7, R7, 0x1, -R11.reuse ;  /* 0x000000010707d824 */ /* 0x100fe200078e0a0b */
[----:B------:R0:W-:Y:S01]  /*4d00*/  STL [R1+0xbc], R0 ;  /* 0x0000bc0001007387 */ /* 0x0001e20000100800 */
[----:B------:R-:W-:Y:S01]  /*4d10*/  IMAD.MOV R6, RZ, RZ, -R6 ;  /* 0x000000ffff067224 */ /* 0x000fe200078e0a06 */
[----:B------:R-:W-:Y:S01]  /*4d20*/  IABS R5, R15 ;  /* 0x0000000f00057213 */ /* 0x000fe20000000000 */
[----:B------:R-:W-:Y:S01]  /*4d30*/  @!P2 IMAD.IADD R16, R16, 0x1, -R11 ;  /* 0x000000011010a824 */ /* 0x000fe200078e0a0b */
[C---:B------:R-:W-:Y:S01]  /*4d40*/  ISETP.GT.U32.AND P2, PT, R11.reuse, R7, PT ;  /* 0x000000070b00720c */ /* 0x040fe20003f44070 */
[----:B------:R-:W-:Y:S01]  /*4d50*/  IMAD R4, R11, R6, R4 ;  /* 0x000000060b047224 */ /* 0x000fe200078e0204 */
[----:B------:R-:W-:-:S02]  /*4d60*/  ISETP.GE.AND P5, PT, R8, RZ, PT ;  /* 0x000000ff0800720c */ /* 0x000fc40003fa6270 */
[----:B------:R-:W-:Y:S01]  /*4d70*/  ISETP.GT.U32.AND P1, PT, R11, R16, PT ;  /* 0x000000100b00720c */ /* 0x000fe20003f24070 */
[----:B0-----:R-:W-:Y:S02]  /*4d80*/  IMAD.MOV.U32 R0, RZ, RZ, R3 ;  /* 0x000000ffff007224 */ /* 0x001fe400078e0003 */
[----:B------:R-:W-:-:S04]  /*4d90*/  IMAD.HI.U32 R3, R26, R10, RZ ;  /* 0x0000000a1a037227 */ /* 0x000fc800078e00ff */
[----:B------:R-:W-:Y:S01]  /*4da0*/  @!P3 IMAD.MOV R0, RZ, RZ, -R0 ;  /* 0x000000ffff00b224 */ /* 0x000fe200078e0a00 */
[----:B------:R-:W-:Y:S01]  /*4db0*/  ISETP.GT.U32.AND P3, PT, R11, R13, PT ;  /* 0x0000000d0b00720c */ /* 0x000fe20003f64070 */
[----:B------:R-:W-:Y:S02]  /*4dc0*/  IMAD.MOV R6, RZ, RZ, -R3 ;  /* 0x000000ffff067224 */ /* 0x000fe400078e0a03 */
[--C-:B------:R-:W-:Y:S01]  /*4dd0*/  @!P2 IMAD.IADD R7, R7, 0x1, -R11.reuse ;  /* 0x000000010707a824 */ /* 0x100fe200078e0a0b */
[C---:B------:R-:W-:Y:S01]  /*4de0*/  ISETP.GT.U32.AND P2, PT, R11.reuse, R4, PT ;  /* 0x000000040b00720c */ /* 0x040fe20003f44070 */
[----:B------:R-:W-:Y:S01]  /*4df0*/  IMAD R10, R11, R6, R10 ;  /* 0x000000060b0a7224 */ /* 0x000fe200078e020a */
[----:B------:R0:W-:Y:S01]  /*4e00*/  STL [R1+0xb8], R0 ;  /* 0x0000b80001007387 */ /* 0x0001e20000100800 */
[----:B------:R-:W-:Y:S01]  /*4e10*/  @!P1 IMAD.IADD R16, R16, 0x1, -R11 ;  /* 0x0000000110109824 */ /* 0x000fe200078e0a0b */
[----:B------:R-:W-:Y:S01]  /*4e20*/  ISETP.GE.AND P1, PT, R2, RZ, PT ;  /* 0x000000ff0200720c */ /* 0x000fe20003f26270 */
[----:B------:R-:W-:Y:S01]  /*4e30*/  IMAD.MOV.U32 R3, RZ, RZ, R5 ;  /* 0x000000ffff037224 */ /* 0x000fe200078e0005 */
[C---:B------:R-:W-:Y:S01]  /*4e40*/  IADD3 R2, R25.reuse, 0x27, RZ ;  /* 0x0000002719027810 */ /* 0x040fe20007ffe0ff */
[----:B------:R-:W-:Y:S01]  /*4e50*/  IMAD.MOV.U32 R14, RZ, RZ, R16 ;  /* 0x000000ffff0e7224 */ /* 0x000fe200078e0010 */
[----:B------:R-:W-:Y:S01]  /*4e60*/  IADD3 R5, R25, 0x28, RZ ;  /* 0x0000002819057810 */ /* 0x000fe20007ffe0ff */
[----:B------:R-:W-:Y:S01]  /*4e70*/  @!P3 IMAD.IADD R13, R13, 0x1, -R11 ;  /* 0x000000010d0db824 */ /* 0x000fe200078e0a0b */
[----:B------:R-:W-:Y:S01]  /*4e80*/  ISETP.GT.U32.AND P3, PT, R11, R10, PT ;  /* 0x0000000a0b00720c */ /* 0x000fe20003f64070 */
[----:B------:R-:W-:Y:S01]  /*4e90*/  IMAD.HI.U32 R12, R26, R3, RZ ;  /* 0x000000031a0c7227 */ /* 0x000fe200078e00ff */
[----:B------:R-:W-:-:S02]  /*4ea0*/  IABS R8, R2 ;  /* 0x0000000200087213 */ /* 0x000fc40000000000 */
[----:B------:R-:W-:Y:S01]  /*4eb0*/  IABS R6, R5 ;  /* 0x0000000500067213 */ /* 0x000fe20000000000 */
[----:B------:R-:W-:Y:S01]  /*4ec0*/  @!P2 IMAD.IADD R4, R4, 0x1, -R11 ;  /* 0x000000010404a824 */ /* 0x000fe200078e0a0b */
[----:B------:R-:W-:Y:S01]  /*4ed0*/  ISETP.GE.AND P2, PT, R15, RZ, PT ;  /* 0x000000ff0f00720c */ /* 0x000fe20003f46270 */
[----:B0-----:R-:W-:Y:S01]  /*4ee0*/  IMAD.MOV.U32 R0, RZ, RZ, R7 ;  /* 0x000000ffff007224 */ /* 0x001fe200078e0007 */
[----:B------:R-:W-:Y:S01]  /*4ef0*/  IABS R15, R9 ;  /* 0x00000009000f7213 */ /* 0x000fe20000000000 */
[----:B------:R-:W-:Y:S02]  /*4f00*/  IMAD.MOV R12, RZ, RZ, -R12 ;  /* 0x000000ffff0c7224 */ /* 0x000fe400078e0a0c */
[----:B------:R-:W-:-:S04]  /*4f10*/  IMAD.HI.U32 R7, R26, R8, RZ ;  /* 0x000000081a077227 */ /* 0x000fc800078e00ff */
[----:B------:R-:W-:Y:S02]  /*4f20*/  @!P3 IMAD.IADD R10, R10, 0x1, -R11 ;  /* 0x000000010a0ab824 */ /* 0x000fe400078e0a0b */
[----:B------:R-:W-:Y:S01]  /*4f30*/  @!P4 IMAD.MOV R0, RZ, RZ, -R0 ;  /* 0x000000ffff00c224 */ /* 0x000fe200078e0a00 */
[C---:B------:R-:W-:Y:S01]  /*4f40*/  ISETP.GT.U32.AND P4, PT, R11.reuse, R4, PT ;  /* 0x000000040b00720c */ /* 0x040fe20003f84070 */
[C---:B------:R-:W-:Y:S01]  /*4f50*/  IMAD R3, R11.reuse, R12, R3 ;  /* 0x0000000c0b037224 */ /* 0x040fe200078e0203 */
[----:B------:R-:W-:Y:S01]  /*4f60*/  ISETP.GT.U32.AND P3, PT, R11, R10, PT ;  /* 0x0000000a0b00720c */ /* 0x000fe20003f64070 */
[----:B------:R-:W-:Y:S01]  /*4f70*/  IMAD.HI.U32 R12, R26, R6, RZ ;  /* 0x000000061a0c7227 */ /* 0x000fe200078e00ff */
[----:B------:R0:W-:Y:S03]  /*4f80*/  STL [R1+0x7c], R0 ;  /* 0x00007c0001007387 */ /* 0x0001e60000100800 */
[----:B------:R-:W-:-:S02]  /*4f90*/  IMAD.MOV R7, RZ, RZ, -R7 ;  /* 0x000000ffff077224 */ /* 0x000fc400078e0a07 */
[----:B------:R-:W-:Y:S02]  /*4fa0*/  IMAD.MOV R12, RZ, RZ, -R12 ;  /* 0x000000ffff0c7224 */ /* 0x000fe400078e0a0c */
[----:B------:R-:W-:Y:S01]  /*4fb0*/  IMAD R8, R11, R7, R8 ;  /* 0x000000070b087224 */ /* 0x000fe200078e0208 */
[----:B------:R-:W-:Y:S01]  /*4fc0*/  IADD3 R7, R25, 0x25, RZ ;  /* 0x0000002519077810 */ /* 0x000fe20007ffe0ff */
[----:B------:R-:W-:Y:S01]  /*4fd0*/  @!P0 IMAD.MOV R14, RZ, RZ, -R14 ;  /* 0x000000ffff0e8224 */ /* 0x000fe200078e0a0e */
[C---:B------:R-:W-:Y:S01]  /*4fe0*/  ISETP.GT.U32.AND P0, PT, R11.reuse, R3, PT ;  /* 0x000000030b00720c */ /* 0x040fe20003f04070 */
[C---:B------:R-:W-:Y:S01]  /*4ff0*/  IMAD R6, R11.reuse, R12, R6 ;  /* 0x0000000c0b067224 */ /* 0x040fe200078e0206 */
[----:B------:R-:W-:Y:S01]  /*5000*/  IABS R12, R7 ;  /* 0x00000007000c7213 */ /* 0x000fe20000000000 */
[----:B------:R-:W-:Y:S01]  /*5010*/  @!P3 IMAD.IADD R10, R10, 0x1, -R11 ;  /* 0x000000010a0ab824 */ /* 0x000fe200078e0a0b */
[C---:B------:R-:W-:Y:S01]  /*5020*/  ISETP.GT.U32.AND P3, PT, R11.reuse, R8, PT ;  /* 0x000000080b00720c */ /* 0x040fe20003f64070 */
[----:B0-----:R-:W-:Y:S01]  /*5030*/  IMAD.MOV.U32 R0, RZ, RZ, R13 ;  /* 0x000000ffff007224 */ /* 0x001fe200078e000d */
[----:B------:R-:W-:Y:S01]  /*5040*/  STL [R1+0x78], R14 ;  /* 0x0000780e01007387 */ /* 0x000fe20000100800 */
[----:B------:R-:W-:Y:S01]  /*5050*/  @!P4 IMAD.IADD R4, R4, 0x1, -R11 ;  /* 0x000000010404c824 */ /* 0x000fe200078e0a0b */
[----:B------:R-:W-:Y:S01]  /*5060*/  ISETP.GT.U32.AND P4, PT, R11, R6, PT ;  /* 0x000000060b00720c */ /* 0x000fe20003f84070 */
[----:B------:R-:W-:Y:S01]  /*5070*/  @!P5 IMAD.MOV R0, RZ, RZ, -R0 ;  /* 0x000000ffff00d224 */ /* 0x000fe200078e0a00 */
[----:B------:R-:W-:Y:S01]  /*5080*/  ISETP.GE.AND P5, PT, R5, RZ, PT ;  /* 0x000000ff0500720c */ /* 0x000fe20003fa6270 */
[----:B------:R-:W-:-:S03]  /*5090*/  IMAD.HI.U32 R13, R26, R12, RZ ;  /* 0x0000000c1a0d7227 */ /* 0x000fc600078e00ff */
[----:B------:R0:W-:Y:S01]  /*50a0*/  STL [R1+0xb4], R0 ;  /* 0x0000b40001007387 */ /* 0x0001e20000100800 */
[--C-:B------:R-:W-:Y:S01]  /*50b0*/  @!P0 IMAD.IADD R3, R3, 0x1, -R11.reuse ;  /* 0x0000000103038824 */ /* 0x100fe200078e0a0b */
[----:B------:R-:W-:Y:S01]  /*50c0*/  ISETP.GE.AND P0, PT, R2, RZ, PT ;  /* 0x000000ff0200720c */ /* 0x000fe20003f06270 */
[----:B------:R-:W-:Y:S01]  /*50d0*/  @!P3 IMAD.IADD R8, R8, 0x1, -R11 ;  /* 0x000000010808b824 */ /* 0x000fe200078e0a0b */
[----:B------:R-:W-:Y:S01]  /*50e0*/  IADD3 R2, R25, 0x24, RZ ;  /* 0x0000002419027810 */ /* 0x000fe20007ffe0ff */
[----:B------:R-:W-:-:S03]  /*50f0*/  IMAD.HI.U32 R5, R26, R15, RZ ;  /* 0x0000000f1a057227 */ /* 0x000fc600078e00ff */
[----:B------:R-:W-:Y:S01]  /*5100*/  IABS R16, R2 ;  /* 0x0000000200107213 */ /* 0x000fe20000000000 */
[----:B------:R-:W-:Y:S01]  /*5110*/  @!P4 IMAD.IADD R6, R6, 0x1, -R11 ;  /* 0x000000010606c824 */ /* 0x000fe200078e0a0b */
[C---:B------:R-:W-:Y:S01]  /*5120*/  ISETP.GT.U32.AND P4, PT, R11.reuse, R3, PT ;  /* 0x000000030b00720c */ /* 0x040fe20003f84070 */
[----:B0-----:R-:W-:Y:S02]  /*5130*/  IMAD.MOV.U32 R0, RZ, RZ, R4 ;  /* 0x000000ffff007224 */ /* 0x001fe400078e0004 */
[----:B------:R-:W-:Y:S01]  /*5140*/  IMAD.MOV R13, RZ, RZ, -R13 ;  /* 0x000000ffff0d7224 */ /* 0x000fe200078e0a0d */
[C---:B------:R-:W-:Y:S01]  /*5150*/  ISETP.GT.U32.AND P3, PT, R11.reuse, R6, PT ;  /* 0x000000060b00720c */ /* 0x040fe20003f64070 */
[----:B------:R-:W-:Y:S01]  /*5160*/  @!P6 IMAD.MOV R0, RZ, RZ, -R0 ;  /* 0x000000ffff00e224 */ /* 0x000fe200078e0a00 */
[C---:B------:R-:W-:Y:S01]  /*5170*/  ISETP.GT.U32.AND P6, PT, R11.reuse, R8, PT ;  /* 0x000000080b00720c */ /* 0x040fe20003fc4070 */
[----:B------:R-:W-:Y:S02]  /*5180*/  IMAD.MOV R5, RZ, RZ, -R5 ;  /* 0x000000ffff057224 */ /* 0x000fe400078e0a05 */
[C---:B------:R-:W-:Y:S01]  /*5190*/  IMAD R12, R11.reuse, R13, R12 ;  /* 0x0000000d0b0c7224 */ /* 0x040fe200078e020c */
[----:B------:R0:W-:Y:S01]  /*51a0*/  STL [R1+0xb0], R0 ;  /* 0x0000b00001007387 */ /* 0x0001e20000100800 */
[----:B------:R-:W-:Y:S01]  /*51b0*/  IMAD R15, R11, R5, R15 ;  /* 0x000000050b0f7224 */ /* 0x000fe200078e020f */
[----:B------:R-:W-:Y:S01]  /*51c0*/  IADD3 R5, R25, 0x23, RZ ;  /* 0x0000002319057810 */ /* 0x000fe20007ffe0ff */
[----:B------:R-:W-:Y:S01]  /*51d0*/  @!P4 IMAD.IADD R3, R3, 0x1, -R11 ;  /* 0x000000010303c824 */ /* 0x000fe200078e0a0b */
[----:B------:R-:W-:-:S02]  /*51e0*/  ISETP.GE.AND P4, PT, R9, RZ, PT ;  /* 0x000000ff0900720c */ /* 0x000fc40003f86270 */
[----:B------:R-:W-:Y:S01]  /*51f0*/  IABS R4, R5 ;  /* 0x0000000500047213 */ /* 0x000fe20000000000 */
[--C-:B------:R-:W-:Y:S01]  /*5200*/  @!P3 IMAD.IADD R6, R6, 0x1, -R11.reuse ;  /* 0x000000010606b824 */ /* 0x100fe200078e0a0b */
[----:B------:R-:W-:Y:S01]  /*5210*/  ISETP.GE.AND P3, PT, R7, RZ, PT ;  /* 0x000000ff0700720c */ /* 0x000fe20003f66270 */
[----:B------:R-:W-:Y:S01]  /*5220*/  @!P6 IMAD.IADD R8, R8, 0x1, -R11 ;  /* 0x000000010808e824 */ /* 0x000fe200078e0a0b */
[C---:B------:R-:W-:Y:S01]  /*5230*/  ISETP.GT.U32.AND P6, PT, R11.reuse, R12, PT ;  /* 0x0000000c0b00720c */ /* 0x040fe20003fc4070 */
[----:B0-----:R-:W-:Y:S02]  /*5240*/  IMAD.MOV.U32 R0, RZ, RZ, R10 ;  /* 0x000000ffff007224 */ /* 0x001fe400078e000a */
[----:B------:R-:W-:Y:S02]  /*5250*/  IMAD.MOV.U32 R10, RZ, RZ, R16 ;  /* 0x000000ffff0a7224 */ /* 0x000fe400078e0010 */
[----:B------:R-:W-:Y:S01]  /*5260*/  @!P1 IMAD.MOV R0, RZ, RZ, -R0 ;  /* 0x000000ffff009224 */ /* 0x000fe200078e0a00 */
[----:B------:R-:W-:Y:S01]  /*5270*/  ISETP.GT.U32.AND P1, PT, R11, R15, PT ;  /* 0x0000000f0b00720c */ /* 0x000fe20003f24070 */
[----:B------:R-:W-:-:S03]  /*5280*/  IMAD.HI.U32 R9, R26, R10, RZ ;  /* 0x0000000a1a097227 */ /* 0x000fc600078e00ff */
[----:B------:R0:W-:Y:S01]  /*5290*/  STL [R1+0xac], R0 ;  /* 0x0000ac0001007387 */ /* 0x0001e20000100800 */
[----:B------:R-:W-:Y:S02]  /*52a0*/  IMAD.MOV R9, RZ, RZ, -R9 ;  /* 0x000000ffff097224 */ /* 0x000fe400078e0a09 */
[----:B------:R-:W-:-:S04]  /*52b0*/  IMAD.HI.U32 R13, R26, R4, RZ ;  /* 0x000000041a0d7227 */ /* 0x000fc800078e00ff */
[----:B------:R-:W-:Y:S02]  /*52c0*/  IMAD R10, R11, R9, R10 ;  /* 0x000000090b0a7224 */ /* 0x000fe400078e020a */
[----:B------:R-:W-:Y:S01]  /*52d0*/  IMAD.MOV R7, RZ, RZ, -R13 ;  /* 0x000000ffff077224 */ /* 0x000fe200078e0a0d */
[----:B------:R-:W-:Y:S01]  /*52e0*/  IADD3 R13, R25, 0x22, RZ ;  /* 0x00000022190d7810 */ /* 0x000fe20007ffe0ff */
[----:B------:R-:W-:Y:S01]  /*52f0*/  @!P6 IMAD.IADD R12, R12, 0x1, -R11 ;  /* 0x000000010c0ce824 */ /* 0x000fe200078e0a0b */
[----:B------:R-:W-:Y:S01]  /*5300*/  ISETP.GT.U32.AND P6, PT, R11, R10, PT ;  /* 0x0000000a0b00720c */ /* 0x000fe20003fc4070 */
[----:B------:R-:W-:Y:S01]  /*5310*/  IMAD.MOV.U32 R14, RZ, RZ, R3 ;  /* 0x000000ffff0e7224 */ /* 0x000fe200078e0003 */
[----:B------:R-:W-:Y:S01]  /*5320*/  IABS R9, R13 ;  /* 0x0000000d00097213 */ /* 0x000fe20000000000 */
[----:B0-----:R-:W-:Y:S02]  /*5330*/  IMAD.MOV.U32 R0, RZ, RZ, R6 ;  /* 0x000000ffff007224 */ /* 0x001fe400078e0006 */
[----:B------:R-:W-:Y:S01]  /*5340*/  @!P1 IMAD.IADD R15, R15, 0x1, -R11 ;  /* 0x000000010f0f9824 */ /* 0x000fe200078e0a0b */
[----:B------:R-:W-:Y:S01]  /*5350*/  ISETP.GE.AND P1, PT, R2, RZ, PT ;  /* 0x000000ff0200720c */ /* 0x000fe20003f26270 */
[----:B------:R-:W-:Y:S01]  /*5360*/  @!P2 IMAD.MOV R14, RZ, RZ, -R14 ;  /* 0x000000ffff0ea224 */ /* 0x000fe200078e0a0e */
[----:B------:R-:W-:Y:S01]  /*5370*/  IADD3 R2, R25, 0x21, RZ ;  /* 0x0000002119027810 */ /* 0x000fe20007ffe0ff */
[----:B------:R-:W-:Y:S01]  /*5380*/  @!P5 IMAD.MOV R0, RZ, RZ, -R0 ;  /* 0x000000ffff00d224 */ /* 0x000fe200078e0a00 */
[C---:B------:R-:W-:Y:S01]  /*5390*/  ISETP.GT.U32.AND P2, PT, R11.reuse, R15, PT ;  /* 0x0000000f0b00720c */ /* 0x040fe20003f44070 */
[----:B------:R-:W-:Y:S01]  /*53a0*/  IMAD.MOV.U32 R3, RZ, RZ, R9 ;  /* 0x000000ffff037224 */ /* 0x000fe200078e0009 */
[----:B------:R-:W-:Y:S01]  /*53b0*/  STL [R1+0x18], R14 ;  /* 0x0000180e01007387 */ /* 0x000fe20000100800 */
[C---:B------:R-:W-:Y:S01]  /*53c0*/  ISETP.GT.U32.AND P5, PT, R11.reuse, R12, PT ;  /* 0x0000000c0b00720c */ /* 0x040fe20003fa4070 */
[----:B------:R-:W-:Y:S01]  /*53d0*/  IMAD R4, R11, R7, R4 ;  /* 0x000000070b047224 */ /* 0x000fe200078e0204 */
[----:B------:R-:W-:Y:S01]  /*53e0*/  IADD3 R7, R25, 0x20, RZ ;  /* 0x0000002019077810 */ /* 0x000fe20007ffe0ff */
[----:B------:R0:W-:Y:S01]  /*53f0*/  STL [R1+0xa8], R0 ;  /* 0x0000a80001007387 */ /* 0x0001e20000100800 */
[----:B------:R-:W-:Y:S01]  /*5400*/  IMAD.HI.U32 R9, R26, R3, RZ ;  /* 0x000000031a097227 */ /* 0x000fe200078e00ff */
[----:B------:R-:W-:-:S03]  /*5410*/  IABS R6, R2 ;  /* 0x0000000200067213 */ /* 0x000fc60000000000 */
[----:B------:R-:W-:Y:S02]  /*5420*/  @!P6 IMAD.IADD R10, R10, 0x1, -R11 ;  /* 0x000000010a0ae824 */ /* 0x000fe400078e0a0b */
[----:B------:R-:W-:Y:S02]  /*5430*/  IMAD.MOV R9, RZ, RZ, -R9 ;  /* 0x000000ffff097224 */ /* 0x000fe400078e0a09 */
[----:B------:R-:W-:Y:S01]  /*5440*/  @!P2 IMAD.IADD R15, R15, 0x1, -R11 ;  /* 0x000000010f0fa824 */ /* 0x000fe200078e0a0b */
[C---:B------:R-:W-:Y:S01]  /*5450*/  ISETP.GT.U32.AND P6, PT, R11.reuse, R10, PT ;  /* 0x0000000a0b00720c */ /* 0x040fe20003fc4070 */
[----:B0-----:R-:W-:Y:S01]  /*5460*/  IMAD.MOV.U32 R0, RZ, RZ, R8 ;  /* 0x000000ffff007224 */ /* 0x001fe200078e0008 */
[----:B------:R-:W-:Y:S01]  /*5470*/  IABS R8, R7 ;  /* 0x0000000700087213 */ /* 0x000fe20000000000 */
[----:B------:R-:W-:Y:S01]  /*5480*/  IMAD R3, R11, R9, R3 ;  /* 0x000000090b037224 */ /* 0x000fe200078e0203 */
[----:B------:R-:W-:Y:S01]  /*5490*/  ISETP.GE.AND P2, PT, R5, RZ, PT ;  /* 0x000000ff0500720c */ /* 0x000fe20003f46270 */
[----:B------:R-:W-:Y:S01]  /*54a0*/  @!P0 IMAD.MOV R0, RZ, RZ, -R0 ;  /* 0x000000ffff008224 */ /* 0x000fe200078e0a00 */
[----:B------:R-:W-:Y:S01]  /*54b0*/  ISETP.GT.U32.AND P0, PT, R11, R4, PT ;  /* 0x000000040b00720c */ /* 0x000fe20003f04070 */
[----:B------:R-:W-:Y:S01]  /*54c0*/  IMAD.MOV.U32 R5, RZ, RZ, R8 ;  /* 0x000000ffff057224 */ /* 0x000fe200078e0008 */
[----:B------:R-:W-:Y:S01]  /*54d0*/  IADD3 R8, R25, 0x1f, RZ ;  /* 0x0000001f19087810 */ /* 0x000fe20007ffe0ff */
[----:B------:R-:W-:Y:S01]  /*54e0*/  @!P5 IMAD.IADD R12, R12, 0x1, -R11 ;  /* 0x000000010c0cd824 */ /* 0x000fe200078e0a0b */
[----:B------:R0:W-:Y:S01]  /*54f0*/  STL [R1+0xa4], R0 ;  /* 0x0000a40001007387 */ /* 0x0001e20000100800 */
[----:B------:R-:W-:Y:S01]  /*5500*/  ISETP.GT.U32.AND P5, PT, R11, R3, PT ;  /* 0x000000030b00720c */ /* 0x000fe20003fa4070 */
[----:B------:R-:W-:-:S04]  /*5510*/  IMAD.HI.U32 R16, R26, R6, RZ ;  /* 0x000000061a107227 */ /* 0x000fc800078e00ff */
[----:B------:R-:W-:-:S04]  /*5520*/  IMAD.HI.U32 R9, R26, R5, RZ ;  /* 0x000000051a097227 */ /* 0x000fc800078e00ff */
[----:B0-----:R-:W-:Y:S02]  /*5530*/  IMAD.MOV.U32 R0, RZ, RZ, R15 ;  /* 0x000000ffff007224 */ /* 0x001fe400078e000f */
[----:B------:R-:W-:Y:S02]  /*5540*/  IMAD.MOV R16, RZ, RZ, -R16 ;  /* 0x000000ffff107224 */ /* 0x000fe400078e0a10 */
[----:B------:R-:W-:Y:S01]  /*5550*/  @!P0 IMAD.IADD R4, R4, 0x1, -R11 ;  /* 0x0000000104048824 */ /* 0x000fe200078e0a0b */
[----:B------:R-:W-:Y:S01]  /*5560*/  ISETP.GE.AND P0, PT, R13, RZ, PT ;  /* 0x000000ff0d00720c */ /* 0x000fe20003f06270 */
[----:B------:R-:W-:Y:S01]  /*5570*/  @!P4 IMAD.MOV R0, RZ, RZ, -R0 ;  /* 0x000000ffff00c224 */ /* 0x000fe200078e0a00 */
[----:B------:R-:W-:Y:S01]  /*5580*/  IABS R13, R8 ;  /* 0x00000008000d7213 */ /* 0x000fe20000000000 */
[----:B------:R-:W-:Y:S01]  /*5590*/  IMAD.MOV R15, RZ, RZ, -R9 ;  /* 0x000000ffff0f7224 */ /* 0x000fe200078e0a09 */
[C---:B------:R-:W-:Y:S01]  /*55a0*/  ISETP.GT.U32.AND P4, PT, R11.reuse, R4, PT ;  /* 0x000000040b00720c */ /* 0x040fe20003f84070 */
[----:B------:R-:W-:Y:S01]  /*55b0*/  @!P6 IMAD.IADD R10, R10, 0x1, -R11 ;  /* 0x000000010a0ae824 */ /* 0x000fe200078e0a0b */
[----:B------:R0:W-:Y:S01]  /*55c0*/  STL [R1+0x60], R0 ;  /* 0x0000600001007387 */ /* 0x0001e20000100800 */
[----:B------:R-:W-:-:S02]  /*55d0*/  IMAD R6, R11, R16, R6 ;  /* 0x000000100b067224 */ /* 0x000fc400078e0206 */
[----:B------:R-:W-:Y:S01]  /*55e0*/  IMAD R5, R11, R15, R5 ;  /* 0x0000000f0b057224 */ /* 0x000fe200078e0205 */
[----:B------:R-:W-:Y:S01]  /*55f0*/  IADD3 R15, R25, 0x19, RZ ;  /* 0x00000019190f7810 */ /* 0x000fe20007ffe0ff */
[----:B------:R-:W-:Y:S01]  /*5600*/  @!P5 IMAD.IADD R3, R3, 0x1, -R11 ;  /* 0x000000010303d824 */ /* 0x000fe200078e0a0b */
[C---:B------:R-:W-:Y:S01]  /*5610*/  ISETP.GT.U32.AND P6, PT, R11.reuse, R6, PT ;  /* 0x000000060b00720c */ /* 0x040fe20003fc4070 */
[----:B------:R-:W-:Y:S02]  /*5620*/  IMAD.MOV.U32 R9, RZ, RZ, R13 ;  /* 0x000000ffff097224 */ /* 0x000fe400078e000d */
[----:B------:R-:W-:Y:S01]  /*5630*/  IMAD.MOV.U32 R13, RZ, RZ, R12 ;  /* 0x000000ffff0d7224 */ /* 0x000fe200078e000c */
[C---:B------:R-:W-:Y:S01]  /*5640*/  ISETP.GT.U32.AND P5, PT, R11.reuse, R3, PT ;  /* 0x000000030b00720c */ /* 0x040fe20003fa4070 */
[----:B0-----:R-:W-:Y:S02]  /*5650*/  IMAD.MOV.U32 R0, RZ, RZ, R10 ;  /* 0x000000ffff007224 */ /* 0x001fe400078e000a */
[----:B------:R-:W-:Y:S01]  /*5660*/  @!P3 IMAD.MOV R13, RZ, RZ, -R13 ;  /* 0x000000ffff0db224 */ /* 0x000fe200078e0a0d */
[----:B------:R-:W-:Y:S01]  /*5670*/  ISETP.GE.AND P3, PT, R2, RZ, PT ;  /* 0x000000ff0200720c */ /* 0x000fe20003f66270 */
[----:B------:R-:W-:Y:S01]  /*5680*/  @!P1 IMAD.MOV R0, RZ, RZ, -R0 ;  /* 0x000000ffff009224 */ /* 0x000fe200078e0a00 */
[----:B------:R-:W-:Y:S01]  /*5690*/  ISETP.GT.U32.AND P1, PT, R11, R5, PT ;  /* 0x000000050b00720c */ /* 0x000fe20003f24070 */
[----:B------:R-:W-:Y:S01]  /*56a0*/  @!P4 IMAD.IADD R4, R4, 0x1, -R11 ;  /* 0x000000010404c824 */ /* 0x000fe200078e0a0b */
[----:B------:R-:W-:Y:S01]  /*56b0*/  STL [R1+0x64], R13 ;  /* 0x0000640d01007387 */ /* 0x000fe20000100800 */
[----:B------:R-:W-:Y:S01]  /*56c0*/  IMAD.HI.U32 R12, R26, R9, RZ ;  /* 0x000000091a0c7227 */ /* 0x000fe200078e00ff */
[----:B------:R-:W-:-:S02]  /*56d0*/  ISETP.GE.AND P4, PT, R7, RZ, PT ;  /* 0x000000ff0700720c */ /* 0x000fc40003f86270 */
[----:B------:R0:W-:Y:S01]  /*56e0*/  STL [R1+0x70], R0 ;  /* 0x0000700001007387 */ /* 0x0001e20000100800 */
[--C-:B------:R-:W-:Y:S02]  /*56f0*/  @!P6 IMAD.IADD R6, R6, 0x1, -R11.reuse ;  /* 0x000000010606e824 */ /* 0x100fe400078e0a0b */
[----:B------:R-:W-:Y:S02]  /*5700*/  IMAD.MOV R12, RZ, RZ, -R12 ;  /* 0x000000ffff0c7224 */ /* 0x000fe400078e0a0c */
[--C-:B------:R-:W-:Y:S01]  /*5710*/  @!P5 IMAD.IADD R3, R3, 0x1, -R11.reuse ;  /* 0x000000010303d824 */ /* 0x100fe200078e0a0b */
[----:B------:R-:W-:Y:S01]  /*5720*/  ISETP.GE.AND P5, PT, R8, RZ, PT ;  /* 0x000000ff0800720c */ /* 0x000fe20003fa6270 */
[----:B------:R-:W-:Y:S01]  /*5730*/  @!P1 IMAD.IADD R5, R5, 0x1, -R11 ;  /* 0x0000000105059824 */ /* 0x000fe200078e0a0b */
[----:B------:R-:W-:Y:S01]  /*5740*/  IADD3 R8, R25, 0x1e, RZ ;  /* 0x0000001e19087810 */ /* 0x000fe20007ffe0ff */
[----:B------:R-:W-:Y:S01]  /*5750*/  IMAD R2, R11, R12, R9 ;  /* 0x0000000c0b027224 */ /* 0x000fe200078e0209 */
[----:B------:R-:W-:Y:S01]  /*5760*/  IADD3 R9, R25, 0x1d, RZ ;  /* 0x0000001d19097810 */ /* 0x000fe20007ffe0ff */
[----:B0-----:R-:W-:Y:S01]  /*5770*/  IMAD.MOV.U32 R0, RZ, RZ, R4 ;  /* 0x000000ffff007224 */ /* 0x001fe200078e0004 */
[----:B------:R-:W-:-:S02]  /*5780*/  ISETP.GT.U32.AND P1, PT, R11, R5, PT ;  /* 0x000000050b00720c */ /* 0x000fc40003f24070 */
[----:B------:R-:W-:Y:S01]  /*5790*/  ISETP.GE.AND P6, PT, R8, RZ, PT ;  /* 0x000000ff0800720c */ /* 0x000fe20003fc6270 */
[----:B------:R-:W-:Y:S01]  /*57a0*/  @!P2 IMAD.MOV R0, RZ, RZ, -R0 ;  /* 0x000000ffff00a224 */ /* 0x000fe200078e0a00 */
[----:B------:R-:W-:Y:S02]  /*57b0*/  ISETP.GT.U32.AND P2, PT, R11, R6, PT ;  /* 0x000000060b00720c */ /* 0x000fe40003f44070 */
[----:B------:R-:W-:Y:S02]  /*57c0*/  IABS R8, R8 ;  /* 0x0000000800087213 */ /* 0x000fe40000000000 */
[----:B------:R0:W-:Y:S01]  /*57d0*/  STL [R1+0x8c], R0 ;  /* 0x00008c0001007387 */ /* 0x0001e20000100800 */
[----:B------:R-:W-:Y:S02]  /*57e0*/  IABS R4, R9 ;  /* 0x0000000900047213 */ /* 0x000fe40000000000 */
[----:B------:R-:W-:-:S04]  /*57f0*/  IMAD.HI.U32 R10, R26, R8, RZ ;  /* 0x000000081a0a7227 */ /* 0x000fc800078e00ff */
[--C-:B------:R-:W-:Y:S02]  /*5800*/  @!P1 IMAD.IADD R5, R5, 0x1, -R11.reuse ;  /* 0x0000000105059824 */ /* 0x100fe400078e0a0b */
[----:B------:R-:W-:Y:S01]  /*5810*/  @!P2 IMAD.IADD R6, R6, 0x1, -R11 ;  /* 0x000000010606a824 */ /* 0x000fe200078e0a0b */
[----:B------:R-:W-:Y:S01]  /*5820*/  ISETP.GE.AND P2, PT, R9, RZ, PT ;  /* 0x000000ff0900720c */ /* 0x000fe20003f46270 */
[----:B0-----:R-:W-:Y:S02]  /*5830*/  IMAD.MOV.U32 R0, RZ, RZ, R3 ;  /* 0x000000ffff007224 */ /* 0x001fe400078e0003 */
[----:B------:R-:W-:Y:S01]  /*5840*/  IMAD.MOV.U32 R3, RZ, RZ, R4 ;  /* 0x000000ffff037224 */ /* 0x000fe200078e0004 */
[----:B------:R-:W-:Y:S01]  /*5850*/  IADD3 R4, R25, 0x1c, RZ ;  /* 0x0000001c19047810 */ /* 0x000fe20007ffe0ff */
[----:B------:R-:W-:Y:S01]  /*5860*/  @!P0 IMAD.MOV R0, RZ, RZ, -R0 ;  /* 0x000000ffff008224 */ /* 0x000fe200078e0a00 */
[----:B------:R-:W-:Y:S01]  /*5870*/  ISETP.GT.U32.AND P0, PT, R11, R2, PT ;  /* 0x000000020b00720c */ /* 0x000fe20003f04070 */
[----:B------:R-:W-:Y:S01]  /*5880*/  IMAD.MOV R9, RZ, RZ, -R10 ;  /* 0x000000ffff097224 */ /* 0x000fe200078e0a0a */
[----:B------:R-:W-:Y:S01]  /*5890*/  IABS R13, R4 ;  /* 0x00000004000d7213 */ /* 0x000fe20000000000 */
[----:B------:R-:W-:Y:S01]  /*58a0*/  IMAD.HI.U32 R7, R26, R3, RZ ;  /* 0x000000031a077227 */ /* 0x000fe200078e00ff */
[----:B------:R0:W-:Y:S01]  /*58b0*/  STL [R1+0xa0], R0 ;  /* 0x0000a00001007387 */ /* 0x0001e20000100800 */
[----:B------:R-:W-:-:S02]  /*58c0*/  ISETP.GE.AND P1, PT, R4, RZ, PT ;  /* 0x000000ff0400720c */ /* 0x000fc40003f26270 */
[----:B------:R-:W-:Y:S01]  /*58d0*/  IMAD R4, R11, R9, R8 ;  /* 0x000000090b047224 */ /* 0x000fe200078e0208 */
[C---:B------:R-:W-:Y:S01]  /*58e0*/  IADD3 R8, R25.reuse, 0x1b, RZ ;  /* 0x0000001b19087810 */ /* 0x040fe20007ffe0ff */
[----:B------:R-:W-:Y:S01]  /*58f0*/  IMAD.MOV.U32 R12, RZ, RZ, R6 ;  /* 0x000000ffff0c7224 */ /* 0x000fe200078e0006 */
[C---:B------:R-:W-:Y:S01]  /*5900*/  IADD3 R10, R25.reuse, 0x18, RZ ;  /* 0x00000018190a7810 */ /* 0x040fe20007ffe0ff */
[----:B------:R-:W-:Y:S01]  /*5910*/  IMAD.MOV R7, RZ, RZ, -R7 ;  /* 0x000000ffff077224 */ /* 0x000fe200078e0a07 */
[----:B------:R-:W-:Y:S01]  /*5920*/  IABS R6, R15 ;  /* 0x0000000f00067213 */ /* 0x000fe20000000000 */
[----:B------:R-:W-:Y:S01]  /*5930*/  @!P0 IMAD.IADD R2, R2, 0x1, -R11 ;  /* 0x0000000102028824 */ /* 0x000fe200078e0a0b */
[----:B------:R-:W-:Y:S01]  /*5940*/  IABS R20, R10 ;  /* 0x0000000a00147213 */ /* 0x000fe20000000000 */
[----:B0-----:R-:W-:Y:S01]  /*5950*/  IMAD.MOV.U32 R0, RZ, RZ, R5 ;  /* 0x000000ffff007224 */ /* 0x001fe200078e0005 */
[----:B------:R-:W-:Y:S01]  /*5960*/  IADD3 R9, R25, 0x15, RZ ;  /* 0x0000001519097810 */ /* 0x000fe20007ffe0ff */
[----:B------:R-:W-:Y:S01]  /*5970*/  @!P3 IMAD.MOV R12, RZ, RZ, -R12 ;  /* 0x000000ffff0cb224 */ /* 0x000fe200078e0a0c */
[C---:B------:R-:W-:Y:S01]  /*5980*/  ISETP.GT.U32.AND P0, PT, R11.reuse, R2, PT ;  /* 0x000000020b00720c */ /* 0x040fe20003f04070 */
[----:B------:R-:W-:Y:S01]  /*5990*/  @!P4 IMAD.MOV R0, RZ, RZ, -R0 ;  /* 0x000000ffff00c224 */ /* 0x000fe200078e0a00 */
[C---:B------:R-:W-:Y:S01]  /*59a0*/  ISETP.GT.U32.AND P4, PT, R11.reuse, R4, PT ;  /* 0x000000040b00720c */ /* 0x040fe20003f84070 */
[----:B------:R-:W-:Y:S01]  /*59b0*/  IMAD R3, R11, R7, R3 ;  /* 0x000000070b037224 */ /* 0x000fe200078e0203 */
[----:B------:R0:W-:Y:S01]  /*59c0*/  STL [R1+0x84], R12 ;  /* 0x0000840c01007387 */ /* 0x0001e20000100800 */
[----:B------:R-:W-:Y:S01]  /*59d0*/  IMAD.HI.U32 R7, R26, R13, RZ ;  /* 0x0000000d1a077227 */ /* 0x000fe200078e00ff */
[----:B------:R-:W-:-:S02]  /*59e0*/  ISETP.GE.AND P3, PT, R8, RZ, PT ;  /* 0x000000ff0800720c */ /* 0x000fc40003f66270 */
[----:B------:R1:W-:Y:S01]  /*59f0*/  STL [R1+0x88], R0 ;  /* 0x0000880001007387 */ /* 0x0003e20000100800 */
[----:B------:R-:W-:Y:S01]  /*5a00*/  IMAD.MOV R7, RZ, RZ, -R7 ;  /* 0x000000ffff077224 */ /* 0x000fe200078e0a07 */
[----:B------:R-:W-:-:S03]  /*5a10*/  IABS R23, R9 ;  /* 0x0000000900177213 */ /* 0x000fc60000000000 */
[--C-:B------:R-:W-:Y:S01]  /*5a20*/  @!P0 IMAD.IADD R2, R2, 0x1, -R11.reuse ;  /* 0x0000000102028824 */ /* 0x100fe200078e0a0b */
[----:B0-----:R-:W-:Y:S01]  /*5a30*/  IABS R12, R8 ;  /* 0x00000008000c7213 */ /* 0x001fe20000000000 */
[----:B------:R-:W-:Y:S02]  /*5a40*/  @!P4 IMAD.IADD R4, R4, 0x1, -R11 ;  /* 0x000000010404c824 */ /* 0x000fe400078e0a0b */
[----:B------:R-:W-:Y:S01]  /*5a50*/  IMAD R13, R11, R7, R13 ;  /* 0x000000070b0d7224 */ /* 0x000fe200078e020d */
[----:B------:R-:W-:Y:S01]  /*5a60*/  IADD3 R7, R25, 0x1a, RZ ;  /* 0x0000001a19077810 */ /* 0x000fe20007ffe0ff */
[----:B-1----:R-:W-:Y:S01]  /*5a70*/  IMAD.MOV.U32 R0, RZ, RZ, R2 ;  /* 0x000000ffff007224 */ /* 0x002fe200078e0002 */
[----:B------:R-:W-:Y:S01]  /*5a80*/  ISETP.GT.U32.AND P4, PT, R11, R4, PT ;  /* 0x000000040b00720c */ /* 0x000fe20003f84070 */
[----:B------:R-:W-:Y:S01]  /*5a90*/  IMAD.HI.U32 R5, R26, R12, RZ ;  /* 0x0000000c1a057227 */ /* 0x000fe200078e00ff */
[----:B------:R-:W-:Y:S02]  /*5aa0*/  ISETP.GE.AND P0, PT, R7, RZ, PT ;  /* 0x000000ff0700720c */ /* 0x000fe40003f06270 */
[----:B------:R-:W-:Y:S01]  /*5ab0*/  IABS R7, R7 ;  /* 0x0000000700077213 */ /* 0x000fe20000000000 */
[----:B------:R-:W-:Y:S01]  /*5ac0*/  @!P5 IMAD.MOV R0, RZ, RZ, -R0 ;  /* 0x000000ffff00d224 */ /* 0x000fe200078e0a00 */
[----:B------:R-:W-:Y:S01]  /*5ad0*/  ISETP.GT.U32.AND P5, PT, R11, R3, PT ;  /* 0x000000030b00720c */ /* 0x000fe20003fa4070 */
[----:B------:R-:W-:-:S02]  /*5ae0*/  IMAD.MOV R5, RZ, RZ, -R5 ;  /* 0x000000ffff057224 */ /* 0x000fc400078e0a05 */
[----:B------:R-:W-:Y:S01]  /*5af0*/  IMAD.HI.U32 R8, R26, R7, RZ ;  /* 0x000000071a087227 */ /* 0x000fe200078e00ff */
[----:B------:R0:W-:Y:S03]  /*5b00*/  STL [R1+0x80], R0 ;  /* 0x0000800001007387 */ /* 0x0001e60000100800 */
[--C-:B------:R-:W-:Y:S01]  /*5b10*/  @!P4 IMAD.IADD R4, R4, 0x1, -R11.reuse ;  /* 0x000000010404c824 */ /* 0x100fe200078e0a0b */
[C---:B------:R-:W-:Y:S01]  /*5b20*/  ISETP.GT.U32.AND P4, PT, R11.reuse, R13, PT ;  /* 0x0000000d0b00720c */ /* 0x040fe20003f84070 */
[----:B------:R-:W-:Y:S02]  /*5b30*/  IMAD R12, R11, R5, R12 ;  /* 0x000000050b0c7224 */ /* 0x000fe400078e020c */
[----:B------:R-:W-:Y:S02]  /*5b40*/  IMAD.MOV R8, RZ, RZ, -R8 ;  /* 0x000000ffff087224 */ /* 0x000fe400078e0a08 */
[----:B------:R-:W-:Y:S01]  /*5b50*/  @!P5 IMAD.IADD R3, R3, 0x1, -R11 ;  /* 0x000000010303d824 */ /* 0x000fe200078e0a0b */
[----:B------:R-:W-:Y:S01]  /*5b60*/  ISETP.GT.U32.AND P5, PT, R11, R12, PT ;  /* 0x0000000c0b00720c */ /* 0x000fe20003fa4070 */
[----:B0-----:R-:W-:-:S02]  /*5b70*/  IMAD.MOV.U32 R0, RZ, RZ, R4 ;  /* 0x000000ffff007224 */ /* 0x001fc400078e0004 */
[----:B------:R-:W-:Y:S01]  /*5b80*/  IMAD R7, R11, R8, R7 ;  /* 0x000000080b077224 */ /* 0x000fe200078e0207 */
[----:B------:R-:W-:Y:S01]  /*5b90*/  IADD3 R8, R25, 0x17, RZ ;  /* 0x0000001719087810 */ /* 0x000fe20007ffe0ff */
[----:B------:R-:W-:-:S03]  /*5ba0*/  IMAD.HI.U32 R5, R26, R6, RZ ;  /* 0x000000061a057227 */ /* 0x000fc600078e00ff */
[----:B------:R-:W-:Y:S01]  /*5bb0*/  IABS R21, R8 ;  /* 0x0000000800157213 */ /* 0x000fe20000000000 */
[----:B------:R-:W-:Y:S01]  /*5bc0*/  @!P4 IMAD.IADD R13, R13, 0x1, -R11 ;  /* 0x000000010d0dc824 */ /* 0x000fe200078e0a0b */
[----:B------:R-:W-:Y:S01]  /*5bd0*/  ISETP.GT.U32.AND P4, PT, R11, R3, PT ;  /* 0x000000030b00720c */ /* 0x000fe20003f84070 */
[----:B------:R-:W-:-:S04]  /*5be0*/  IMAD.HI.U32 R2, R26, R20, RZ ;  /* 0x000000141a027227 */ /* 0x000fc800078e00ff */
[----:B------:R-:W-:Y:S01]  /*5bf0*/  @!P5 IMAD.IADD R12, R12, 0x1, -R11 ;  /* 0x000000010c0cd824 */ /* 0x000fe200078e0a0b */
[C---:B------:R-:W-:Y:S01]  /*5c00*/  ISETP.GT.U32.AND P5, PT, R11.reuse, R13, PT ;  /* 0x0000000d0b00720c */ /* 0x040fe20003fa4070 */
[----:B------:R-:W-:Y:S02]  /*5c10*/  @!P6 IMAD.MOV R0, RZ, RZ, -R0 ;  /* 0x000000ffff00e224 */ /* 0x000fe400078e0a00 */
[----:B------:R-:W-:Y:S01]  /*5c20*/  IMAD.MOV R5, RZ, RZ, -R5 ;  /* 0x000000ffff057224 */ /* 0x000fe200078e0a05 */
[----:B------:R-:W-:Y:S01]  /*5c30*/  ISETP.GT.U32.AND P6, PT, R11, R12, PT ;  /* 0x0000000c0b00720c */ /* 0x000fe20003fc4070 */
[----:B------:R-:W-:Y:S01]  /*5c40*/  IMAD.MOV R2, RZ, RZ, -R2 ;  /* 0x000000ffff027224 */ /* 0x000fe200078e0a02 */
[----:B------:R0:W-:Y:S01]  /*5c50*/  STL [R1+0x6c], R0 ;  /* 0x00006c0001007387 */ /* 0x0001e20000100800 */
[----:B------:R-:W-:Y:S01]  /*5c60*/  @!P4 IMAD.IADD R3, R3, 0x1, -R11 ;  /* 0x000000010303c824 */ /* 0x000fe200078e0a0b */
[C---:B------:R-:W-:Y:S01]  /*5c70*/  ISETP.GT.U32.AND P4, PT, R11.reuse, R7, PT ;  /* 0x000000070b00720c */ /* 0x040fe20003f84070 */
[----:B------:R-:W-:Y:S01]  /*5c80*/  IMAD R6, R11, R5, R6 ;  /* 0x000000050b067224 */ /* 0x000fe200078e0206 */
[----:B------:R-:W-:Y:S01]  /*5c90*/  IADD3 R5, R25, 0x14, RZ ;  /* 0x0000001419057810 */ /* 0x000fe20007ffe0ff */
[----:B------:R-:W-:Y:S01]  /*5ca0*/  IMAD R20, R11, R2, R20 ;  /* 0x000000020b147224 */ /* 0x000fe200078e0214 */
[----:B------:R-:W-:Y:S01]  /*5cb0*/  IADD3 R2, R25, 0x16, RZ ;  /* 0x0000001619027810 */ /* 0x000fe20007ffe0ff */
[----:B------:R-:W-:Y:S01]  /*5cc0*/  IMAD.HI.U32 R17, R26, R21, RZ ;  /* 0x000000151a117227 */ /* 0x000fe200078e00ff */
[----:B------:R-:W-:-:S02]  /*5cd0*/  IABS R24, R5 ;  /* 0x0000000500187213 */ /* 0x000fc40000000000 */
[----:B------:R-:W-:Y:S01]  /*5ce0*/  IABS R22, R2 ;  /* 0x0000000200167213 */ /* 0x000fe20000000000 */
[----:B0-----:R-:W-:Y:S02]  /*5cf0*/  IMAD.MOV.U32 R0, RZ, RZ, R3 ;  /* 0x000000ffff007224 */ /* 0x001fe400078e0003 */
[----:B------:R-:W-:Y:S01]  /*5d00*/  @!P5 IMAD.IADD R13, R13, 0x1, -R11 ;  /* 0x000000010d0dd824 */ /* 0x000fe200078e0a0b */
[C---:B------:R-:W-:Y:S01]  /*5d10*/  ISETP.GT.U32.AND P5, PT, R11.reuse, R20, PT ;  /* 0x000000140b00720c */ /* 0x040fe20003fa4070 */
[----:B------:R-:W-:Y:S01]  /*5d20*/  @!P2 IMAD.MOV R0, RZ, RZ, -R0 ;  /* 0x000000ffff00a224 */ /* 0x000fe200078e0a00 */
[C---:B------:R-:W-:Y:S01]  /*5d30*/  ISETP.GT.U32.AND P2, PT, R11.reuse, R6, PT ;  /* 0x000000060b00720c */ /* 0x040fe20003f44070 */
[----:B------:R-:W-:Y:S02]  /*5d40*/  IMAD.MOV R17, RZ, RZ, -R17 ;  /* 0x000000ffff117224 */ /* 0x000fe400078e0a11 */
[----:B------:R-:W-:Y:S01]  /*5d50*/  @!P6 IMAD.IADD R12, R12, 0x1, -R11 ;  /* 0x000000010c0ce824 */ /* 0x000fe200078e0a0b */
[----:B------:R0:W-:Y:S01]  /*5d60*/  STL [R1+0x5c], R0 ;  /* 0x00005c0001007387 */ /* 0x0001e20000100800 */
[----:B------:R-:W-:-:S02]  /*5d70*/  IMAD R21, R11, R17, R21 ;  /* 0x000000110b157224 */ /* 0x000fc400078e0215 */
[----:B------:R-:W-:Y:S01]  /*5d80*/  @!P4 IMAD.IADD R7, R7, 0x1, -R11 ;  /* 0x000000010707c824 */ /* 0x000fe200078e0a0b */
[----:B------:R-:W-:Y:S01]  /*5d90*/  ISETP.GE.AND P4, PT, R15, RZ, PT ;  /* 0x000000ff0f00720c */ /* 0x000fe20003f86270 */
[----:B------:R-:W-:Y:S01]  /*5da0*/  IMAD.HI.U32 R16, R26, R22, RZ ;  /* 0x000000161a107227 */ /* 0x000fe200078e00ff */
[----:B------:R-:W-:-:S03]  /*5db0*/  ISETP.GT.U32.AND P6, PT, R11, R21, PT ;  /* 0x000000150b00720c */ /* 0x000fc60003fc4070 */
[----:B------:R-:W-:Y:S01]  /*5dc0*/  @!P2 IMAD.IADD R6, R6, 0x1, -R11 ;  /* 0x000000010606a824 */ /* 0x000fe200078e0a0b */
[C---:B------:R-:W-:Y:S01]  /*5dd0*/  ISETP.GT.U32.AND P2, PT, R11.reuse, R7, PT ;  /* 0x000000070b00720c */ /* 0x040fe20003f44070 */
[----:B0-----:R-:W-:Y:S02]  /*5de0*/  IMAD.MOV.U32 R0, RZ, RZ, R13 ;  /* 0x000000ffff007224 */ /* 0x001fe400078e000d */
[----:B------:R-:W-:Y:S01]  /*5df0*/  @!P5 IMAD.IADD R20, R20, 0x1, -R11 ;  /* 0x000000011414d824 */ /* 0x000fe200078e0a0b */
[----:B------:R-:W-:Y:S01]  /*5e00*/  ISETP.GT.U32.AND P5, PT, R11, R6, PT ;  /* 0x000000060b00720c */ /* 0x000fe20003fa4070 */
[----:B------:R-:W-:-:S04]  /*5e10*/  IMAD.HI.U32 R4, R26, R23, RZ ;  /* 0x000000171a047227 */ /* 0x000fc800078e00ff */
[----:B------:R-:W-:Y:S01]  /*5e20*/  @!P1 IMAD.MOV R0, RZ, RZ, -R0 ;  /* 0x000000ffff009224 */ /* 0x000fe200078e0a00 */
[----:B------:R-:W-:Y:S01]  /*5e30*/  ISETP.GT.U32.AND P1, PT, R11, R20, PT ;  /* 0x000000140b00720c */ /* 0x000fe20003f24070 */
[----:B------:R-:W-:-:S03]  /*5e40*/  IMAD.HI.U32 R3, R26, R24, RZ ;  /* 0x000000181a037227 */ /* 0x000fc600078e00ff */
[----:B------:R0:W-:Y:S01]  /*5e50*/  STL [R1+0x14], R0 ;  /* 0x0000140001007387 */ /* 0x0001e20000100800 */
[----:B------:R-:W-:Y:S02]  /*5e60*/  IMAD.MOV R16, RZ, RZ, -R16 ;  /* 0x000000ffff107224 */ /* 0x000fe400078e0a10 */
[----:B------:R-:W-:Y:S02]  /*5e70*/  IMAD.MOV R4, RZ, RZ, -R4 ;  /* 0x000000ffff047224 */ /* 0x000fe400078e0a04 */
[----:B------:R-:W-:Y:S02]  /*5e80*/  @!P6 IMAD.IADD R21, R21, 0x1, -R11 ;  /* 0x000000011515e824 */ /* 0x000fe400078e0a0b */
[----:B------:R-:W-:Y:S02]  /*5e90*/  IMAD.MOV R3, RZ, RZ, -R3 ;  /* 0x000000ffff037224 */ /* 0x000fe400078e0a03 */
[C---:B------:R-:W-:Y:S01]  /*5ea0*/  IMAD R22, R11.reuse, R16, R22 ;  /* 0x000000100b167224 */ /* 0x040fe200078e0216 */
[C---:B------:R-:W-:Y:S01]  /*5eb0*/  ISETP.GT.U32.AND P6, PT, R11.reuse, R21, PT ;  /* 0x000000150b00720c */ /* 0x040fe20003fc4070 */
[----:B------:R-:W-:Y:S01]  /*5ec0*/  IMAD R23, R11, R4, R23 ;  /* 0x000000040b177224 */ /* 0x000fe200078e0217 */
[----:B------:R-:W-:Y:S01]  /*5ed0*/  IADD3 R4, R25, 0x12, RZ ;  /* 0x0000001219047810 */ /* 0x000fe20007ffe0ff */
[----:B0-----:R-:W-:-:S02]  /*5ee0*/  IMAD.MOV.U32 R0, RZ, RZ, R12 ;  /* 0x000000ffff007224 */ /* 0x001fc400078e000c */
[----:B------:R-:W-:Y:S01]  /*5ef0*/  IMAD R24, R11, R3, R24 ;  /* 0x000000030b187224 */ /* 0x000fe200078e0218 */
[----:B------:R-:W-:Y:S01]  /*5f00*/  IADD3 R3, R25, 0x13, RZ ;  /* 0x0000001319037810 */ /* 0x000fe20007ffe0ff */
[----:B------:R-:W-:Y:S01]  /*5f10*/  @!P3 IMAD.MOV R0, RZ, RZ, -R0 ;  /* 0x000000ffff00b224 */ /* 0x000fe200078e0a00 */
[----:B------:R-:W-:Y:S01]  /*5f20*/  ISETP.GT.U32.AND P3, PT, R11, R22, PT ;  /* 0x000000160b00720c */ /* 0x000fe20003f64070 */
[--C-:B------:R-:W-:Y:S01]  /*5f30*/  @!P2 IMAD.IADD R7, R7, 0x1, -R11.reuse ;  /* 0x000000010707a824 */ /* 0x100fe200078e0a0b */
[C---:B------:R-:W-:Y:S01]  /*5f40*/  ISETP.GT.U32.AND P2, PT, R11.reuse, R23, PT ;  /* 0x000000170b00720c */ /* 0x040fe20003f44070 */
[--C-:B------:R-:W-:Y:S01]  /*5f50*/  @!P1 IMAD.IADD R20, R20, 0x1, -R11.reuse ;  /* 0x0000000114149824 */ /* 0x100fe200078e0a0b */
[----:B------:R-:W-:Y:S01]  /*5f60*/  ISETP.GT.U32.AND P1, PT, R11, R24, PT ;  /* 0x000000180b00720c */ /* 0x000fe20003f24070 */
[--C-:B------:R-:W-:Y:S01]  /*5f70*/  @!P5 IMAD.IADD R6, R6, 0x1, -R11.reuse ;  /* 0x000000010606d824 */ /* 0x100fe200078e0a0b */
[----:B------:R-:W-:Y:S01]  /*5f80*/  IABS R12, R3 ;  /* 0x00000003000c7213 */ /* 0x000fe20000000000 */
[----:B------:R-:W-:Y:S01]  /*5f90*/  @!P6 IMAD.IADD R21, R21, 0x1, -R11 ;  /* 0x000000011515e824 */ /* 0x000fe200078e0a0b */
[----:B------:R-:W-:Y:S01]  /*5fa0*/  ISETP.GE.AND P5, PT, R10, RZ, PT ;  /* 0x000000ff0a00720c */ /* 0x000fe20003fa6270 */
[----:B------:R-:W-:Y:S01]  /*5fb0*/  IMAD.MOV.U32 R14, RZ, RZ, R7 ;  /* 0x000000ffff0e7224 */ /* 0x000fe200078e0007 */
[----:B------:R-:W-:Y:S01]  /*5fc0*/  ISETP.GE.AND P6, PT, R8, RZ, PT ;  /* 0x000000ff0800720c */ /* 0x000fe20003fc6270 */
[----:B------:R-:W-:Y:S01]  /*5fd0*/  IMAD.HI.U32 R10, R26, R12, RZ ;  /* 0x0000000c1a0a7227 */ /* 0x000fe200078e00ff */
[----:B------:R-:W-:Y:S01]  /*5fe0*/  IABS R13, R4 ;  /* 0x00000004000d7213 */ /* 0x000fe20000000000 */
[----:B------:R0:W-:Y:S02]  /*5ff0*/  STL [R1+0x10], R0 ;  /* 0x0000100001007387 */ /* 0x0001e40000100800 */
[--C-:B------:R-:W-:Y:S01]  /*6000*/  @!P3 IMAD.IADD R22, R22, 0x1, -R11.reuse ;  /* 0x000000011616b824 */ /* 0x100fe200078e0a0b */
[----:B------:R-:W-:Y:S01]  /*6010*/  ISETP.GE.AND P3, PT, R2, RZ, PT ;  /* 0x000000ff0200720c */ /* 0x000fe20003f66270 */
[--C-:B------:R-:W-:Y:S01]  /*6020*/  @!P2 IMAD.IADD R23, R23, 0x1, -R11.reuse ;  /* 0x000000011717a824 */ /* 0x100fe200078e0a0b */
[----:B------:R-:W-:Y:S01]  /*6030*/  IADD3 R2, R25, 0x11, RZ ;  /* 0x0000001119027810 */ /* 0x000fe20007ffe0ff */
[----:B------:R-:W-:Y:S01]  /*6040*/  @!P1 IMAD.IADD R24, R24, 0x1, -R11 ;  /* 0x0000000118189824 */ /* 0x000fe200078e0a0b */
[----:B------:R-:W-:Y:S01]  /*6050*/  ISETP.GE.AND P2, PT, R9, RZ, PT ;  /* 0x000000ff0900720c */ /* 0x000fe20003f46270 */
[----:B------:R-:W-:Y:S01]  /*6060*/  IMAD.MOV R10, RZ, RZ, -R10 ;  /* 0x000000ffff0a7224 */ /* 0x000fe200078e0a0a */
[----:B------:R-:W-:Y:S01]  /*6070*/  ISETP.GT.U32.AND P1, PT, R11, R23, PT ;  /* 0x000000170b00720c */ /* 0x000fe20003f24070 */
[----:B------:R-:W-:Y:S01]  /*6080*/  IMAD.HI.U32 R8, R26, R13, RZ ;  /* 0x0000000d1a087227 */ /* 0x000fe200078e00ff */
[----:B------:R-:W-:-:S03]  /*6090*/  IABS R15, R2 ;  /* 0x00000002000f7213 */ /* 0x000fc60000000000 */
[----:B------:R-:W-:Y:S02]  /*60a0*/  IMAD R12, R11, R10, R12 ;  /* 0x0000000a0b0c7224 */ /* 0x000fe400078e020c */
[----:B------:R-:W-:Y:S01]  /*60b0*/  @!P5 IMAD.MOV R20, RZ, RZ, -R20 ;  /* 0x000000ffff14d224 */ /* 0x000fe200078e0a14 */
[----:B------:R-:W-:Y:S01]  /*60c0*/  ISETP.GE.AND P5, PT, R5, RZ, PT ;  /* 0x000000ff0500720c */ /* 0x000fe20003fa6270 */
[----:B------:R-:W-:Y:S02]  /*60d0*/  IMAD.MOV R8, RZ, RZ, -R8 ;  /* 0x000000ffff087224 */ /* 0x000fe400078e0a08 */
[----:B------:R-:W-:-:S04]  /*60e0*/  IMAD.HI.U32 R5, R26, R15, RZ ;  /* 0x0000000f1a057227 */ /* 0x000fc800078e00ff */
[----:B------:R-:W-:Y:S01]  /*60f0*/  @!P0 IMAD.MOV R14, RZ, RZ, -R14 ;  /* 0x000000ffff0e8224 */ /* 0x000fe200078e0a0e */
[C---:B------:R-:W-:Y:S01]  /*6100*/  ISETP.GT.U32.AND P0, PT, R11.reuse, R22, PT ;  /* 0x000000160b00720c */ /* 0x040fe20003f04070 */
[----:B------:R-:W-:Y:S01]  /*6110*/  @!P6 IMAD.MOV R21, RZ, RZ, -R21 ;  /* 0x000000ffff15e224 */ /* 0x000fe200078e0a15 */
[C---:B------:R-:W-:Y:S01]  /*6120*/  ISETP.GT.U32.AND P6, PT, R11.reuse, R12, PT ;  /* 0x0000000c0b00720c */ /* 0x040fe20003fc4070 */
[----:B------:R-:W-:Y:S01]  /*6130*/  IMAD R13, R11, R8, R13 ;  /* 0x000000080b0d7224 */ /* 0x000fe200078e020d */
[----:B------:R-:W-:Y:S01]  /*6140*/  STL [R1+0xc], R14 ;  /* 0x00000c0e01007387 */ /* 0x000fe20000100800 */
[----:B------:R-:W-:Y:S02]  /*6150*/  IMAD.MOV R5, RZ, RZ, -R5 ;  /* 0x000000ffff057224 */ /* 0x000fe400078e0a05 */
[----:B------:R-:W-:Y:S01]  /*6160*/  @!P1 IMAD.IADD R23, R23, 0x1, -R11 ;  /* 0x0000000117179824 */ /* 0x000fe200078e0a0b */
[C---:B------:R-:W-:Y:S01]  /*6170*/  ISETP.GT.U32.AND P1, PT, R11.reuse, R13, PT ;  /* 0x0000000d0b00720c */ /* 0x040fe20003f24070 */
[----:B------:R-:W-:-:S02]  /*6180*/  IMAD R15, R11, R5, R15 ;  /* 0x000000050b0f7224 */ /* 0x000fc400078e020f */
[----:B0-----:R-:W-:Y:S02]  /*6190*/  IMAD.MOV.U32 R0, RZ, RZ, R6 ;  /* 0x000000ffff007224 */ /* 0x001fe400078e0006 */
[----:B------:R-:W-:Y:S01]  /*61a0*/  @!P2 IMAD.MOV R23, RZ, RZ, -R23 ;  /* 0x000000ffff17a224 */ /* 0x000fe200078e0a17 */
[C---:B------:R-:W-:Y:S01]  /*61b0*/  ISETP.GT.U32.AND P2, PT, R11.reuse, R15, PT ;  /* 0x0000000f0b00720c */ /* 0x040fe20003f44070 */
[----:B------:R-:W-:Y:S01]  /*61c0*/  @!P4 IMAD.MOV R0, RZ, RZ, -R0 ;  /* 0x000000ffff00c224 */ /* 0x000fe200078e0a00 */
[----:B------:R-:W-:Y:S01]  /*61d0*/  ISETP.GT.U32.AND P4, PT, R11, R24, PT ;  /* 0x000000180b00720c */ /* 0x000fe20003f84070 */
[--C-:B------:R-:W-:Y:S01]  /*61e0*/  @!P0 IMAD.IADD R22, R22, 0x1, -R11.reuse ;  /* 0x0000000116168824 */ /* 0x100fe200078e0a0b */
[----:B------:R-:W-:Y:S01]  /*61f0*/  ISETP.GE.AND P0, PT, R3, RZ, PT ;  /* 0x000000ff0300720c */ /* 0x000fe20003f06270 */
[--C-:B------:R-:W-:Y:S01]  /*6200*/  @!P6 IMAD.IADD R12, R12, 0x1, -R11.reuse ;  /* 0x000000010c0ce824 */ /* 0x100fe200078e0a0b */
[----:B------:R-:W-:Y:S01]  /*6210*/  STL [R1+0x6a8], R0 ;  /* 0x0006a80001007387 */ /* 0x000fe20000100800 */
[----:B------:R-:W-:Y:S01]  /*6220*/  @!P3 IMAD.MOV R22, RZ, RZ, -R22 ;  /* 0x000000ffff16b224 */ /* 0x000fe200078e0a16 */
[----:B------:R-:W-:Y:S01]  /*6230*/  ISETP.GE.AND P6, PT, R2, RZ, PT ;  /* 0x000000ff0200720c */ /* 0x000fe20003fc6270 */
[----:B------:R-:W-:Y:S01]  /*6240*/  @!P1 IMAD.IADD R13, R13, 0x1, -R11 ;  /* 0x000000010d0d9824 */ /* 0x000fe200078e0a0b */
[----:B------:R0:W-:Y:S01]  /*6250*/  STL [R1+0x6ac], R20 ;  /* 0x0006ac1401007387 */ /* 0x0001e20000100800 */
[----:B------:R-:W-:-:S02]  /*6260*/  ISETP.GT.U32.AND P3, PT, R11, R12, PT ;  /* 0x0000000c0b00720c */ /* 0x000fc40003f64070 */
[--C-:B------:R-:W-:Y:S01]  /*6270*/  @!P2 IMAD.IADD R15, R15, 0x1, -R11.reuse ;  /* 0x000000010f0fa824 */ /* 0x100fe200078e0a0b */
[C---:B------:R-:W-:Y:S01]  /*6280*/  ISETP.GT.U32.AND P1, PT, R11.reuse, R13, PT ;  /* 0x0000000d0b00720c */ /* 0x040fe20003f24070 */
[----:B------:R-:W-:Y:S01]  /*6290*/  @!P4 IMAD.IADD R24, R24, 0x1, -R11 ;  /* 0x000000011818c824 */ /* 0x000fe200078e0a0b */
[----:B------:R-:W-:Y:S01]  /*62a0*/  ISETP.GE.AND P4, PT, R4, RZ, PT ;  /* 0x000000ff0400720c */ /* 0x000fe20003f86270 */
[----:B------:R-:W-:Y:S01]  /*62b0*/  STL [R1+0x6b0], R21 ;  /* 0x0006b01501007387 */ /* 0x000fe20000100800 */
[----:B------:R-:W-:Y:S01]  /*62c0*/  ISETP.GT.U32.AND P2, PT, R11, R15, PT ;  /* 0x0000000f0b00720c */ /* 0x000fe20003f44070 */
[----:B------:R-:W-:Y:S02]  /*62d0*/  @!P5 IMAD.MOV R24, RZ, RZ, -R24 ;  /* 0x000000ffff18d224 */ /* 0x000fe400078e0a18 */
[----:B0-----:R-:W-:Y:S01]  /*62e0*/  IMAD.MOV.U32 R20, RZ, RZ, R25 ;  /* 0x000000ffff147224 */ /* 0x001fe200078e0019 */
[----:B------:R-:W-:Y:S02]  /*62f0*/  STL [R1+0x6b4], R22 ;  /* 0x0006b41601007387 */ /* 0x000fe40000100800 */
[----:B------:R-:W-:-:S02]  /*6300*/  @!P3 IMAD.IADD R12, R12, 0x1, -R11 ;  /* 0x000000010c0cb824 */ /* 0x000fc400078e0a0b */
[C---:B------:R-:W-:Y:S01]  /*6310*/  IADD3 R2, R20.reuse, 0xf, RZ ;  /* 0x0000000f14027810 */ /* 0x040fe20007ffe0ff */
[----:B------:R-:W-:Y:S01]  /*6320*/  @!P1 IMAD.IADD R13, R13, 0x1, -R11 ;  /* 0x000000010d0d9824 */ /* 0x000fe200078e0a0b */
[----:B------:R-:W-:Y:S01]  /*6330*/  IADD3 R3, R20, 0x10, RZ ;  /* 0x0000001014037810 */ /* 0x000fe20007ffe0ff */
[----:B------:R-:W-:Y:S01]  /*6340*/  @!P0 IMAD.MOV R12, RZ, RZ, -R12 ;  /* 0x000000ffff0c8224 */ /* 0x000fe200078e0a0c */
[----:B------:R-:W-:Y:S01]  /*6350*/  IABS R17, R2 ;  /* 0x0000000200117213 */ /* 0x000fe20000000000 */
[----:B------:R-:W-:Y:S01]  /*6360*/  @!P4 IMAD.MOV R13, RZ, RZ, -R13 ;  /* 0x000000ffff0dc224 */ /* 0x000fe200078e0a0d */
[----:B------:R-:W-:Y:S01]  /*6370*/  IABS R16, R3 ;  /* 0x0000000300107213 */ /* 0x000fe20000000000 */
[----:B------:R-:W-:Y:S01]  /*6380*/  @!P2 IMAD.IADD R15, R15, 0x1, -R11 ;  /* 0x000000010f0fa824 */ /* 0x000fe200078e0a0b */
[----:B------:R-:W-:Y:S01]  /*6390*/  ISETP.GE.AND P5, PT, R3, RZ, PT ;  /* 0x000000ff0300720c */ /* 0x000fe20003fa6270 */
[----:B------:R-:W-:Y:S01]  /*63a0*/  IMAD.HI.U32 R3, R26, R17, RZ ;  /* 0x000000111a037227 */ /* 0x000fe200078e00ff */
[----:B------:R-:W-:Y:S01]  /*63b0*/  ISETP.GE.AND P3, PT, R2, RZ, PT ;  /* 0x000000ff0200720c */ /* 0x000fe20003f66270 */
[----:B------:R-:W-:Y:S01]  /*63c0*/  STL [R1+0x6b8], R23 ;  /* 0x0006b81701007387 */ /* 0x000fe20000100800 */
[C---:B------:R-:W-:Y:S01]  /*63d0*/  IADD3 R2, R20.reuse, 0xd, RZ ;  /* 0x0000000d14027810 */ /* 0x040fe20007ffe0ff */
[----:B------:R-:W-:Y:S01]  /*63e0*/  IMAD.MOV R3, RZ, RZ, -R3 ;  /* 0x000000ffff037224 */ /* 0x000fe200078e0a03 */
[----:B------:R-:W-:Y:S01]  /*63f0*/  IADD3 R18, R20, 0xe, RZ ;  /* 0x0000000e14127810 */ /* 0x000fe20007ffe0ff */
[----:B------:R-:W-:Y:S01]  /*6400*/  @!P6 IMAD.MOV R15, RZ, RZ, -R15 ;  /* 0x000000ffff0fe224 */ /* 0x000fe200078e0a0f */
[----:B------:R-:W-:Y:S01]  /*6410*/  IABS R19, R2 ;  /* 0x0000000200137213 */ /* 0x000fe20000000000 */
[----:B------:R-:W-:Y:S01]  /*6420*/  IMAD R17, R11, R3, R17 ;  /* 0x000000030b117224 */ /* 0x000fe200078e0211 */
[----:B------:R-:W-:Y:S01]  /*6430*/  ISETP.GE.AND P4, PT, R2, RZ, PT ;  /* 0x000000ff0200720c */ /* 0x000fe20003f86270 */
[----:B------:R0:W-:Y:S01]  /*6440*/  STL [R1+0x6bc], R24 ;  /* 0x0006bc1801007387 */ /* 0x0001e20000100800 */
[----:B------:R-:W-:Y:S01]  /*6450*/  IADD3 R3, R20, 0xc, RZ ;  /* 0x0000000c14037810 */ /* 0x000fe20007ffe0ff */
[----:B------:R-:W-:Y:S01]  /*6460*/  IMAD.HI.U32 R2, R26, R19, RZ ;  /* 0x000000131a027227 */ /* 0x000fe200078e00ff */
[----:B------:R-:W-:Y:S01]  /*6470*/  ISETP.GE.AND P1, PT, R18, RZ, PT ;  /* 0x000000ff1200720c */ /* 0x000fe20003f26270 */
[----:B------:R-:W-:Y:S01]  /*6480*/  STL [R1+0x6c0], R12 ;  /* 0x0006c00c01007387 */ /* 0x000fe20000100800 */
[----:B------:R-:W-:Y:S01]  /*6490*/  IABS R25, R3 ;  /* 0x0000000300197213 */ /* 0x000fe20000000000 */
[----:B------:R-:W-:Y:S01]  /*64a0*/  IMAD.MOV R2, RZ, RZ, -R2 ;  /* 0x000000ffff027224 */ /* 0x000fe200078e0a02 */
[----:B------:R-:W-:Y:S01]  /*64b0*/  IABS R18, R18 ;  /* 0x0000001200127213 */ /* 0x000fe20000000000 */
[----:B------:R-:W-:Y:S01]  /*64c0*/  STL [R1+0x6c4], R13 ;  /* 0x0006c40d01007387 */ /* 0x000fe20000100800 */
[----:B------:R-:W-:Y:S01]  /*64d0*/  IMAD.HI.U32 R4, R26, R16, RZ ;  /* 0x000000101a047227 */ /* 0x000fe200078e00ff */
[----:B0-----:R-:W-:-:S02]  /*64e0*/  IADD3 R24, R20, 0x7, RZ ;  /* 0x0000000714187810 */ /* 0x001fc40007ffe0ff */
[----:B------:R0:W-:Y:S01]  /*64f0*/  STL [R1+0x6c8], R15 ;  /* 0x0006c80f01007387 */ /* 0x0001e20000100800 */
[C---:B------:R-:W-:Y:S01]  /*6500*/  IMAD R19, R11.reuse, R2, R19 ;  /* 0x000000020b137224 */ /* 0x040fe200078e0213 */
[----:B------:R-:W-:Y:S01]  /*6510*/  IADD3 R14, R20, 0xa, RZ ;  /* 0x0000000a140e7810 */ /* 0x000fe20007ffe0ff */
[----:B------:R-:W-:Y:S01]  /*6520*/  IMAD.HI.U32 R2, R26, R25, RZ ;  /* 0x000000191a027227 */ /* 0x000fe200078e00ff */
[----:B------:R-:W-:Y:S02]  /*6530*/  IABS R6, R24 ;  /* 0x0000001800067213 */ /* 0x000fe40000000000 */
[----:B------:R-:W-:Y:S01]  /*6540*/  IABS R9, R14 ;  /* 0x0000000e00097213 */ /* 0x000fe20000000000 */
[----:B------:R-:W-:Y:S01]  /*6550*/  IMAD.MOV R2, RZ, RZ, -R2 ;  /* 0x000000ffff027224 */ /* 0x000fe200078e0a02 */
[C---:B------:R-:W-:Y:S01]  /*6560*/  IADD3 R22, R20.reuse, 0x5, RZ ;  /* 0x0000000514167810 */ /* 0x040fe20007ffe0ff */
[----:B------:R-:W-:Y:S01]  /*6570*/  IMAD.MOV R4, RZ, RZ, -R4 ;  /* 0x000000ffff047224 */ /* 0x000fe200078e0a04 */
[C---:B0-----:R-:W-:Y:S01]  /*6580*/  IADD3 R15, R20.reuse, 0x9, RZ ;  /* 0x00000009140f7810 */ /* 0x041fe20007ffe0ff */
[C---:B------:R-:W-:Y:S01]  /*6590*/  IMAD R25, R11.reuse, R2, R25 ;  /* 0x000000020b197224 */ /* 0x040fe200078e0219 */
[----:B------:R-:W-:Y:S01]  /*65a0*/  IADD3 R21, R20, 0x3, RZ ;  /* 0x0000000314157810 */ /* 0x000fe20007ffe0ff */
[----:B------:R-:W-:Y:S01]  /*65b0*/  IMAD R16, R11, R4, R16 ;  /* 0x000000040b107224 */ /* 0x000fe200078e0210 */
[----:B------:R-:W-:Y:S01]  /*65c0*/  IABS R8, R15 ;  /* 0x0000000f00087213 */ /* 0x000fe20000000000 */
[----:B------:R-:W-:Y:S01]  /*65d0*/  IMAD.HI.U32 R4, R26, R18, RZ ;  /* 0x000000121a047227 */ /* 0x000fe200078e00ff */
[----:B------:R-:W-:-:S02]  /*65e0*/  IABS R27, R22 ;  /* 0x00000016001b7213 */ /* 0x000fc40000000000 */
[C---:B------:R-:W-:Y:S01]  /*65f0*/  ISETP.GT.U32.AND P2, PT, R11.reuse, R17, PT ;  /* 0x000000110b00720c */ /* 0x040fe20003f44070 */
[----:B------:R-:W-:Y:S01]  /*6600*/  IMAD.HI.U32 R2, R26, R8, RZ ;  /* 0x000000081a027227 */ /* 0x000fe200078e00ff */
[C---:B------:R-:W-:Y:S02]  /*6610*/  ISETP.GT.U32.AND P0, PT, R11.reuse, R16, PT ;  /* 0x000000100b00720c */ /* 0x040fe40003f04070 */
[C---:B------:R-:W-:Y:S01]  /*6620*/  IADD3 R12, R20.reuse, 0xb, RZ ;  /* 0x0000000b140c7810 */ /* 0x040fe20007ffe0ff */
[----:B------:R-:W-:Y:S01]  /*6630*/  IMAD.MOV R2, RZ, RZ, -R2 ;  /* 0x000000ffff027224 */ /* 0x000fe200078e0a02 */
[C---:B------:R-:W-:Y:S01]  /*6640*/  IADD3 R13, R20.reuse, 0x8, RZ ;  /* 0x00000008140d7810 */ /* 0x040fe20007ffe0ff */
[----:B------:R-:W-:Y:S01]  /*6650*/  IMAD.MOV R4, RZ, RZ, -R4 ;  /* 0x000000ffff047224 */ /* 0x000fe200078e0a04 */
[----:B------:R-:W-:Y:S01]  /*6660*/  IABS R10, R12 ;  /* 0x0000000c000a7213 */ /* 0x000fe20000000000 */
[C---:B------:R-:W-:Y:S01]  /*6670*/  IMAD R8, R11.reuse, R2, R8 ;  /* 0x000000020b087224 */ /* 0x040fe200078e0208 */
[----:B------:R-:W-:Y:S01]  /*6680*/  IABS R7, R13 ;  /* 0x0000000d00077213 */ /* 0x000fe20000000000 */
[----:B------:R-:W-:Y:S01]  /*6690*/  IMAD R18, R11, R4, R18 ;  /* 0x000000040b127224 */ /* 0x000fe200078e0212 */
[----:B------:R-:W-:Y:S01]  /*66a0*/  IADD3 R23, R20, 0x6, RZ ;  /* 0x0000000614177810 */ /* 0x000fe20007ffe0ff */
[----:B------:R-:W-:Y:S01]  /*66b0*/  IMAD.HI.U32 R2, R26, R6, RZ ;  /* 0x000000061a027227 */ /* 0x000fe200078e00ff */
[----:B------:R-:W-:-:S02]  /*66c0*/  IADD3 R0, R20, 0x4, RZ ;  /* 0x0000000414007810 */ /* 0x000fc40007ffe0ff */
[----:B------:R-:W-:Y:S01]  /*66d0*/  IADD3 R20, R20, 0x2, RZ ;  /* 0x0000000214147810 */ /* 0x000fe20007ffe0ff */
[----:B------:R-:W-:-:S04]  /*66e0*/  IMAD.HI.U32 R4, R26, R9, RZ ;  /* 0x000000091a047227 */ /* 0x000fc800078e00ff */
[----:B------:R-:W-:Y:S02]  /*66f0*/  IMAD.MOV R2, RZ, RZ, -R2 ;  /* 0x000000ffff027224 */ /* 0x000fe400078e0a02 */
[----:B------:R-:W-:Y:S02]  /*6700*/  IMAD.MOV R4, RZ, RZ, -R4 ;  /* 0x000000ffff047224 */ /* 0x000fe400078e0a04 */
[C---:B------:R-:W-:Y:S01]  /*6710*/  IMAD R6, R11.reuse, R2, R6 ;  /* 0x000000020b067224 */ /* 0x040fe200078e0206 */
[----:B------:R-:W-:Y:S01]  /*6720*/  IABS R2, R21 ;  /* 0x0000001500027213 */ /* 0x000fe20000000000 */
[----:B------:R-:W-:Y:S02]  /*6730*/  IMAD R9, R11, R4, R9 ;  /* 0x000000040b097224 */ /* 0x000fe400078e0209 */
[----:B------:R-:W-:-:S04]  /*6740*/  IMAD.HI.U32 R4, R26, R27, RZ ;  /* 0x0000001b1a047227 */ /* 0x000fc800078e00ff */
[----:B------:R-:W-:Y:S02]  /*6750*/  IMAD.MOV R4, RZ, RZ, -R4 ;  /* 0x000000ffff047224 */ /* 0x000fe400078e0a04 */
[----:B------:R-:W-:-:S04]  /*6760*/  IMAD.HI.U32 R29, R26, R2, RZ ;  /* 0x000000021a1d7227 */ /* 0x000fc800078e00ff */
[----:B------:R-:W-:Y:S02]  /*6770*/  IMAD R4, R11, R4, R27 ;  /* 0x000000040b047224 */ /* 0x000fe400078e021b */
[----:B------:R-:W-:Y:S02]  /*6780*/  IMAD.MOV R27, RZ, RZ, -R29 ;  /* 0x000000ffff1b7224 */ /* 0x000fe400078e0a1d */
[----:B------:R-:W2:Y:S01]  /*6790*/  LDL R29, [R1+0x104] ;  /* 0x00010400011d7983 */ /* 0x000ea20000100800 */
[--C-:B------:R-:W-:Y:S02]  /*67a0*/  @!P2 IMAD.IADD R17, R17, 0x1, -R11.reuse ;  /* 0x000000011111a824 */ /* 0x100fe400078e0a0b */
[----:B------:R-:W-:Y:S01]  /*67b0*/  @!P0 IMAD.IADD R16, R16, 0x1, -R11 ;  /* 0x0000000110108824 */ /* 0x000fe200078e0a0b */
[----:B------:R-:W-:Y:S01]  /*67c0*/  ISETP.GE.AND P0, PT, R3, RZ, PT ;  /* 0x000000ff0300720c */ /* 0x000fe20003f06270 */
[----:B------:R-:W-:Y:S01]  /*67d0*/  IMAD.HI.U32 R5, R26, R10, RZ ;  /* 0x0000000a1a057227 */ /* 0x000fe200078e00ff */
[----:B------:R-:W-:-:S02]  /*67e0*/  ISETP.GT.U32.AND P2, PT, R11, R17, PT ;  /* 0x000000110b00720c */ /* 0x000fc40003f44070 */
[----:B------:R-:W-:Y:S01]  /*67f0*/  ISETP.GT.U32.AND P6, PT, R11, R16, PT ;  /* 0x000000100b00720c */ /* 0x000fe20003fc4070 */
[----:B------:R-:W-:Y:S02]  /*6800*/  IMAD.MOV R5, RZ, RZ, -R5 ;  /* 0x000000ffff057224 */ /* 0x000fe400078e0a05 */
[----:B------:R-:W-:-:S04]  /*6810*/  IMAD.HI.U32 R3, R26, R7, RZ ;  /* 0x000000071a037227 */ /* 0x000fc800078e00ff */
[----:B------:R-:W-:Y:S01]  /*6820*/  IMAD R10, R11, R5, R10 ;  /* 0x000000050b0a7224 */ /* 0x000fe200078e020a */
[----:B------:R-:W-:Y:S01]  /*6830*/  IABS R5, R23 ;  /* 0x0000001700057213 */ /* 0x000fe20000000000 */
[----:B------:R-:W-:Y:S02]  /*6840*/  IMAD.MOV R3, RZ, RZ, -R3 ;  /* 0x000000ffff037224 */ /* 0x000fe400078e0a03 */
[--C-:B------:R-:W-:Y:S01]  /*6850*/  @!P2 IMAD.IADD R17, R17, 0x1, -R11.reuse ;  /* 0x000000011111a824 */ /* 0x100fe200078e0a0b */
[C---:B------:R-:W-:Y:S01]  /*6860*/  ISETP.GT.U32.AND P2, PT, R11.reuse, R19, PT ;  /* 0x000000130b00720c */ /* 0x040fe20003f44070 */
[----:B------:R-:W-:Y:S01]  /*6870*/  @!P6 IMAD.IADD R16, R16, 0x1, -R11 ;  /* 0x000000011010e824 */ /* 0x000fe200078e0a0b */
[----:B------:R-:W-:Y:S01]  /*6880*/  ISETP.GT.U32.AND P6, PT, R11, R18, PT ;  /* 0x000000120b00720c */ /* 0x000fe20003fc4070 */
[----:B------:R-:W-:-:S04]  /*6890*/  IMAD.HI.U32 R28, R26, R5, RZ ;  /* 0x000000051a1c7227 */ /* 0x000fc800078e00ff */
[----:B------:R-:W-:Y:S01]  /*68a0*/  IMAD R7, R11, R3, R7 ;  /* 0x000000030b077224 */ /* 0x000fe200078e0207 */
[----:B------:R-:W-:Y:S01]  /*68b0*/  IABS R3, R0 ;  /* 0x0000000000037213 */ /* 0x000fe20000000000 */
[----:B------:R-:W-:-:S04]  /*68c0*/  IMAD.MOV R28, RZ, RZ, -R28 ;  /* 0x000000ffff1c7224 */ /* 0x000fc800078e0a1c */
[--C-:B------:R-:W-:Y:S02]  /*68d0*/  @!P2 IMAD.IADD R19, R19, 0x1, -R11.reuse ;  /* 0x000000011313a824 */ /* 0x100fe400078e0a0b */
[----:B------:R-:W-:Y:S02]  /*68e0*/  @!P6 IMAD.IADD R18, R18, 0x1, -R11 ;  /* 0x000000011212e824 */ /* 0x000fe400078e0a0b */
[C---:B------:R-:W-:Y:S01]  /*68f0*/  IMAD R5, R11.reuse, R28, R5 ;  /* 0x0000001c0b057224 */ /* 0x040fe200078e0205 */
[C---:B------:R-:W-:Y:S01]  /*6900*/  ISETP.GT.U32.AND P2, PT, R11.reuse, R19, PT ;  /* 0x000000130b00720c */ /* 0x040fe20003f44070 */
[----:B------:R-:W-:Y:S01]  /*6910*/  IMAD.HI.U32 R28, R26, R3, RZ ;  /* 0x000000031a1c7227 */ /* 0x000fe200078e00ff */
[----:B------:R-:W-:-:S03]  /*6920*/  ISETP.GT.U32.AND P6, PT, R11, R18, PT ;  /* 0x000000120b00720c */ /* 0x000fc60003fc4070 */
[----:B------:R-:W-:-:S08]  /*6930*/  IMAD.MOV R28, RZ, RZ, -R28 ;  /* 0x000000ffff1c7224 */ /* 0x000fd000078e0a1c */
[--C-:B------:R-:W-:Y:S01]  /*6940*/  @!P2 IMAD.IADD R19, R19, 0x1, -R11.reuse ;  /* 0x000000011313a824 */ /* 0x100fe200078e0a0b */
[C---:B------:R-:W-:Y:S01]  /*6950*/  ISETP.GT.U32.AND P2, PT, R11.reuse, R10, PT ;  /* 0x0000000a0b00720c */ /* 0x040fe20003f44070 */
[----:B------:R-:W-:Y:S01]  /*6960*/  @!P6 IMAD.IADD R18, R18, 0x1, -R11 ;  /* 0x000000011212e824 */ /* 0x000fe200078e0a0b */
[----:B------:R-:W-:-:S11]  /*6970*/  ISETP.GT.U32.AND P6, PT, R11, R25, PT ;  /* 0x000000190b00720c */ /* 0x000fd60003fc4070 */
[--C-:B------:R-:W-:Y:S01]  /*6980*/  @!P2 IMAD.IADD R10, R10, 0x1, -R11.reuse ;  /* 0x000000010a0aa824 */ /* 0x100fe200078e0a0b */
[----:B------:R-:W-:Y:S01]  /*6990*/  ISETP.GT.U32.AND P2, PT, R11, R8, PT ;  /* 0x000000080b00720c */ /* 0x000fe20003f44070 */
[----:B------:R-:W-:Y:S01]  /*69a0*/  @!P6 IMAD.IADD R25, R25, 0x1, -R11 ;  /* 0x000000011919e824 */ /* 0x000fe200078e0a0b */
[----:B------:R-:W-:Y:S01]  /*69b0*/  ISETP.GT.U32.AND P6, PT, R11, R9, PT ;  /* 0x000000090b00720c */ /* 0x000fe20003fc4070 */
[----:B------:R-:W-:-:S10]  /*69c0*/  @!P1 IMAD.MOV R18, RZ, RZ, -R18 ;  /* 0x000000ffff129224 */ /* 0x000fd400078e0a12 */
[--C-:B------:R-:W-:Y:S01]  /*69d0*/  @!P2 IMAD.IADD R8, R8, 0x1, -R11.reuse ;  /* 0x000000010808a824 */ /* 0x100fe200078e0a0b */
[----:B------:R-:W-:Y:S01]  /*69e0*/  ISETP.GT.U32.AND P2, PT, R11, R10, PT ;  /* 0x0000000a0b00720c */ /* 0x000fe20003f44070 */
[----:B------:R-:W-:Y:S01]  /*69f0*/  @!P6 IMAD.IADD R9, R9, 0x1, -R11 ;  /* 0x000000010909e824 */ /* 0x000fe200078e0a0b */
[C---:B------:R-:W-:Y:S02]  /*6a00*/  ISETP.GT.U32.AND P6, PT, R11.reuse, R7, PT ;  /* 0x000000070b00720c */ /* 0x040fe40003fc4070 */
[C---:B------:R-:W-:Y:S01]  /*6a10*/  ISETP.GT.U32.AND P1, PT, R11.reuse, R8, PT ;  /* 0x000000080b00720c */ /* 0x040fe20003f24070 */
[----:B------:R-:W-:-:S08]  /*6a20*/  IMAD R3, R11, R28, R3 ;  /* 0x0000001c0b037224 */ /* 0x000fd000078e0203 */
[----:B------:R-:W-:Y:S01]  /*6a30*/  @!P2 IMAD.IADD R10, R10, 0x1, -R11 ;  /* 0x000000010a0aa824 */ /* 0x000fe200078e0a0b */
[C---:B------:R-:W-:Y:S01]  /*6a40*/  ISETP.GT.U32.AND P2, PT, R11.reuse, R5, PT ;  /* 0x000000050b00720c */ /* 0x040fe20003f44070 */
[----:B------:R-:W-:Y:S01]  /*6a50*/  @!P3 IMAD.MOV R17, RZ, RZ, -R17 ;  /* 0x000000ffff11b224 */ /* 0x000fe200078e0a11 */
[C---:B------:R-:W-:Y:S01]  /*6a60*/  ISETP.GT.U32.AND P3, PT, R11.reuse, R9, PT ;  /* 0x000000090b00720c */ /* 0x040fe20003f64070 */
[----:B------:R-:W-:Y:S01]  /*6a70*/  @!P1 IMAD.IADD R8, R8, 0x1, -R11 ;  /* 0x0000000108089824 */ /* 0x000fe200078e0a0b */
[----:B------:R-:W-:Y:S01]  /*6a80*/  ISETP.GT.U32.AND P1, PT, R11, R3, PT ;  /* 0x000000030b00720c */ /* 0x000fe20003f24070 */
[----:B------:R-:W-:-:S08]  /*6a90*/  @!P5 IMAD.MOV R16, RZ, RZ, -R16 ;  /* 0x000000ffff10d224 */ /* 0x000fd000078e0a10 */
[--C-:B------:R-:W-:Y:S01]  /*6aa0*/  @!P2 IMAD.IADD R5, R5, 0x1, -R11.reuse ;  /* 0x000000010505a824 */ /* 0x100fe200078e0a0b */
[----:B------:R-:W-:Y:S02]  /*6ab0*/  ISETP.GE.AND P2, PT, R14, RZ, PT ;  /* 0x000000ff0e00720c */ /* 0x000fe40003f46270 */
[----:B------:R-:W-:Y:S01]  /*6ac0*/  ISETP.GT.U32.AND P5, PT, R11, R25, PT ;  /* 0x000000190b00720c */ /* 0x000fe20003fa4070 */
[--C-:B------:R-:W-:Y:S02]  /*6ad0*/  @!P3 IMAD.IADD R9, R9, 0x1, -R11.reuse ;  /* 0x000000010909b824 */ /* 0x100fe400078e0a0b */
[----:B------:R-:W-:Y:S01]  /*6ae0*/  @!P1 IMAD.IADD R3, R3, 0x1, -R11 ;  /* 0x0000000103039824 */ /* 0x000fe200078e0a0b */
[----:B------:R-:W-:-:S07]  /*6af0*/  ISETP.GT.U32.AND P3, PT, R11, R4, PT ;  /* 0x000000040b00720c */ /* 0x000fce0003f64070 */
[----:B------:R-:W-:Y:S01]  /*6b00*/  @!P2 IMAD.MOV R9, RZ, RZ, -R9 ;  /* 0x000000ffff09a224 */ /* 0x000fe200078e0a09 */
[----:B------:R-:W-:Y:S01]  /*6b10*/  ISETP.GT.U32.AND P2, PT, R11, R3, PT ;  /* 0x000000030b00720c */ /* 0x000fe20003f44070 */
[--C-:B------:R-:W-:Y:S02]  /*6b20*/  @!P6 IMAD.IADD R7, R7, 0x1, -R11.reuse ;  /* 0x000000010707e824 */ /* 0x100fe400078e0a0b */
[--C-:B------:R-:W-:Y:S01]  /*6b30*/  @!P5 IMAD.IADD R25, R25, 0x1, -R11.reuse ;  /* 0x000000011919d824 */ /* 0x100fe200078e0a0b */
[C---:B------:R-:W-:Y:S02]  /*6b40*/  ISETP.GT.U32.AND P5, PT, R11.reuse, R6, PT ;  /* 0x000000060b00720c */ /* 0x040fe40003fa4070 */
[----:B------:R-:W-:Y:S01]  /*6b50*/  ISETP.GT.U32.AND P6, PT, R11, R7, PT ;  /* 0x000000070b00720c */ /* 0x000fe20003fc4070 */
[----:B------:R-:W-:Y:S01]  /*6b60*/  @!P3 IMAD.IADD R4, R4, 0x1, -R11 ;  /* 0x000000010404b824 */ /* 0x000fe200078e0a0b */
[----:B------:R-:W-:-:S05]  /*6b70*/  ISETP.GE.AND P3, PT, R15, RZ, PT ;  /* 0x000000ff0f00720c */ /* 0x000fca0003f66270 */
[--C-:B------:R-:W-:Y:S01]  /*6b80*/  @!P2 IMAD.IADD R3, R3, 0x1, -R11.reuse ;  /* 0x000000010303a824 */ /* 0x100fe200078e0a0b */
[----:B------:R-:W-:Y:S02]  /*6b90*/  ISETP.GE.AND P2, PT, R0, RZ, PT ;  /* 0x000000ff0000720c */ /* 0x000fe40003f46270 */
[----:B------:R-:W0:Y:S01]  /*6ba0*/  S2R R0, SR_TID.X ;  /* 0x0000000000007919 */ /* 0x000e220000002100 */
[--C-:B------:R-:W-:Y:S02]  /*6bb0*/  @!P5 IMAD.IADD R6, R6, 0x1, -R11.reuse ;  /* 0x000000010606d824 */ /* 0x100fe400078e0a0b */
[----:B------:R-:W-:Y:S01]  /*6bc0*/  IMAD R2, R11, R27, R2 ;  /* 0x0000001b0b027224 */ /* 0x000fe200078e0202 */
[----:B------:R-:W-:Y:S01]  /*6bd0*/  IABS R27, R20 ;  /* 0x00000014001b7213 */ /* 0x000fe20000000000 */
[----:B------:R-:W-:Y:S01]  /*6be0*/  @!P6 IMAD.IADD R7, R7, 0x1, -R11 ;  /* 0x000000010707e824 */ /* 0x000fe200078e0a0b */
[----:B------:R-:W-:Y:S01]  /*6bf0*/  ISETP.GE.AND P6, PT, R12, RZ, PT ;  /* 0x000000ff0c00720c */ /* 0x000fe20003fc6270 */
[----:B------:R-:W-:Y:S01]  /*6c00*/  @!P4 IMAD.MOV R19, RZ, RZ, -R19 ;  /* 0x000000ffff13c224 */ /* 0x000fe200078e0a13 */
[----:B------:R-:W-:Y:S01]  /*6c10*/  ISETP.GT.U32.AND P4, PT, R11, R6, PT ;  /* 0x000000060b00720c */ /* 0x000fe20003f84070 */
[----:B------:R-:W-:Y:S01]  /*6c20*/  @!P3 IMAD.MOV R8, RZ, RZ, -R8 ;  /* 0x000000ffff08b224 */ /* 0x000fe200078e0a08 */
[----:B------:R-:W-:Y:S01]  /*6c30*/  ISETP.GE.AND P1, PT, R13, RZ, PT ;  /* 0x000000ff0d00720c */ /* 0x000fe20003f26270 */
[----:B------:R-:W-:Y:S01]  /*6c40*/  IMAD.HI.U32 R12, R26, R27, RZ ;  /* 0x0000001b1a0c7227 */ /* 0x000fe200078e00ff */
[----:B------:R-:W-:Y:S01]  /*6c50*/  ISETP.GE.AND P3, PT, R24, RZ, PT ;  /* 0x000000ff1800720c */ /* 0x000fe20003f66270 */
[----:B------:R-:W-:Y:S02]  /*6c60*/  STL [R1+0x6cc], R16 ;  /* 0x0006cc1001007387 */ /* 0x000fe40000100800 */
[----:B------:R-:W-:-:S02]  /*6c70*/  @!P0 IMAD.MOV R25, RZ, RZ, -R25 ;  /* 0x000000ffff198224 */ /* 0x000fc400078e0a19 */
[----:B------:R-:W-:Y:S02]  /*6c80*/  STL [R1+0x6d0], R17 ;  /* 0x0006d01101007387 */ /* 0x000fe40000100800 */
[----:B------:R-:W-:Y:S02]  /*6c90*/  @!P6 IMAD.MOV R10, RZ, RZ, -R10 ;  /* 0x000000ffff0ae224 */ /* 0x000fe400078e0a0a */
[----:B------:R-:W-:Y:S01]  /*6ca0*/  @!P4 IMAD.IADD R6, R6, 0x1, -R11 ;  /* 0x000000010606c824 */ /* 0x000fe200078e0a0b */
[----:B------:R-:W-:Y:S01]  /*6cb0*/  STL [R1+0x6d4], R18 ;  /* 0x0006d41201007387 */ /* 0x000fe20000100800 */
[----:B------:R-:W-:Y:S01]  /*6cc0*/  ISETP.GT.U32.AND P5, PT, R11, R2, PT ;  /* 0x000000020b00720c */ /* 0x000fe20003fa4070 */
[----:B------:R-:W-:Y:S02]  /*6cd0*/  @!P1 IMAD.MOV R7, RZ, RZ, -R7 ;  /* 0x000000ffff079224 */ /* 0x000fe400078e0a07 */
[----:B------:R-:W3:Y:S01]  /*6ce0*/  LDL.LU R14, [R1+0x730] ;  /* 0x00073000010e7983 */ /* 0x000ee20000300800 */
[----:B------:R-:W-:-:S03]  /*6cf0*/  @!P3 IMAD.MOV R6, RZ, RZ, -R6 ;  /* 0x000000ffff06b224 */ /* 0x000fc600078e0a06 */
[----:B------:R-:W-:Y:S04]  /*6d00*/  STL [R1+0x6d8], R19 ;  /* 0x0006d81301007387 */ /* 0x000fe80000100800 */
[----:B------:R-:W-:Y:S04]  /*6d10*/  STL [R1+0x6dc], R25 ;  /* 0x0006dc1901007387 */ /* 0x000fe80000100800 */
[----:B------:R-:W-:Y:S04]  /*6d20*/  STL [R1+0x6e0], R10 ;  /* 0x0006e00a01007387 */ /* 0x000fe80000100800 */
[----:B------:R-:W-:Y:S04]  /*6d30*/  STL [R1+0x6e4], R9 ;  /* 0x0006e40901007387 */ /* 0x000fe80000100800 */
[----:B------:R0:W-:Y:S04]  /*6d40*/  STL [R1+0x6e8], R8 ;  /* 0x0006e80801007387 */ /* 0x0001e80000100800 */
[----:B------:R1:W-:Y:S04]  /*6d50*/  STL [R1+0x6ec], R7 ;  /* 0x0006ec0701007387 */ /* 0x0003e80000100800 */
[----:B------:R4:W-:Y:S01]  /*6d60*/  STL [R1+0x6f0], R6 ;  /* 0x0006f00601007387 */ /* 0x0009e20000100800 */
[----:B0-----:R-:W-:-:S02]  /*6d70*/  IMAD.SHL.U32 R8, R0, 0x20, RZ ;  /* 0x0000002000087824 */ /* 0x001fc400078e00ff */
[C---:B-1----:R-:W-:Y:S01]  /*6d80*/  IMAD.SHL.U32 R7, R0.reuse, 0x2, RZ ;  /* 0x0000000200077824 */ /* 0x042fe200078e00ff */
[----:B----4-:R-:W-:Y:S01]  /*6d90*/  LOP3.LUT R6, R0, 0x7, RZ, 0xc0, !PT ;  /* 0x0000000700067812 */ /* 0x010fe200078ec0ff */
[----:B------:R-:W-:Y:S01]  /*6da0*/  @!P5 IMAD.IADD R2, R2, 0x1, -R11 ;  /* 0x000000010202d824 */ /* 0x000fe200078e0a0b */
[----:B------:R-:W-:Y:S01]  /*6db0*/  ISETP.GT.U32.AND P5, PT, R11, R4, PT ;  /* 0x000000040b00720c */ /* 0x000fe20003fa4070 */
[----:B------:R-:W-:-:S03]  /*6dc0*/  IMAD.MOV R12, RZ, RZ, -R12 ;  /* 0x000000ffff0c7224 */ /* 0x000fc600078e0a0c */
[C---:B------:R-:W-:Y:S01]  /*6dd0*/  ISETP.GT.U32.AND P6, PT, R11.reuse, R2, PT ;  /* 0x000000020b00720c */ /* 0x040fe20003fc4070 */
[----:B------:R-:W-:Y:S01]  /*6de0*/  IMAD R27, R11, R12, R27 ;  /* 0x0000000c0b1b7224 */ /* 0x000fe200078e021b */
[----:B------:R-:W-:-:S07]  /*6df0*/  ISETP.GE.AND P4, PT, R23, RZ, PT ;  /* 0x000000ff1700720c */ /* 0x000fce0003f86270 */
[----:B------:R-:W-:Y:S01]  /*6e00*/  @!P5 IMAD.IADD R4, R4, 0x1, -R11 ;  /* 0x000000010404d824 */ /* 0x000fe200078e0a0b */
[----:B------:R-:W-:-:S03]  /*6e10*/  ISETP.GE.AND P5, PT, R22, RZ, PT ;  /* 0x000000ff1600720c */ /* 0x000fc60003fa6270 */
[----:B------:R-:W-:Y:S01]  /*6e20*/  @!P6 IMAD.IADD R2, R2, 0x1, -R11 ;  /* 0x000000010202e824 */ /* 0x000fe200078e0a0b */
[----:B------:R-:W-:Y:S02]  /*6e30*/  ISETP.GE.AND P6, PT, R21, RZ, PT ;  /* 0x000000ff1500720c */ /* 0x000fe40003fc6270 */
[----:B--2---:R-:W-:-:S04]  /*6e40*/  IADD3 R29, R29, 0x1, RZ ;  /* 0x000000011d1d7810 */ /* 0x004fc80007ffe0ff */
[----:B------:R-:W-:-:S05]  /*6e50*/  IABS R28, R29 ;  /* 0x0000001d001c7213 */ /* 0x000fca0000000000 */
[----:B------:R-:W-:-:S04]  /*6e60*/  IMAD.HI.U32 R26, R26, R28, RZ ;  /* 0x0000001c1a1a7227 */ /* 0x000fc800078e00ff */
[----:B------:R-:W-:-:S04]  /*6e70*/  IMAD.MOV R26, RZ, RZ, -R26 ;  /* 0x000000ffff1a7224 */ /* 0x000fc800078e0a1a */
[----:B------:R-:W-:Y:S01]  /*6e80*/  IMAD R28, R11, R26, R28 ;  /* 0x0000001a0b1c7224 */ /* 0x000fe200078e021c */
[----:B------:R-:W-:-:S04]  /*6e90*/  SHF.R.S32.HI R26, RZ, 0x2, R0 ;  /* 0x00000002ff1a7819 */ /* 0x000fc80000011400 */
[----:B------:R-:W-:Y:S01]  /*6ea0*/  SGXT R26, R26, 0x1 ;  /* 0x000000011a1a781a */ /* 0x000fe20000000200 */
[----:B------:R-:W-:-:S03]  /*6eb0*/  IMAD.SHL.U32 R0, R0, 0x10, RZ ;  /* 0x0000001000007824 */ /* 0x000fc600078e00ff */
[----:B------:R-:W-:-:S04]  /*6ec0*/  LOP3.LUT R26, R26, 0x90, RZ, 0xc0, !PT ;  /* 0x000000901a1a7812 */ /* 0x000fc800078ec0ff */
[----:B------:R-:W-:Y:S01]  /*6ed0*/  LOP3.LUT R26, R26, 0x60, R8, 0xf8, !PT ;  /* 0x000000601a1a7812 */ /* 0x000fe200078ef808 */
[----:B------:R0:W-:Y:S03]  /*6ee0*/  STL [R1+0x53c], R0 ;  /* 0x00053c0001007387 */ /* 0x0001e60000100800 */
[----:B------:R-:W-:Y:S01]  /*6ef0*/  LOP3.LUT R26, R26, 0x10, R7, 0x78, !PT ;  /* 0x000000101a1a7812 */ /* 0x000fe200078e7807 */
[----:B------:R-:W2:Y:S04]  /*6f00*/  LDL.LU R15, [R1+0x74] ;  /* 0x00007400010f7983 */ /* 0x000ea80000300800 */
[----:B------:R-:W4:Y:S01]  /*6f10*/  LDL.LU R13, [R1+0x68] ;  /* 0x00006800010d7983 */ /* 0x000f220000300800 */
[----:B0-----:R-:W-:-:S05]  /*6f20*/  LOP3.LUT R0, R0, 0x100, RZ, 0xc0, !PT ;  /* 0x0000010000007812 */ /* 0x001fca00078ec0ff */
[----:B------:R-:W-:-:S05]  /*6f30*/  IMAD.IADD R0, R0, 0x1, R26 ;  /* 0x0000000100007824 */ /* 0x000fca00078e021a */
[----:B------:R0:W-:Y:S04]  /*6f40*/  STL [R1+0x110], R0 ;  /* 0x0001100001007387 */ /* 0x0001e80000100800 */
[----:B------:R-:W4:Y:S04]  /*6f50*/  LDL.LU R12, [R1+0x58] ;  /* 0x00005800010c7983 */ /* 0x000f280000300800 */
[----:B------:R-:W4:Y:S04]  /*6f60*/  LDL.LU R24, [R1+0x54] ;  /* 0x0000540001187983 */ /* 0x000f280000300800 */
[----:B------:R-:W4:Y:S04]  /*6f70*/  LDL.LU R23, [R1+0x50] ;  /* 0x0000500001177983 */ /* 0x000f280000300800 */
[----:B------:R-:W4:Y:S04]  /*6f80*/  LDL.LU R22, [R1+0x4c] ;  /* 0x00004c0001167983 */ /* 0x000f280000300800 */
[----:B------:R-:W4:Y:S01]  /*6f90*/  LDL.LU R21, [R1+0x174] ;  /* 0x0001740001157983 */ /* 0x000f220000300800 */
[----:B------:R-:W-:-:S02]  /*6fa0*/  ISETP.GT.U32.AND P0, PT, R11, R5, PT ;  /* 0x000000050b00720c */ /* 0x000fc40003f04070 */
[----:B------:R-:W-:-:S11]  /*6fb0*/  ISETP.GT.U32.AND P1, PT, R11, R27, PT ;  /* 0x0000001b0b00720c */ /* 0x000fd60003f24070 */
[--C-:B------:R-:W-:Y:S01]  /*6fc0*/  @!P0 IMAD.IADD R5, R5, 0x1, -R11.reuse ;  /* 0x0000000105058824 */ /* 0x100fe200078e0a0b */
[----:B------:R-:W-:Y:S01]  /*6fd0*/  ISETP.GT.U32.AND P0, PT, R11, R28, PT ;  /* 0x0000001c0b00720c */ /* 0x000fe20003f04070 */
[----:B------:R-:W-:-:S05]  /*6fe0*/  @!P1 IMAD.IADD R27, R27, 0x1, -R11 ;  /* 0x000000011b1b9824 */ /* 0x000fca00078e0a0b */
[----:B------:R-:W-:Y:S02]  /*6ff0*/  ISETP.GT.U32.AND P3, PT, R11, R27, PT ;  /* 0x0000001b0b00720c */ /* 0x000fe40003f64070 */
[----:B------:R-:W-:-:S05]  /*7000*/  ISETP.GE.AND P1, PT, R20, RZ, PT ;  /* 0x000000ff1400720c */ /* 0x000fca0003f26270 */
[----:B------:R-:W-:Y:S02]  /*7010*/  @!P0 IMAD.IADD R28, R28, 0x1, -R11 ;  /* 0x000000011c1c8824 */ /* 0x000fe400078e0a0b */
[----:B------:R-:W-:-:S03]  /*7020*/  IMAD.MOV.U32 R20, RZ, RZ, c[0x0][0x180] ;  /* 0x00006000ff147624 */ /* 0x000fc600078e00ff */
[----:B------:R-:W-:Y:S01]  /*7030*/  ISETP.GT.U32.AND P0, PT, R11, R28, PT ;  /* 0x0000001c0b00720c */ /* 0x000fe20003f04070 */
[----:B------:R-:W-:Y:S01]  /*7040*/  @!P3 IMAD.IADD R27, R27, 0x1, -R11 ;  /* 0x000000011b1bb824 */ /* 0x000fe200078e0a0b */
[----:B------:R-:W-:Y:S02]  /*7050*/  ISETP.GE.AND P3, PT, R29, RZ, PT ;  /* 0x000000ff1d00720c */ /* 0x000fe40003f66270 */
[----:B------:R-:W-:Y:S01]  /*7060*/  IADD3 R20, R20, 0x3f, RZ ;  /* 0x0000003f14147810 */ /* 0x000fe20007ffe0ff */
[----:B------:R-:W-:-:S03]  /*7070*/  @!P4 IMAD.MOV R5, RZ, RZ, -R5 ;  /* 0x000000ffff05c224 */ /* 0x000fc600078e0a05 */
[----:B------:R-:W-:Y:S01]  /*7080*/  SHF.R.S32.HI R8, RZ, 0x1f, R20 ;  /* 0x0000001fff087819 */ /* 0x000fe20000011414 */
[----:B------:R-:W-:Y:S02]  /*7090*/  @!P5 IMAD.MOV R4, RZ, RZ, -R4 ;  /* 0x000000ffff04d224 */ /* 0x000fe400078e0a04 */
[----:B------:R-:W-:Y:S01]  /*70a0*/  @!P2 IMAD.MOV R3, RZ, RZ, -R3 ;  /* 0x000000ffff03a224 */ /* 0x000fe200078e0a03 */
[----:B------:R-:W-:Y:S01]  /*70b0*/  LEA.HI R8, R8, R20, RZ, 0x6 ;  /* 0x0000001408087211 */ /* 0x000fe200078f30ff */
[----:B------:R-:W-:Y:S01]  /*70c0*/  @!P0 IMAD.IADD R28, R28, 0x1, -R11 ;  /* 0x000000011c1c8824 */ /* 0x000fe200078e0a0b */
[----:B------:R-:W4:Y:S01]  /*70d0*/  LDL.LU R20, [R1+0x178] ;  /* 0x0001780001147983 */ /* 0x000f220000300800 */
[----:B------:R-:W-:Y:S01]  /*70e0*/  ISETP.NE.AND P0, PT, RZ, c[0x0][0x17c], PT ;  /* 0x00005f00ff007a0c */ /* 0x000fe20003f05270 */
[----:B------:R-:W-:Y:S01]  /*70f0*/  @!P6 IMAD.MOV R2, RZ, RZ, -R2 ;  /* 0x000000ffff02e224 */ /* 0x000fe200078e0a02 */
[----:B------:R-:W-:Y:S01]  /*7100*/  LOP3.LUT R11, RZ, c[0x0][0x17c], RZ, 0x33, !PT ;  /* 0x00005f00ff0b7a12 */ /* 0x000fe200078e33ff */
[----:B0-----:R-:W4:Y:S01]  /*7110*/  LDL.LU R0, [R1+0x188] ;  /* 0x0001880001007983 */ /* 0x001f220000300800 */
[----:B------:R-:W-:-:S02]  /*7120*/  @!P1 IMAD.MOV R27, RZ, RZ, -R27 ;  /* 0x000000ffff1b9224 */ /* 0x000fc400078e0a1b */
[----:B------:R-:W-:Y:S01]  /*7130*/  @!P3 IMAD.MOV R28, RZ, RZ, -R28 ;  /* 0x000000ffff1cb224 */ /* 0x000fe200078e0a1c */
[----:B------:R-:W-:Y:S04]  /*7140*/  STL [R1+0x6f4], R5 ;  /* 0x0006f40501007387 */ /* 0x000fe80000100800 */
[----:B------:R3:W-:Y:S04]  /*7150*/  STL [R1+0x6f8], R4 ;  /* 0x0006f80401007387 */ /* 0x0007e80000100800 */
[----:B------:R2:W-:Y:S04]  /*7160*/  STL [R1+0x6fc], R3 ;  /* 0x0006fc0301007387 */ /* 0x0005e80000100800 */
[----:B------:R4:W-:Y:S04]  /*7170*/  STL [R1+0x700], R2 ;  /* 0x0007000201007387 */ /* 0x0009e80000100800 */
[----:B------:R-:W-:Y:S04]  /*7180*/  STL [R1+0x704], R27 ;  /* 0x0007041b01007387 */ /* 0x000fe80000100800 */
[----:B------:R-:W-:Y:S01]  /*7190*/  STL [R1+0x708], R28 ;  /* 0x0007081c01007387 */ /* 0x000fe20000100800 */
[----:B---3--:R-:W-:-:S05]  /*71a0*/  SEL R4, R11, R14, !P0 ;  /* 0x0000000e0b047207 */ /* 0x008fca0004000000 */
[----:B------:R0:W-:Y:S01]  /*71b0*/  STL [R1+0x20c], R4 ;  /* 0x00020c0401007387 */ /* 0x0001e20000100800 */
[C---:B--2---:R-:W-:Y:S02]  /*71c0*/  SEL R3, R11.reuse, R15, !P0 ;  /* 0x0000000f0b037207 */ /* 0x044fe40004000000 */
[----:B----4-:R-:W-:-:S03]  /*71d0*/  SEL R2, R11, R13, !P0 ;  /* 0x0000000d0b027207 */ /* 0x010fc60004000000 */
[----:B------:R1:W-:Y:S04]  /*71e0*/  STL [R1+0x208], R3 ;  /* 0x0002080301007387 */ /* 0x0003e80000100800 */
[----:B------:R2:W-:Y:S01]  /*71f0*/  STL [R1+0x204], R2 ;  /* 0x0002040201007387 */ /* 0x0005e20000100800 */
[C---:B0-----:R-:W-:Y:S02]  /*7200*/  SEL R4, R11.reuse, R12, !P0 ;  /* 0x0000000c0b047207 */ /* 0x041fe40004000000 */
[----:B-1----:R-:W-:-:S03]  /*7210*/  SEL R3, R11, R24, !P0 ;  /* 0x000000180b037207 */ /* 0x002fc60004000000 */
[----:B------:R0:W-:Y:S01]  /*7220*/  STL [R1+0x200], R4 ;  /* 0x0002000401007387 */ /* 0x0001e20000100800 */
[----:B--2---:R-:W-:-:S03]  /*7230*/  SEL R2, R11, R23, !P0 ;  /* 0x000000170b027207 */ /* 0x004fc60004000000 */
[----:B------:R1:W-:Y:S01]  /*7240*/  STL [R1+0x1fc], R3 ;  /* 0x0001fc0301007387 */ /* 0x0003e20000100800 */
[----:B0-----:R-:W-:-:S03]  /*7250*/  SEL R4, R11, R22, !P0 ;  /* 0x000000160b047207 */ /* 0x001fc60004000000 */
[----:B------:R0:W-:Y:S01]  /*7260*/  STL [R1+0x1f8], R2 ;  /* 0x0001f80201007387 */ /* 0x0001e20000100800 */
[----:B-1----:R-:W-:-:S03]  /*7270*/  SEL R3, R11, R21, !P0 ;  /* 0x000000150b037207 */ /* 0x002fc60004000000 */
[----:B------:R-:W-:Y:S04]  /*7280*/  STL [R1+0x1f4], R4 ;  /* 0x0001f40401007387 */ /* 0x000fe80000100800 */
[----:B------:R-:W-:Y:S04]  /*7290*/  STL [R1+0x1f0], R3 ;  /* 0x0001f00301007387 */ /* 0x000fe80000100800 */
[----:B------:R-:W2:Y:S01]  /*72a0*/  LDL.LU R14, [R1+0x1bc] ;  /* 0x0001bc00010e7983 */ /* 0x000ea20000300800 */
[C---:B0-----:R-:W-:Y:S02]  /*72b0*/  SEL R2, R11.reuse, R20, !P0 ;  /* 0x000000140b027207 */ /* 0x041fe40004000000 */
[----:B------:R-:W-:-:S03]  /*72c0*/  SEL R0, R11, R0, !P0 ;  /* 0x000000000b007207 */ /* 0x000fc60004000000 */
[----:B------:R-:W-:Y:S04]  /*72d0*/  STL [R1+0x1ec], R2 ;  /* 0x0001ec0201007387 */ /* 0x000fe80000100800 */
[----:B--2---:R0:W-:Y:S04]  /*72e0*/  STL [R1+0x724], R14 ;  /* 0x0007240e01007387 */ /* 0x0041e80000100800 */
[----:B------:R-:W-:Y:S04]  /*72f0*/  STL [R1+0x1e8], R0 ;  /* 0x0001e80001007387 */ /* 0x000fe80000100800 */
[----:B0-----:R-:W2:Y:S04]  /*7300*/  LDL.LU R14, [R1+0x1b8] ;  /* 0x0001b800010e7983 */ /* 0x001ea80000300800 */
[----:B--2---:R0:W-:Y:S04]  /*7310*/  STL [R1+0x728], R14 ;  /* 0x0007280e01007387 */ /* 0x0041e80000100800 */
[----:B0-----:R-:W2:Y:S01]  /*7320*/  LDL.LU R14, [R1+0x1ac] ;  /* 0x0001ac00010e7983 */ /* 0x001ea20000300800 */
[----:B------:R-:W-:-:S05]  /*7330*/  IMAD R6, R6, 0x90, RZ ;  /* 0x0000009006067824 */ /* 0x000fca00078e02ff */
[----:B------:R-:W-:Y:S01]  /*7340*/  LOP3.LUT R6, R6, 0x30, R7, 0x78, !PT ;  /* 0x0000003006067812 */ /* 0x000fe200078e7807 */
[----:B--2---:R0:W-:Y:S04]  /*7350*/  STL [R1+0x72c], R14 ;  /* 0x00072c0e01007387 */ /* 0x0041e80000100800 */
[----:B0-----:R-:W2:Y:S04]  /*7360*/  LDL.LU R14, [R1+0x18c] ;  /* 0x00018c00010e7983 */ /* 0x001ea80000300800 */
[----:B------:R-:W3:Y:S04]  /*7370*/  LDL.LU R28, [R1+0x1d0] ;  /* 0x0001d000011c7983 */ /* 0x000ee80000300800 */
[----:B------:R-:W4:Y:S04]  /*7380*/  LDL.LU R27, [R1+0x1cc] ;  /* 0x0001cc00011b7983 */ /* 0x000f280000300800 */
[----:B------:R-:W3:Y:S04]  /*7390*/  LDL.LU R2, [R1+0x1c4] ;  /* 0x0001c40001027983 */ /* 0x000ee80000300800 */
        /* <DEDUP_REMOVED lines=23> */
[----:B------:R-:W3:Y:S01]  /*7510*/  LDL.LU R0, [R1+0x15c] ;  /* 0x00015c0001007983 */ /* 0x000ee20000300800 */
[----:B--2---:R-:W-:-:S05]  /*7520*/  SEL R14, R11, R14, !P0 ;  /* 0x0000000e0b0e7207 */ /* 0x004fca0004000000 */
[----:B------:R0:W-:Y:S04]  /*7530*/  STL [R1+0x1e4], R14 ;  /* 0x0001e40e01007387 */ /* 0x0001e80000100800 */
[----:B0-----:R-:W2:Y:S02]  /*7540*/  LDL.LU R14, [R1+0x72c] ;  /* 0x00072c00010e7983 */ /* 0x001ea40000300800 */
[----:B--2---:R-:W-:-:S05]  /*7550*/  SEL R14, R11, R14, !P0 ;  /* 0x0000000e0b0e7207 */ /* 0x004fca0004000000 */
[----:B------:R0:W-:Y:S04]  /*7560*/  STL [R1+0x1e0], R14 ;  /* 0x0001e00e01007387 */ /* 0x0001e80000100800 */
[----:B0-----:R-:W2:Y:S02]  /*7570*/  LDL.LU R14, [R1+0x728] ;  /* 0x00072800010e7983 */ /* 0x001ea40000300800 */
[----:B--2---:R-:W-:-:S05]  /*7580*/  SEL R14, R11, R14, !P0 ;  /* 0x0000000e0b0e7207 */ /* 0x004fca0004000000 */
[----:B------:R0:W-:Y:S04]  /*7590*/  STL [R1+0x1dc], R14 ;  /* 0x0001dc0e01007387 */ /* 0x0001e80000100800 */
[----:B0-----:R-:W2:Y:S01]  /*75a0*/  LDL.LU R14, [R1+0x724] ;  /* 0x00072400010e7983 */ /* 0x001ea20000300800 */
[C---:B---3--:R-:W-:Y:S02]  /*75b0*/  SEL R28, R11.reuse, R28, !P0 ;  /* 0x0000001c0b1c7207 */ /* 0x048fe40004000000 */
[C---:B----4-:R-:W-:Y:S02]  /*75c0*/  SEL R27, R11.reuse, R27, !P0 ;  /* 0x0000001b0b1b7207 */ /* 0x050fe40004000000 */
[C---:B------:R-:W-:Y:S02]  /*75d0*/  SEL R3, R11.reuse, R3, !P0 ;  /* 0x000000030b037207 */ /* 0x040fe40004000000 */
[----:B--2---:R-:W-:-:S05]  /*75e0*/  SEL R14, R11, R14, !P0 ;  /* 0x0000000e0b0e7207 */ /* 0x004fca0004000000 */
[----:B------:R0:W-:Y:S04]  /*75f0*/  STL [R1+0x1d8], R14 ;  /* 0x0001d80e01007387 */ /* 0x0001e80000100800 */
[----:B------:R-:W-:Y:S01]  /*7600*/  STL [R1+0x1d4], R28 ;  /* 0x0001d41c01007387 */ /* 0x000fe20000100800 */
[----:B0-----:R-:W-:-:S03]  /*7610*/  SEL R14, R11, R2, !P0 ;  /* 0x000000020b0e7207 */ /* 0x001fc60004000000 */
[----:B------:R-:W-:Y:S01]  /*7620*/  STL [R1+0x1d0], R27 ;  /* 0x0001d01b01007387 */ /* 0x000fe20000100800 */
[C---:B------:R-:W-:Y:S02]  /*7630*/  SEL R2, R11.reuse, R4, !P0 ;  /* 0x000000040b027207 */ /* 0x040fe40004000000 */
[C---:B------:R-:W-:Y:S01]  /*7640*/  SEL R4, R11.reuse, R5, !P0 ;  /* 0x000000050b047207 */ /* 0x040fe20004000000 */
[----:B------:R-:W-:Y:S04]  /*7650*/  STL [R1+0x1cc], R14 ;  /* 0x0001cc0e01007387 */ /* 0x000fe80000100800 */
[----:B------:R0:W-:Y:S04]  /*7660*/  STL [R1+0x1c8], R3 ;  /* 0x0001c80301007387 */ /* 0x0001e80000100800 */
[----:B------:R1:W-:Y:S01]  /*7670*/  STL [R1+0x1c4], R2 ;  /* 0x0001c40201007387 */ /* 0x0003e20000100800 */
[----:B0-----:R-:W-:-:S03]  /*7680*/  SEL R3, R11, R26, !P0 ;  /* 0x0000001a0b037207 */ /* 0x001fc60004000000 */
[----:B------:R0:W-:Y:S01]  /*7690*/  STL [R1+0x1c0], R4 ;  /* 0x0001c00401007387 */ /* 0x0001e20000100800 */
[----:B-1----:R-:W-:-:S03]  /*76a0*/  SEL R2, R11, R29, !P0 ;  /* 0x0000001d0b027207 */ /* 0x002fc60004000000 */
[----:B------:R1:W-:Y:S01]  /*76b0*/  STL [R1+0x1bc], R3 ;  /* 0x0001bc0301007387 */ /* 0x0003e20000100800 */
[----:B0-----:R-:W-:-:S03]  /*76c0*/  SEL R4, R11, R6, !P0 ;  /* 0x000000060b047207 */ /* 0x001fc60004000000 */
[----:B------:R0:W-:Y:S01]  /*76d0*/  STL [R1+0x1b8], R2 ;  /* 0x0001b80201007387 */ /* 0x0001e20000100800 */
[----:B-1----:R-:W-:-:S03]  /*76e0*/  SEL R3, R11, R7, !P0 ;  /* 0x000000070b037207 */ /* 0x002fc60004000000 */
[----:B------:R1:W-:Y:S04]  /*76f0*/  STL [R1+0x1b4], R4 ;  /* 0x0001b40401007387 */ /* 0x0003e80000100800 */
[----:B------:R2:W-:Y:S01]  /*7700*/  STL [R1+0x1b0], R3 ;  /* 0x0001b00301007387 */ /* 0x0005e20000100800 */
[C---:B0-----:R-:W-:Y:S02]  /*7710*/  SEL R2, R11.reuse, R8, !P0 ;  /* 0x000000080b027207 */ /* 0x041fe40004000000 */
[----:B-1----:R-:W-:-:S03]  /*7720*/  SEL R4, R11, R9, !P0 ;  /* 0x000000090b047207 */ /* 0x002fc60004000000 */
[----:B------:R0:W-:Y:S01]  /*7730*/  STL [R1+0x1ac], R2 ;  /* 0x0001ac0201007387 */ /* 0x0001e20000100800 */
[----:B--2---:R-:W-:-:S03]  /*7740*/  SEL R3, R11, R10, !P0 ;  /* 0x0000000a0b037207 */ /* 0x004fc60004000000 */
        /* <DEDUP_REMOVED lines=34> */
[----:B0-----:R-:W2:Y:S04]  /*7970*/  LDL.LU R14, [R1+0x144] ;  /* 0x00014400010e7983 */ /* 0x001ea80000300800 */
        /* <DEDUP_REMOVED lines=140> */
[----:B------:R-:W-:-:S02]  /*8240*/  SEL R4, R11, R4, !P0 ;  /* 0x000000040b047207 */ /* 0x000fc40004000000 */
[C---:B------:R-:W-:Y:S02]  /*8250*/  SEL R5, R11.reuse, R5, !P0 ;  /* 0x000000050b057207 */ /* 0x040fe40004000000 */
[C---:B------:R-:W-:Y:S02]  /*8260*/  SEL R6, R11.reuse, R6, !P0 ;  /* 0x000000060b067207 */ /* 0x040fe40004000000 */
[C---:B------:R-:W-:Y:S02]  /*8270*/  SEL R7, R11.reuse, R7, !P0 ;  /* 0x000000070b077207 */ /* 0x040fe40004000000 */
[C---:B------:R-:W-:Y:S02]  /*8280*/  SEL R8, R11.reuse, R8, !P0 ;  /* 0x000000080b087207 */ /* 0x040fe40004000000 */
        /* <DEDUP_REMOVED lines=16> */
[----:B--2---:R-:W-:-:S05]  /*8390*/  SEL R28, R11, R28, !P0 ;  /* 0x0000001c0b1c7207 */ /* 0x004fca0004000000 */
[----:B------:R0:W-:Y:S04]  /*83a0*/  STL [R1+0xcc], R28 ;  /* 0x0000cc1c01007387 */ /* 0x0001e80000100800 */
[----:B0-----:R-:W2:Y:S04]  /*83b0*/  LDL.LU R28, [R1+0x708] ;  /* 0x00070800011c7983 */ /* 0x001ea80000300800 */
[----:B------:R0:W-:Y:S04]  /*83c0*/  STL [R1+0xc8], R27 ;  /* 0x0000c81b01007387 */ /* 0x0001e80000100800 */
[----:B0-----:R-:W3:Y:S04]  /*83d0*/  LDL.LU R27, [R1+0x704] ;  /* 0x00070400011b7983 */ /* 0x001ee80000300800 */
[----:B------:R0:W-:Y:S04]  /*83e0*/  STL [R1+0xc4], R2 ;  /* 0x0000c40201007387 */ /* 0x0001e80000100800 */
[----:B0-----:R-:W4:Y:S04]  /*83f0*/  LDL.LU R2, [R1+0x700] ;  /* 0x0007000001027983 */ /* 0x001f280000300800 */
[----:B------:R0:W-:Y:S04]  /*8400*/  STL [R1+0xc0], R3 ;  /* 0x0000c00301007387 */ /* 0x0001e80000100800 */
[----:B0-----:R-:W2:Y:S04]  /*8410*/  LDL.LU R3, [R1+0x6fc] ;  /* 0x0006fc0001037983 */ /* 0x001ea80000300800 */
        /* <DEDUP_REMOVED lines=41> */
[----:B0-----:R-:W2:Y:S01]  /*86b0*/  LDL.LU R0, [R1+0x6a8] ;  /* 0x0006a80001007983 */ /* 0x001ea20000300800 */
[----:B------:R-:W-:-:S02]  /*86c0*/  SEL R14, R11, R14, !P0 ;  /* 0x0000000e0b0e7207 */ /* 0x000fc40004000000 */
[----:B------:R-:W-:-:S03]  /*86d0*/  SEL R26, R11, R26, !P0 ;  /* 0x0000001a0b1a7207 */ /* 0x000fc60004000000 */
[----:B------:R0:W-:Y:S04]  /*86e0*/  STL [R1+0x14], R14 ;  /* 0x0000140e01007387 */ /* 0x0001e80000100800 */
[----:B------:R-:W-:Y:S01]  /*86f0*/  STL [R1+0x8], R26 ;  /* 0x0000081a01007387 */ /* 0x000fe20000100800 */
[C---:B0-----:R-:W-:Y:S02]  /*8700*/  SEL R14, R11.reuse, R29, !P0 ;  /* 0x0000001d0b0e7207 */ /* 0x041fe40004000000 */
[C---:B--2---:R-:W-:Y:S02]  /*8710*/  SEL R29, R11.reuse, R0, !P0 ;  /* 0x000000000b1d7207 */ /* 0x044fe40004000000 */
[----:B------:R-:W2:Y:S04]  /*8720*/  LDL.LU R0, [R1+0x6a4] ;  /* 0x0006a40001007983 */ /* 0x000ea80000300800 */
[----:B------:R-:W-:Y:S04]  /*8730*/  STL [R1], R14 ;  /* 0x0000000e01007387 */ /* 0x000fe80000100800 */
[----:B------:R0:W-:Y:S04]  /*8740*/  STL [R1+0x620], R29 ;  /* 0x0006201d01007387 */ /* 0x0001e80000100800 */
[----:B0-----:R-:W2:Y:S01]  /*8750*/  LDL R29, [R1+0x540] ;  /* 0x00054000011d7983 */ /* 0x001ea20000100800 */
[----:B------:R-:W-:-:S02]  /*8760*/  SEL R26, R11, R20, !P0 ;  /* 0x000000140b1a7207 */ /* 0x000fc40004000000 */
[C---:B------:R-:W-:Y:S02]  /*8770*/  SEL R21, R11.reuse, R21, !P0 ;  /* 0x000000150b157207 */ /* 0x040fe40004000000 */
[C---:B------:R-:W-:Y:S01]  /*8780*/  SEL R22, R11.reuse, R22, !P0 ;  /* 0x000000160b167207 */ /* 0x040fe20004000000 */
[----:B------:R-:W-:Y:S04]  /*8790*/  STL [R1+0x624], R26 ;  /* 0x0006241a01007387 */ /* 0x000fe80000100800 */
[----:B------:R0:W-:Y:S04]  /*87a0*/  STL [R1+0x628], R21 ;  /* 0x0006281501007387 */ /* 0x0001e80000100800 */
[----:B------:R1:W-:Y:S04]  /*87b0*/  STL [R1+0x62c], R22 ;  /* 0x00062c1601007387 */ /* 0x0003e80000100800 */
[----:B0-----:R-:W0:Y:S04]  /*87c0*/  S2R R21, SR_TID.X ;  /* 0x0000000000157919 */ /* 0x001e280000002100 */
[----:B-1----:R-:W1:Y:S01]  /*87d0*/  S2R R22, SR_TID.X ;  /* 0x0000000000167919 */ /* 0x002e620000002100 */
[----:B------:R-:W-:-:S03]  /*87e0*/  SEL R23, R11, R23, !P0 ;  /* 0x000000170b177207 */ /* 0x000fc60004000000 */
[----:B------:R-:W0:Y:S01]  /*87f0*/  S2R R26, SR_TID.X ;  /* 0x00000000001a7919 */ /* 0x000e220000002100 */
[C---:B------:R-:W-:Y:S02]  /*8800*/  SEL R24, R11.reuse, R24, !P0 ;  /* 0x000000180b187207 */ /* 0x040fe40004000000 */
[C---:B------:R-:W-:Y:S02]  /*8810*/  SEL R20, R11.reuse, R12, !P0 ;  /* 0x0000000c0b147207 */ /* 0x040fe40004000000 */
[C---:B------:R-:W-:Y:S01]  /*8820*/  SEL R14, R11.reuse, R13, !P0 ;  /* 0x0000000d0b0e7207 */ /* 0x040fe20004000000 */
[----:B------:R1:W-:Y:S01]  /*8830*/  STL [R1+0x630], R23 ;  /* 0x0006301701007387 */ /* 0x0003e20000100800 */
[C---:B------:R-:W-:Y:S02]  /*8840*/  SEL R15, R11.reuse, R15, !P0 ;  /* 0x0000000f0b0f7207 */ /* 0x040fe40004000000 */
[C---:B------:R-:W-:Y:S01]  /*8850*/  SEL R16, R11.reuse, R16, !P0 ;  /* 0x000000100b107207 */ /* 0x040fe20004000000 */
[----:B------:R-:W-:Y:S01]  /*8860*/  STL [R1+0x634], R24 ;  /* 0x0006341801007387 */ /* 0x000fe20000100800 */
[----:B------:R-:W-:-:S02]  /*8870*/  SEL R17, R11, R17, !P0 ;  /* 0x000000110b117207 */ /* 0x000fc40004000000 */
[C---:B------:R-:W-:Y:S01]  /*8880*/  SEL R18, R11.reuse, R18, !P0 ;  /* 0x000000120b127207 */ /* 0x040fe20004000000 */
[----:B------:R-:W-:Y:S01]  /*8890*/  STL [R1+0x638], R20 ;  /* 0x0006381401007387 */ /* 0x000fe20000100800 */
[C---:B------:R-:W-:Y:S02]  /*88a0*/  SEL R19, R11.reuse, R19, !P0 ;  /* 0x000000130b137207 */ /* 0x040fe40004000000 */
[C---:B------:R-:W-:Y:S01]  /*88b0*/  SEL R25, R11.reuse, R25, !P0 ;  /* 0x000000190b197207 */ /* 0x040fe20004000000 */
[----:B------:R-:W-:Y:S01]  /*88c0*/  STL [R1+0x63c], R14 ;  /* 0x00063c0e01007387 */ /* 0x000fe20000100800 */
[C---:B------:R-:W-:Y:S02]  /*88d0*/  SEL R13, R11.reuse, R10, !P0 ;  /* 0x0000000a0b0d7207 */ /* 0x040fe40004000000 */
[----:B-1----:R-:W-:Y:S01]  /*88e0*/  SHF.R.U32.HI R23, RZ, 0x4, R22 ;  /* 0x00000004ff177819 */ /* 0x002fe20000011616 */
[----:B------:R-:W-:Y:S01]  /*88f0*/  STL [R1+0x640], R15 ;  /* 0x0006400f01007387 */ /* 0x000fe20000100800 */
[----:B------:R-:W-:-:S02]  /*8900*/  SEL R12, R11, R9, !P0 ;  /* 0x000000090b0c7207 */ /* 0x000fc40004000000 */
[----:B0-----:R-:W-:Y:S01]  /*8910*/  SHF.R.U32.HI R22, RZ, 0x4, R21 ;  /* 0x00000004ff167819 */ /* 0x001fe20000011615 */
[----:B------:R-:W-:Y:S01]  /*8920*/  STL [R1+0x644], R16 ;  /* 0x0006441001007387 */ /* 0x000fe20000100800 */
[----:B------:R-:W-:-:S03]  /*8930*/  SEL R10, R11, R8, !P0 ;  /* 0x000000080b0a7207 */ /* 0x000fc60004000000 */
[----:B------:R-:W-:Y:S01]  /*8940*/  STL [R1+0x648], R17 ;  /* 0x0006481101007387 */ /* 0x000fe20000100800 */
[----:B------:R-:W-:-:S03]  /*8950*/  SEL R9, R11, R7, !P0 ;  /* 0x000000070b097207 */ /* 0x000fc60004000000 */
[----:B------:R-:W-:Y:S01]  /*8960*/  STL [R1+0x64c], R18 ;  /* 0x00064c1201007387 */ /* 0x000fe20000100800 */
[----:B------:R-:W-:-:S03]  /*8970*/  SEL R8, R11, R6, !P0 ;  /* 0x000000060b087207 */ /* 0x000fc60004000000 */
[----:B------:R-:W-:Y:S01]  /*8980*/  STL [R1+0x650], R19 ;  /* 0x0006501301007387 */ /* 0x000fe20000100800 */
[C---:B------:R-:W-:Y:S02]  /*8990*/  SEL R6, R11.reuse, R5, !P0 ;  /* 0x000000050b067207 */ /* 0x040fe40004000000 */
[----:B------:R-:W-:Y:S01]  /*89a0*/  SGXT.U32 R22, R22, 0x2 ;  /* 0x000000021616781a */ /* 0x000fe20000000000 */
[----:B------:R-:W-:Y:S01]  /*89b0*/  STL [R1+0x654], R25 ;  /* 0x0006541901007387 */ /* 0x000fe20000100800 */
[----:B------:R-:W-:-:S03]  /*89c0*/  SEL R4, R11, R4, !P0 ;  /* 0x000000040b047207 */ /* 0x000fc60004000000 */
[----:B------:R-:W-:Y:S01]  /*89d0*/  STL [R1+0x658], R13 ;  /* 0x0006580d01007387 */ /* 0x000fe20000100800 */
[C---:B------:R-:W-:Y:S02]  /*89e0*/  SEL R3, R11.reuse, R3, !P0 ;  /* 0x000000030b037207 */ /* 0x040fe40004000000 */
[----:B------:R-:W-:Y:S01]  /*89f0*/  SHF.R.U32.HI R21, RZ, 0x4, R21 ;  /* 0x00000004ff157819 */ /* 0x000fe20000011615 */
[----:B------:R-:W-:Y:S01]  /*8a00*/  STL [R1+0x65c], R12 ;  /* 0x00065c0c01007387 */ /* 0x000fe20000100800 */
[----:B----4-:R-:W-:-:S03]  /*8a10*/  SEL R5, R11, R2, !P0 ;  /* 0x000000020b057207 */ /* 0x010fc60004000000 */
[----:B------:R-:W-:Y:S01]  /*8a20*/  STL [R1+0x660], R10 ;  /* 0x0006600a01007387 */ /* 0x000fe20000100800 */
[----:B------:R-:W-:Y:S02]  /*8a30*/  IADD3 R23, R23, 0x3c, RZ ;  /* 0x0000003c17177810 */ /* 0x000fe40007ffe0ff */
[----:B------:R-:W-:Y:S01]  /*8a40*/  LOP3.LUT R22, R22, 0x38, RZ, 0xfc, !PT ;  /* 0x0000003816167812 */ /* 0x000fe200078efcff */
[----:B------:R-:W-:Y:S01]  /*8a50*/  STL [R1+0x664], R9 ;  /* 0x0006640901007387 */ /* 0x000fe20000100800 */
[----:B------:R-:W-:-:S03]  /*8a60*/  SGXT.U32 R21, R21, 0x2 ;  /* 0x000000021515781a */ /* 0x000fc60000000000 */
[----:B------:R-:W-:Y:S01]  /*8a70*/  STL [R1+0x668], R8 ;  /* 0x0006680801007387 */ /* 0x000fe20000100800 */
[----:B---3--:R-:W-:-:S03]  /*8a80*/  SEL R27, R11, R27, !P0 ;  /* 0x0000001b0b1b7207 */ /* 0x008fc60004000000 */
[----:B------:R-:W-:Y:S01]  /*8a90*/  STL [R1+0x66c], R6 ;  /* 0x00066c0601007387 */ /* 0x000fe20000100800 */
[----:B------:R-:W-:-:S03]  /*8aa0*/  SEL R11, R11, R28, !P0 ;  /* 0x0000001c0b0b7207 */ /* 0x000fc60004000000 */
[----:B------:R-:W-:Y:S04]  /*8ab0*/  STL [R1+0x670], R4 ;  /* 0x0006700401007387 */ /* 0x000fe80000100800 */
[----:B------:R0:W-:Y:S04]  /*8ac0*/  STL [R1+0x674], R3 ;  /* 0x0006740301007387 */ /* 0x0001e80000100800 */
[----:B------:R1:W-:Y:S01]  /*8ad0*/  STL [R1+0x678], R5 ;  /* 0x0006780501007387 */ /* 0x0003e20000100800 */
[----:B0-----:R-:W-:Y:S01]  /*8ae0*/  IMAD R3, R22, c[0x0][0x188], RZ ;  /* 0x0000620016037a24 */ /* 0x001fe200078e02ff */
[----:B------:R-:W-:Y:S01]  /*8af0*/  LOP3.LUT R22, R21, 0x30, RZ, 0xfc, !PT ;  /* 0x0000003015167812 */ /* 0x000fe200078efcff */
[----:B-1----:R-:W-:Y:S01]  /*8b00*/  IMAD R5, R23, c[0x0][0x188], RZ ;  /* 0x0000620017057a24 */ /* 0x002fe200078e02ff */
[----:B------:R-:W-:-:S02]  /*8b10*/  LOP3.LUT R23, R21, 0x34, RZ, 0xfc, !PT ;  /* 0x0000003415177812 */ /* 0x000fc400078efcff */
[----:B------:R-:W-:Y:S01]  /*8b20*/  SHF.R.U32.HI R21, RZ, 0x4, R26 ;  /* 0x00000004ff157819 */ /* 0x000fe2000001161a */
[----:B------:R-:W-:Y:S03]  /*8b30*/  STL [R1+0x67c], R27 ;  /* 0x00067c1b01007387 */ /* 0x000fe60000100800 */
[----:B------:R-:W-:Y:S01]  /*8b40*/  SGXT.U32 R21, R21, 0x2 ;  /* 0x000000021515781a */ /* 0x000fe20000000000 */
[----:B------:R-:W-:Y:S01]  /*8b50*/  STL [R1+0x680], R11 ;  /* 0x0006800b01007387 */ /* 0x000fe20000100800 */
[----:B------:R-:W-:-:S03]  /*8b60*/  IMAD R3, R22, c[0x0][0x188], RZ ;  /* 0x0000620016037a24 */ /* 0x000fc600078e02ff */
[----:B------:R-:W-:Y:S01]  /*8b70*/  STL [R1+0xb0], RZ ;  /* 0x0000b0ff01007387 */ /* 0x000fe20000100800 */
[----:B------:R-:W-:-:S03]  /*8b80*/  LOP3.LUT R22, R21, 0x28, RZ, 0xfc, !PT ;  /* 0x0000002815167812 */ /* 0x000fc600078efcff */
[----:B------:R-:W-:Y:S04]  /*8b90*/  STL [R1+0xb4], RZ ;  /* 0x0000b4ff01007387 */ /* 0x000fe80000100800 */
[----:B------:R-:W-:Y:S04]  /*8ba0*/  STL [R1+0xb8], RZ ;  /* 0x0000b8ff01007387 */ /* 0x000fe80000100800 */
[----:B------:R-:W-:Y:S04]  /*8bb0*/  STL [R1+0xbc], RZ ;  /* 0x0000bcff01007387 */ /* 0x000fe80000100800 */
[----:B------:R-:W-:Y:S04]  /*8bc0*/  STL [R1+0x30], RZ ;  /* 0x000030ff01007387 */ /* 0x000fe80000100800 */
[----:B------:R-:W-:Y:S04]  /*8bd0*/  STL [R1+0x34], RZ ;  /* 0x000034ff01007387 */ /* 0x000fe80000100800 */
[----:B------:R-:W-:Y:S04]  /*8be0*/  STL [R1+0x38], RZ ;  /* 0x000038ff01007387 */ /* 0x000fe80000100800 */
[----:B------:R-:W-:Y:S04]  /*8bf0*/  STL [R1+0x3c], RZ ;  /* 0x00003cff01007387 */ /* 0x000fe80000100800 */
[----:B------:R-:W3:Y:S04]  /*8c00*/  LDL.LU R16, [R1+0x20c] ;  /* 0x00020c0001107983 */ /* 0x000ee80000300800 */
[----:B------:R-:W4:Y:S04]  /*8c10*/  LDL.LU R15, [R1+0x208] ;  /* 0x00020800010f7983 */ /* 0x000f280000300800 */
[----:B------:R-:W-:Y:S04]  /*8c20*/  STL [R1+0xa0], RZ ;  /* 0x0000a0ff01007387 */ /* 0x000fe80000100800 */
[----:B------:R-:W-:Y:S04]  /*8c30*/  STL [R1+0xa4], RZ ;  /* 0x0000a4ff01007387 */ /* 0x000fe80000100800 */
[----:B------:R-:W-:Y:S04]  /*8c40*/  STL [R1+0xa8], RZ ;  /* 0x0000a8ff01007387 */ /* 0x000fe80000100800 */
[----:B------:R-:W-:Y:S04]  /*8c50*/  STL [R1+0xac], RZ ;  /* 0x0000acff01007387 */ /* 0x000fe80000100800 */
[----:B------:R-:W4:Y:S04]  /*8c60*/  LDL.LU R14, [R1+0x204] ;  /* 0x00020400010e7983 */ /* 0x000f280000300800 */
[----:B------:R-:W4:Y:S04]  /*8c70*/  LDL.LU R20, [R1+0x200] ;  /* 0x0002000001147983 */ /* 0x000f280000300800 */
[----:B------:R-:W4:Y:S01]  /*8c80*/  LDL.LU R24, [R1+0x1fc] ;  /* 0x0001fc0001187983 */ /* 0x000f220000300800 */
[----:B--2---:R-:W-:-:S02]  /*8c90*/  ISETP.GE.AND P1, PT, R29, RZ, PT ;  /* 0x000000ff1d00720c */ /* 0x004fc40003f26270 */
[----:B------:R-:W-:-:S04]  /*8ca0*/  SHF.R.U32.HI R29, RZ, 0x4, R26 ;  /* 0x00000004ff1d7819 */ /* 0x000fc8000001161a */
[----:B------:R-:W-:Y:S02]  /*8cb0*/  SGXT.U32 R29, R29, 0x2 ;  /* 0x000000021d1d781a */ /* 0x000fe40000000000 */
[----:B------:R-:W-:-:S03]  /*8cc0*/  SHF.R.U32.HI R26, RZ, 0x4, R26 ;  /* 0x00000004ff1a7819 */ /* 0x000fc6000001161a */
[----:B------:R-:W-:Y:S02]  /*8cd0*/  IMAD R4, R29, c[0x0][0x188], RZ ;  /* 0x000062001d047a24 */ /* 0x000fe400078e02ff */
[----:B------:R-:W-:Y:S01]  /*8ce0*/  IMAD R4, R23, c[0x0][0x188], RZ ;  /* 0x0000620017047a24 */ /* 0x000fe200078e02ff */
[C---:B------:R-:W-:Y:S02]  /*8cf0*/  LOP3.LUT R23, R21.reuse, 0x2c, RZ, 0xfc, !PT ;  /* 0x0000002c15177812 */ /* 0x040fe400078efcff */
[----:B------:R-:W-:Y:S02]  /*8d00*/  LOP3.LUT R21, R21, 0x24, RZ, 0xfc, !PT ;  /* 0x0000002415157812 */ /* 0x000fe400078efcff */
[----:B------:R-:W-:Y:S01]  /*8d10*/  SGXT.U32 R26, R26, 0x2 ;  /* 0x000000021a1a781a */ /* 0x000fe20000000000 */
[----:B------:R-:W-:Y:S02]  /*8d20*/  IMAD R4, R22, c[0x0][0x188], RZ ;  /* 0x0000620016047a24 */ /* 0x000fe400078e02ff */
[----:B------:R-:W-:Y:S01]  /*8d30*/  IMAD R3, R21, c[0x0][0x188], RZ ;  /* 0x0000620015037a24 */ /* 0x000fe200078e02ff */
[----:B------:R-:W-:-:S02]  /*8d40*/  LOP3.LUT R22, R26, 0x1c, RZ, 0xfc, !PT ;  /* 0x0000001c1a167812 */ /* 0x000fc400078efcff */
[C---:B------:R-:W-:Y:S01]  /*8d50*/  LOP3.LUT R21, R26.reuse, 0x18, RZ, 0xfc, !PT ;  /* 0x000000181a157812 */ /* 0x040fe200078efcff */
[----:B------:R-:W-:Y:S01]  /*8d60*/  IMAD R5, R23, c[0x0][0x188], RZ ;  /* 0x0000620017057a24 */ /* 0x000fe200078e02ff */
[----:B------:R-:W-:Y:S01]  /*8d70*/  LOP3.LUT R23, R26, 0x20, RZ, 0xfc, !PT ;  /* 0x000000201a177812 */ /* 0x000fe200078efcff */
[----:B------:R-:W-:Y:S01]  /*8d80*/  IMAD R5, R22, c[0x0][0x188], RZ ;  /* 0x0000620016057a24 */ /* 0x000fe200078e02ff */
[----:B------:R-:W-:Y:S01]  /*8d90*/  LOP3.LUT R26, R26, 0x14, RZ, 0xfc, !PT ;  /* 0x000000141a1a7812 */ /* 0x000fe200078efcff */
[----:B------:R-:W-:Y:S01]  /*8da0*/  IMAD R4, R21, c[0x0][0x188], RZ ;  /* 0x0000620015047a24 */ /* 0x000fe200078e02ff */
[C---:B------:R-:W-:Y:S02]  /*8db0*/  LOP3.LUT R22, R29.reuse, 0x10, RZ, 0xfc, !PT ;  /* 0x000000101d167812 */ /* 0x040fe400078efcff */
[----:B------:R-:W-:Y:S01]  /*8dc0*/  LOP3.LUT R21, R29, 0xc, RZ, 0xfc, !PT ;  /* 0x0000000c1d157812 */ /* 0x000fe200078efcff */
[----:B------:R-:W-:Y:S02]  /*8dd0*/  IMAD R3, R23, c[0x0][0x188], RZ ;  /* 0x0000620017037a24 */ /* 0x000fe400078e02ff */
[----:B------:R-:W-:Y:S01]  /*8de0*/  IMAD R3, R26, c[0x0][0x188], RZ ;  /* 0x000062001a037a24 */ /* 0x000fe200078e02ff */
[----:B------:R-:W2:Y:S01]  /*8df0*/  LDL.LU R23, [R1+0x1f8] ;  /* 0x0001f80001177983 */ /* 0x000ea20000300800 */
[----:B------:R-:W-:-:S02]  /*8e00*/  IMAD R3, R22, c[0x0][0x188], RZ ;  /* 0x0000620016037a24 */ /* 0x000fc400078e02ff */
[----:B------:R-:W-:Y:S01]  /*8e10*/  IMAD R5, R21, c[0x0][0x188], RZ ;  /* 0x0000620015057a24 */ /* 0x000fe200078e02ff */
[----:B------:R-:W2:Y:S04]  /*8e20*/  LDL.LU R22, [R1+0x1f4] ;  /* 0x0001f40001167983 */ /* 0x000ea80000300800 */
[----:B------:R-:W2:Y:S04]  /*8e30*/  LDL.LU R21, [R1+0x1f0] ;  /* 0x0001f00001157983 */ /* 0x000ea80000300800 */
[----:B------:R-:W0:Y:S04]  /*8e40*/  S2R R17, SR_TID.X ;  /* 0x0000000000117919 */ /* 0x000e280000002100 */
[----:B------:R-:W1:Y:S01]  /*8e50*/  S2R R19, SR_TID.X ;  /* 0x0000000000137919 */ /* 0x000e620000002100 */
[----:B------:R-:W-:Y:S01]  /*8e60*/  IMAD.MOV.U32 R18, RZ, RZ, c[0x0][0x180] ;  /* 0x00006000ff127624 */ /* 0x000fe200078e00ff */
[----:B------:R-:W-:-:S02]  /*8e70*/  LOP3.LUT R26, R29, 0x8, RZ, 0xfc, !PT ;  /* 0x000000081d1a7812 */ /* 0x000fc400078efcff */
[----:B------:R-:W-:Y:S02]  /*8e80*/  LOP3.LUT R29, R29, 0x4, RZ, 0xfc, !PT ;  /* 0x000000041d1d7812 */ /* 0x000fe400078efcff */
[----:B------:R-:W-:Y:S01]  /*8e90*/  IADD3 R18, R18, 0x3f, RZ ;  /* 0x0000003f12127810 */ /* 0x000fe20007ffe0ff */
[----:B------:R-:W-:Y:S01]  /*8ea0*/  IMAD R4, R26, c[0x0][0x188], RZ ;  /* 0x000062001a047a24 */ /* 0x000fe200078e02ff */
[----:B------:R-:W-:Y:S02]  /*8eb0*/  ISETP.NE.AND P0, PT, RZ, c[0x0][0x178], PT ;  /* 0x00005e00ff007a0c */ /* 0x000fe40003f05270 */
[----:B0-----:R-:W-:Y:S01]  /*8ec0*/  LOP3.LUT R17, R17, 0x7, RZ, 0xc0, !PT ;  /* 0x0000000711117812 */ /* 0x001fe200078ec0ff */
[C---:B-1----:R-:W-:Y:S01]  /*8ed0*/  IMAD.SHL.U32 R25, R19.reuse, 0x2, RZ ;  /* 0x0000000213197824 */ /* 0x042fe200078e00ff */
[----:B------:R-:W-:-:S03]  /*8ee0*/  LOP3.LUT R2, R19, 0x3f, RZ, 0xc0, !PT ;  /* 0x0000003f13027812 */ /* 0x000fc600078ec0ff */
[----:B------:R-:W-:Y:S01]  /*8ef0*/  IMAD R17, R17, 0x90, RZ ;  /* 0x0000009011117824 */ /* 0x000fe200078e02ff */
[----:B------:R-:W2:Y:S01]  /*8f00*/  LDL.LU R26, [R1+0x1ec] ;  /* 0x0001ec00011a7983 */ /* 0x000ea20000300800 */
[----:B------:R-:W-:-:S03]  /*8f10*/  IMAD.SHL.U32 R19, R19, 0x20, RZ ;  /* 0x0000002013137824 */ /* 0x000fc600078e00ff */
[----:B------:R-:W-:Y:S01]  /*8f20*/  LOP3.LUT R17, R17, 0x30, R25, 0x78, !PT ;  /* 0x0000003011117812 */ /* 0x000fe200078e7819 */
[----:B------:R-:W-:Y:S02]  /*8f30*/  IMAD R2, R2, c[0x0][0x18c], RZ ;  /* 0x0000630002027a24 */ /* 0x000fe400078e02ff */
[----:B------:R-:W-:Y:S01]  /*8f40*/  IMAD R3, R29, c[0x0][0x188], RZ ;  /* 0x000062001d037a24 */ /* 0x000fe200078e02ff */
[----:B------:R-:W-:Y:S01]  /*8f50*/  LOP3.LUT R4, R17, 0x400, R19, 0xf8, !PT ;  /* 0x0000040011047812 */ /* 0x000fe200078ef813 */
[----:B------:R-:W2:Y:S01]  /*8f60*/  LDL.LU R29, [R1+0x1e8] ;  /* 0x0001e800011d7983 */ /* 0x000ea20000300800 */
[----:B------:R-:W-:Y:S01]  /*8f70*/  SHF.R.S32.HI R17, RZ, 0x1f, R18 ;  /* 0x0000001fff117819 */ /* 0x000fe20000011412 */
[----:B------:R-:W-:Y:S01]  /*8f80*/  IMAD.MOV.U32 R7, RZ, RZ, R0 ;  /* 0x000000ffff077224 */ /* 0x000fe200078e0000 */
[----:B------:R-:W-:Y:S01]  /*8f90*/  LOP3.LUT R3, R19, 0x60, RZ, 0xc0, !PT ;  /* 0x0000006013037812 */ /* 0x000fe200078ec0ff */
[----:B------:R-:W-:Y:S01]  /*8fa0*/  STL [R1+0x80], RZ ;  /* 0x000080ff01007387 */ /* 0x000fe20000100800 */
[----:B------:R-:W-:-:S02]  /*8fb0*/  SHF.R.S32.HI R0, RZ, 0x1f, R2 ;  /* 0x0000001fff007819 */ /* 0x000fc40000011402 */
[----:B------:R-:W-:Y:S01]  /*8fc0*/  LEA.HI R17, R17, R18, RZ, 0x6 ;  /* 0x0000001211117211 */ /* 0x000fe200078f30ff */
[----:B------:R-:W-:Y:S01]  /*8fd0*/  STL [R1+0x84], RZ ;  /* 0x000084ff01007387 */ /* 0x000fe20000100800 */
[----:B------:R-:W-:-:S03]  /*8fe0*/  SHF.L.U64.HI R0, R2, 0x1, R0 ;  /* 0x0000000102007819 */ /* 0x000fc60000010200 */
[----:B------:R-:W-:Y:S04]  /*8ff0*/  STL [R1+0x88], RZ ;  /* 0x000088ff01007387 */ /* 0x000fe80000100800 */
[----:B------:R-:W-:Y:S01]  /*9000*/  STL [R1+0x8c], RZ ;  /* 0x00008cff01007387 */ /* 0x000fe20000100800 */
[----:B------:R-:W-:-:S03]  /*9010*/  @!P1 IMAD.MOV R7, RZ, RZ, -R7 ;  /* 0x000000ffff079224 */ /* 0x000fc600078e0a07 */
[----:B------:R-:W-:Y:S01]  /*9020*/  STL [R1+0x70], RZ ;  /* 0x000070ff01007387 */ /* 0x000fe20000100800 */
[----:B------:R-:W-:-:S03]  /*9030*/  IMAD.SHL.U32 R2, R2, 0x2, RZ ;  /* 0x0000000202027824 */ /* 0x000fc600078e00ff */
[----:B------:R0:W-:Y:S01]  /*9040*/  STL [R1+0x544], R3 ;  /* 0x0005440301007387 */ /* 0x0001e20000100800 */
[----:B------:R-:W-:-:S03]  /*9050*/  @!P0 LOP3.LUT R7, RZ, c[0x0][0x178], RZ, 0x33, !PT ;  /* 0x00005e00ff078a12 */ /* 0x000fc600078e33ff */
[----:B------:R3:W-:Y:S01]  /*9060*/  STL [R1+0x5c4], R0 ;  /* 0x0005c40001007387 */ /* 0x0007e20000100800 */
[----:B0-----:R-:W-:-:S05]  /*9070*/  SHF.R.S32.HI R3, RZ, 0x6, R17 ;  /* 0x00000006ff037819 */ /* 0x001fca0000011411 */
[----:B------:R-:W-:Y:S04]  /*9080*/  STL [R1+0x114], R3 ;  /* 0x0001140301007387 */ /* 0x000fe80000100800 */
[----:B------:R0:W-:Y:S04]  /*9090*/  STL [R1+0x5c8], R2 ;  /* 0x0005c80201007387 */ /* 0x0001e80000100800 */
[----:B------:R-:W-:Y:S01]  /*90a0*/  STL [R1+0x684], R7 ;  /* 0x0006840701007387 */ /* 0x000fe20000100800 */
[----:B---3--:R-:W-:Y:S02]  /*90b0*/  IMAD R0, R16, c[0x0][0x190], RZ ;  /* 0x0000640010007a24 */ /* 0x008fe400078e02ff */
[----:B----4-:R-:W-:-:S05]  /*90c0*/  IMAD R28, R15, c[0x0][0x190], RZ ;  /* 0x000064000f1c7a24 */ /* 0x010fca00078e02ff */
[----:B------:R-:W-:Y:S04]  /*90d0*/  STL [R1+0x688], R28 ;  /* 0x0006881c01007387 */ /* 0x000fe80000100800 */
[----:B------:R1:W-:Y:S01]  /*90e0*/  STL [R1+0x30c], R0 ;  /* 0x00030c0001007387 */ /* 0x0003e20000100800 */
[----:B0-----:R-:W-:Y:S02]  /*90f0*/  IMAD R2, R14, c[0x0][0x190], RZ ;  /* 0x000064000e027a24 */ /* 0x001fe400078e02ff */
[----:B-1----:R-:W-:-:S03]  /*9100*/  IMAD R0, R20, c[0x0][0x190], RZ ;  /* 0x0000640014007a24 */ /* 0x002fc600078e02ff */
[----:B------:R2:W-:Y:S01]  /*9110*/  STL [R1+0x4], R2 ;  /* 0x0000040201007387 */ /* 0x0005e20000100800 */
[----:B------:R-:W-:-:S03]  /*9120*/  IMAD R3, R24, c[0x0][0x190], RZ ;  /* 0x0000640018037a24 */ /* 0x000fc600078e02ff */
[----:B------:R0:W-:Y:S04]  /*9130*/  STL [R1+0xc], R0 ;  /* 0x00000c0001007387 */ /* 0x0001e80000100800 */
[----:B------:R1:W-:Y:S01]  /*9140*/  STL [R1+0x10], R3 ;  /* 0x0000100301007387 */ /* 0x0003e20000100800 */
[----:B--2---:R-:W-:Y:S02]  /*9150*/  IMAD R2, R23, c[0x0][0x190], RZ ;  /* 0x0000640017027a24 */ /* 0x004fe400078e02ff */
[----:B0-----:R-:W-:-:S03]  /*9160*/  IMAD R0, R22, c[0x0][0x190], RZ ;  /* 0x0000640016007a24 */ /* 0x001fc600078e02ff */
[----:B------:R0:W-:Y:S01]  /*9170*/  STL [R1+0x5c], R2 ;  /* 0x00005c0201007387 */ /* 0x0001e20000100800 */
[----:B-1----:R-:W-:-:S03]  /*9180*/  IMAD R3, R21, c[0x0][0x190], RZ ;  /* 0x0000640015037a24 */ /* 0x002fc600078e02ff */
[----:B------:R1:W-:Y:S04]  /*9190*/  STL [R1+0x60], R0 ;  /* 0x0000600001007387 */ /* 0x0003e80000100800 */
[----:B------:R-:W-:Y:S04]  /*91a0*/  STL [R1+0x64], R3 ;  /* 0x0000640301007387 */ /* 0x000fe80000100800 */
[----:B------:R-:W2:Y:S01]  /*91b0*/  LDL.LU R28, [R1+0x1dc] ;  /* 0x0001dc00011c7983 */ /* 0x000ea20000300800 */
[----:B0-----:R-:W-:-:S05]  /*91c0*/  IMAD R2, R26, c[0x0][0x190], RZ ;  /* 0x000064001a027a24 */ /* 0x001fca00078e02ff */
[----:B------:R-:W-:Y:S01]  /*91d0*/  STL [R1+0x6c], R2 ;  /* 0x00006c0201007387 */ /* 0x000fe20000100800 */
[----:B-1----:R-:W-:-:S03]  /*91e0*/  IMAD R0, R29, c[0x0][0x190], RZ ;  /* 0x000064001d007a24 */ /* 0x002fc600078e02ff */
[----:B--2---:R0:W-:Y:S04]  /*91f0*/  STL [R1+0x69c], R28 ;  /* 0x00069c1c01007387 */ /* 0x0041e80000100800 */
[----:B------:R-:W-:Y:S04]  /*9200*/  STL [R1+0x1e8], R0 ;  /* 0x0001e80001007387 */ /* 0x000fe80000100800 */
        /* <DEDUP_REMOVED lines=31> */
[----:B--2---:R-:W-:-:S05]  /*9400*/  IMAD R28, R28, c[0x0][0x190], RZ ;  /* 0x000064001c1c7a24 */ /* 0x004fca00078e02ff */
[----:B------:R0:W-:Y:S04]  /*9410*/  STL [R1+0x1e4], R28 ;  /* 0x0001e41c01007387 */ /* 0x0001e80000100800 */
[----:B0-----:R-:W2:Y:S02]  /*9420*/  LDL.LU R28, [R1+0x6a0] ;  /* 0x0006a000011c7983 */ /* 0x001ea40000300800 */
[----:B--2---:R-:W-:-:S05]  /*9430*/  IMAD R28, R28, c[0x0][0x190], RZ ;  /* 0x000064001c1c7a24 */ /* 0x004fca00078e02ff */
[----:B------:R0:W-:Y:S04]  /*9440*/  STL [R1+0x1ec], R28 ;  /* 0x0001ec1c01007387 */ /* 0x0001e80000100800 */
[----:B0-----:R-:W2:Y:S02]  /*9450*/  LDL.LU R28, [R1+0x69c] ;  /* 0x00069c00011c7983 */ /* 0x001ea40000300800 */
[----:B--2---:R-:W-:-:S05]  /*9460*/  IMAD R28, R28, c[0x0][0x190], RZ ;  /* 0x000064001c1c7a24 */ /* 0x004fca00078e02ff */
[----:B------:R3:W-:Y:S02]  /*9470*/  STL [R1+0x1dc], R28 ;  /* 0x0001dc1c01007387 */ /* 0x0007e40000100800 */
[----:B---3--:R-:W-:Y:S02]  /*9480*/  IMAD R28, R7, c[0x0][0x190], RZ ;  /* 0x00006400071c7a24 */ /* 0x008fe400078e02ff */
[----:B----4-:R-:W-:Y:S02]  /*9490*/  IMAD R7, R2, c[0x0][0x190], RZ ;  /* 0x0000640002077a24 */ /* 0x010fe400078e02ff */
[----:B------:R-:W-:Y:S02]  /*94a0*/  IMAD R2, R0, c[0x0][0x190], RZ ;  /* 0x0000640000027a24 */ /* 0x000fe400078e02ff */
[----:B------:R-:W-:Y:S01]  /*94b0*/  IMAD R0, R11, c[0x0][0x190], RZ ;  /* 0x000064000b007a24 */ /* 0x000fe200078e02ff */
[----:B------:R-:W-:Y:S04]  /*94c0*/  STL [R1+0x1f0], R28 ;  /* 0x0001f01c01007387 */ /* 0x000fe80000100800 */
[----:B------:R0:W-:Y:S04]  /*94d0*/  STL [R1+0x1f4], R7 ;  /* 0x0001f40701007387 */ /* 0x0001e80000100800 */
[----:B------:R1:W-:Y:S04]  /*94e0*/  STL [R1+0x1f8], R2 ;  /* 0x0001f80201007387 */ /* 0x0003e80000100800 */
[----:B------:R2:W-:Y:S01]  /*94f0*/  STL [R1+0x1fc], R0 ;  /* 0x0001fc0001007387 */ /* 0x0005e20000100800 */
[----:B0-----:R-:W-:-:S02]  /*9500*/  IMAD R7, R27, c[0x0][0x190], RZ ;  /* 0x000064001b077a24 */ /* 0x001fc400078e02ff */
[----:B-1----:R-:W-:-:S03]  /*9510*/  IMAD R2, R5, c[0x0][0x190], RZ ;  /* 0x0000640005027a24 */ /* 0x002fc600078e02ff */
[----:B------:R-:W-:Y:S01]  /*9520*/  STL [R1+0x200], R7 ;  /* 0x0002000701007387 */ /* 0x000fe20000100800 */
[----:B--2---:R-:W-:Y:S02]  /*9530*/  IMAD R0, R3, c[0x0][0x190], RZ ;  /* 0x0000640003007a24 */ /* 0x004fe400078e02ff */
[----:B------:R-:W-:Y:S01]  /*9540*/  IMAD R3, R4, c[0x0][0x190], RZ ;  /* 0x0000640004037a24 */ /* 0x000fe200078e02ff */
[----:B------:R0:W-:Y:S04]  /*9550*/  STL [R1+0x204], R2 ;  /* 0x0002040201007387 */ /* 0x0001e80000100800 */
[----:B------:R1:W-:Y:S04]  /*9560*/  STL [R1+0x208], R0 ;  /* 0x0002080001007387 */ /* 0x0003e80000100800 */
[----:B------:R2:W-:Y:S01]  /*9570*/  STL [R1+0x1bc], R3 ;  /* 0x0001bc0301007387 */ /* 0x0005e20000100800 */
[----:B0-----:R-:W-:-:S02]  /*9580*/  IMAD R2, R6, c[0x0][0x190], RZ ;  /* 0x0000640006027a24 */ /* 0x001fc400078e02ff */
[----:B-1----:R-:W-:-:S03]  /*9590*/  IMAD R0, R8, c[0x0][0x190], RZ ;  /* 0x0000640008007a24 */ /* 0x002fc600078e02ff */
[----:B------:R0:W-:Y:S01]  /*95a0*/  STL [R1+0x1b8], R2 ;  /* 0x0001b80201007387 */ /* 0x0001e20000100800 */
[----:B--2---:R-:W-:-:S03]  /*95b0*/  IMAD R3, R9, c[0x0][0x190], RZ ;  /* 0x0000640009037a24 */ /* 0x004fc600078e02ff */
[----:B------:R1:W-:Y:S04]  /*95c0*/  STL [R1+0x1b4], R0 ;  /* 0x0001b40001007387 */ /* 0x0003e80000100800 */
[----:B------:R2:W-:Y:S01]  /*95d0*/  STL [R1+0x1b0], R3 ;  /* 0x0001b00301007387 */ /* 0x0005e20000100800 */
[----:B0-----:R-:W-:Y:S02]  /*95e0*/  IMAD R2, R10, c[0x0][0x190], RZ ;  /* 0x000064000a027a24 */ /* 0x001fe400078e02ff */
        /* <DEDUP_REMOVED lines=28> */
[----:B------:R-:W-:Y:S04]  /*97b0*/  STL [R1+0x174], R3 ;  /* 0x0001740301007387 */ /* 0x000fe80000100800 */
[----:B------:R-:W2:Y:S01]  /*97c0*/  LDL.LU R28, [R1+0x160] ;  /* 0x00016000011c7983 */ /* 0x000ea20000300800 */
[----:B0-----:R-:W-:Y:S02]  /*97d0*/  IMAD R2, R26, c[0x0][0x190], RZ ;  /* 0x000064001a027a24 */ /* 0x001fe400078e02ff */
[----:B-1----:R-:W-:-:S03]  /*97e0*/  IMAD R0, R29, c[0x0][0x190], RZ ;  /* 0x000064001d007a24 */ /* 0x002fc600078e02ff */
[----:B------:R-:W-:Y:S04]  /*97f0*/  STL [R1+0x170], R2 ;  /* 0x0001700201007387 */ /* 0x000fe80000100800 */
        /* <DEDUP_REMOVED lines=129> */
[----:B------:R-:W3:Y:S01]  /*a010*/  LDL.LU R0, [R1] ;  /* 0x0000000001007983 */ /* 0x000ee20000300800 */
[----:B--2---:R-:W-:-:S05]  /*a020*/  IMAD R28, R28, c[0x0][0x190], RZ ;  /* 0x000064001c1c7a24 */ /* 0x004fca00078e02ff */
[----:B------:R0:W-:Y:S04]  /*a030*/  STL [R1+0xd8], R28 ;  /* 0x0000d81c01007387 */ /* 0x0001e80000100800 */
[----:B0-----:R-:W2:Y:S02]  /*a040*/  LDL.LU R28, [R1+0x690] ;  /* 0x00069000011c7983 */ /* 0x001ea40000300800 */
[----:B--2---:R-:W-:-:S05]  /*a050*/  IMAD R28, R28, c[0x0][0x190], RZ ;  /* 0x000064001c1c7a24 */ /* 0x004fca00078e02ff */
[----:B------:R0:W-:Y:S04]  /*a060*/  STL [R1+0xd4], R28 ;  /* 0x0000d41c01007387 */ /* 0x0001e80000100800 */
[----:B0-----:R-:W2:Y:S01]  /*a070*/  LDL.LU R28, [R1+0x68c] ;  /* 0x00068c00011c7983 */ /* 0x001ea20000300800 */
[----:B---3--:R-:W-:Y:S02]  /*a080*/  IMAD R7, R7, c[0x0][0x190], RZ ;  /* 0x0000640007077a24 */ /* 0x008fe400078e02ff */
[----:B----4-:R-:W-:Y:S02]  /*a090*/  IMAD R11, R11, c[0x0][0x190], RZ ;  /* 0x000064000b0b7a24 */ /* 0x010fe400078e02ff */
[----:B------:R-:W-:Y:S02]  /*a0a0*/  IMAD R27, R27, c[0x0][0x190], RZ ;  /* 0x000064001b1b7a24 */ /* 0x000fe400078e02ff */
[----:B------:R-:W-:-:S02]  /*a0b0*/  IMAD R5, R5, c[0x0][0x190], RZ ;  /* 0x0000640005057a24 */ /* 0x000fc400078e02ff */
[----:B------:R-:W-:Y:S02]  /*a0c0*/  IMAD R3, R3, c[0x0][0x190], RZ ;  /* 0x0000640003037a24 */ /* 0x000fe400078e02ff */
[----:B------:R-:W-:Y:S02]  /*a0d0*/  IMAD R4, R4, c[0x0][0x190], RZ ;  /* 0x0000640004047a24 */ /* 0x000fe400078e02ff */
[----:B------:R-:W-:Y:S02]  /*a0e0*/  IMAD R6, R6, c[0x0][0x190], RZ ;  /* 0x0000640006067a24 */ /* 0x000fe400078e02ff */
[----:B------:R-:W-:Y:S02]  /*a0f0*/  IMAD R8, R8, c[0x0][0x190], RZ ;  /* 0x0000640008087a24 */ /* 0x000fe400078e02ff */
        /* <DEDUP_REMOVED lines=18> */
[----:B--2---:R-:W-:-:S05]  /*a220*/  IMAD R28, R28, c[0x0][0x190], RZ ;  /* 0x000064001c1c7a24 */ /* 0x004fca00078e02ff */
        /* <DEDUP_REMOVED lines=43> */
[----:B0-----:R-:W3:Y:S04]  /*a4e0*/  LDL.LU R24, [R1+0x634] ;  /* 0x0006340001187983 */ /* 0x001ee80000300800 */
[----:B------:R0:W-:Y:S04]  /*a4f0*/  STL [R1+0x24], R23 ;  /* 0x0000241701007387 */ /* 0x0001e80000100800 */
[----:B0-----:R-:W4:Y:S04]  /*a500*/  LDL.LU R23, [R1+0x630] ;  /* 0x0006300001177983 */ /* 0x001f280000300800 */
[----:B------:R0:W-:Y:S04]  /*a510*/  STL [R1+0x20], R22 ;  /* 0x0000201601007387 */ /* 0x0001e80000100800 */
[----:B0-----:R-:W4:Y:S04]  /*a520*/  LDL.LU R22, [R1+0x62c] ;  /* 0x00062c0001167983 */ /* 0x001f280000300800 */
[----:B------:R0:W-:Y:S04]  /*a530*/  STL [R1+0x1c], R21 ;  /* 0x00001c1501007387 */ /* 0x0001e80000100800 */
[----:B0-----:R-:W4:Y:S04]  /*a540*/  LDL.LU R21, [R1+0x628] ;  /* 0x0006280001157983 */ /* 0x001f280000300800 */
[----:B------:R0:W-:Y:S04]  /*a550*/  STL [R1+0x18], R26 ;  /* 0x0000181a01007387 */ /* 0x0001e80000100800 */
[----:B0-----:R-:W4:Y:S04]  /*a560*/  LDL.LU R26, [R1+0x624] ;  /* 0x00062400011a7983 */ /* 0x001f280000300800 */
[----:B------:R0:W-:Y:S04]  /*a570*/  STL [R1+0x14], R29 ;  /* 0x0000141d01007387 */ /* 0x0001e80000100800 */
[----:B0-----:R-:W4:Y:S01]  /*a580*/  LDL.LU R29, [R1+0x620] ;  /* 0x00062000011d7983 */ /* 0x001f220000300800 */
[----:B------:R-:W-:-:S02]  /*a590*/  IMAD R2, R2, c[0x0][0x190], RZ ;  /* 0x0000640002027a24 */ /* 0x000fc400078e02ff */
[----:B------:R-:W-:-:S03]  /*a5a0*/  IMAD R0, R0, c[0x0][0x190], RZ ;  /* 0x0000640000007a24 */ /* 0x000fc600078e02ff */
[----:B------:R-:W-:Y:S01]  /*a5b0*/  STL [R1+0x8], R2 ;  /* 0x0000080201007387 */ /* 0x000fe20000100800 */
[----:B--2---:R-:W-:Y:S02]  /*a5c0*/  IMAD R20, R20, c[0x0][0x190], RZ ;  /* 0x0000640014147a24 */ /* 0x004fe400078e02ff */
[----:B---3--:R-:W-:Y:S02]  /*a5d0*/  IMAD R24, R24, c[0x0][0x190], RZ ;  /* 0x0000640018187a24 */ /* 0x008fe400078e02ff */
[----:B----4-:R-:W-:Y:S02]  /*a5e0*/  IMAD R23, R23, c[0x0][0x190], RZ ;  /* 0x0000640017177a24 */ /* 0x010fe400078e02ff */
[----:B------:R-:W-:Y:S02]  /*a5f0*/  IMAD R22, R22, c[0x0][0x190], RZ ;  /* 0x0000640016167a24 */ /* 0x000fe400078e02ff */
[----:B------:R-:W-:Y:S02]  /*a600*/  IMAD R21, R21, c[0x0][0x190], RZ ;  /* 0x0000640015157a24 */ /* 0x000fe400078e02ff */
[----:B------:R-:W-:-:S02]  /*a610*/  IMAD R26, R26, c[0x0][0x190], RZ ;  /* 0x000064001a1a7a24 */ /* 0x000fc400078e02ff */
[----:B------:R-:W-:-:S05]  /*a620*/  IMAD R29, R29, c[0x0][0x190], RZ ;  /* 0x000064001d1d7a24 */ /* 0x000fca00078e02ff */
[----:B------:R0:W-:Y:S04]  /*a630*/  STL [R1+0x5e0], R29 ;  /* 0x0005e01d01007387 */ /* 0x0001e80000100800 */
[----:B------:R-:W-:Y:S04]  /*a640*/  STL [R1], R0 ;  /* 0x0000000001007387 */ /* 0x000fe80000100800 */
        /* <DEDUP_REMOVED lines=12> */
[----:B0-----:R-:W3:Y:S01]  /*a710*/  LDL.LU R20, [R1+0x4] ;  /* 0x0000040001147983 */ /* 0x001ee20000300800 */
[----:B------:R-:W-:-:S02]  /*a720*/  IMAD R14, R14, c[0x0][0x190], RZ ;  /* 0x000064000e0e7a24 */ /* 0x000fc400078e02ff */
[----:B------:R-:W-:Y:S02]  /*a730*/  IMAD R15, R15, c[0x0][0x190], RZ ;  /* 0x000064000f0f7a24 */ /* 0x000fe400078e02ff */
[----:B------:R-:W-:Y:S02]  /*a740*/  IMAD R16, R16, c[0x0][0x190], RZ ;  /* 0x0000640010107a24 */ /* 0x000fe400078e02ff */
[----:B------:R-:W-:Y:S01]  /*a750*/  IMAD R17, R17, c[0x0][0x190], RZ ;  /* 0x0000640011117a24 */ /* 0x000fe200078e02ff */
[----:B------:R-:W-:Y:S01]  /*a760*/  STL [R1+0x5e8], R14 ;  /* 0x0005e80e01007387 */ /* 0x000fe20000100800 */
[----:B------:R-:W-:Y:S02]  /*a770*/  IMAD R18, R18, c[0x0][0x190], RZ ;  /* 0x0000640012127a24 */ /* 0x000fe400078e02ff */
[----:B------:R-:W-:Y:S01]  /*a780*/  IMAD R19, R19, c[0x0][0x190], RZ ;  /* 0x0000640013137a24 */ /* 0x000fe200078e02ff */
[----:B------:R-:W-:Y:S01]  /*a790*/  STL [R1+0x5ec], R15 ;  /* 0x0005ec0f01007387 */ /* 0x000fe20000100800 */
[----:B------:R-:W-:-:S03]  /*a7a0*/  IMAD R25, R25, c[0x0][0x190], RZ ;  /* 0x0000640019197a24 */ /* 0x000fc600078e02ff */
[----:B------:R-:W-:Y:S01]  /*a7b0*/  STL [R1+0x5f0], R16 ;  /* 0x0005f01001007387 */ /* 0x000fe20000100800 */
[----:B------:R-:W-:-:S03]  /*a7c0*/  IMAD R13, R13, c[0x0][0x190], RZ ;  /* 0x000064000d0d7a24 */ /* 0x000fc600078e02ff */
[----:B------:R-:W-:Y:S01]  /*a7d0*/  STL [R1+0x5f4], R17 ;  /* 0x0005f41101007387 */ /* 0x000fe20000100800 */
[----:B------:R-:W-:-:S03]  /*a7e0*/  IMAD R12, R12, c[0x0][0x190], RZ ;  /* 0x000064000c0c7a24 */ /* 0x000fc600078e02ff */
[----:B------:R-:W-:Y:S01]  /*a7f0*/  STL [R1+0x5f8], R18 ;  /* 0x0005f81201007387 */ /* 0x000fe20000100800 */
[----:B------:R-:W-:-:S03]  /*a800*/  IMAD R10, R10, c[0x0][0x190], RZ ;  /* 0x000064000a0a7a24 */ /* 0x000fc600078e02ff */
        /* <DEDUP_REMOVED lines=11> */
[----:B------:R-:W-:Y:S02]  /*a8c0*/  IMAD R8, R8, c[0x0][0x190], RZ ;  /* 0x0000640008087a24 */ /* 0x000fe400078e02ff */
[----:B------:R-:W-:Y:S02]  /*a8d0*/  IMAD R2, R6, c[0x0][0x190], RZ ;  /* 0x0000640006027a24 */ /* 0x000fe400078e02ff */
[----:B------:R-:W-:Y:S01]  /*a8e0*/  IMAD R0, R4, c[0x0][0x190], RZ ;  /* 0x0000640004007a24 */ /* 0x000fe200078e02ff */
[----:B------:R-:W-:Y:S04]  /*a8f0*/  STL [R1+0x610], R9 ;  /* 0x0006100901007387 */ /* 0x000fe80000100800 */
[----:B------:R-:W-:Y:S04]  /*a900*/  STL [R1+0x614], R8 ;  /* 0x0006140801007387 */ /* 0x000fe80000100800 */
[----:B------:R0:W-:Y:S04]  /*a910*/  STL [R1+0x618], R2 ;  /* 0x0006180201007387 */ /* 0x0001e80000100800 */
[----:B------:R-:W-:Y:S04]  /*a920*/  STL [R1+0x61c], R0 ;  /* 0x00061c0001007387 */ /* 0x000fe80000100800 */
[----:B------:R-:W4:Y:S01]  /*a930*/  LDL.LU R18, [R1+0x1f4] ;  /* 0x0001f40001127983 */ /* 0x000f220000300800 */
[----:B0-----:R-:W-:-:S05]  /*a940*/  LEA R2, P3, R28, c[0x0][0x168], 0x1 ;  /* 0x00005a001c027a11 */ /* 0x001fca00078608ff */
[----:B------:R2:W-:Y:S04]  /*a950*/  STL [R1+0x310], R2 ;  /* 0x0003100201007387 */ /* 0x0005e80000100800 */
[----:B------:R-:W4:Y:S01]  /*a960*/  LDL.LU R17, [R1+0x1f8] ;  /* 0x0001f80001117983 */ /* 0x000f220000300800 */
[----:B--2---:R-:W-:Y:S02]  /*a970*/  LEA R2, P5, R24, c[0x0][0x168], 0x1 ;  /* 0x00005a0018027a11 */ /* 0x004fe400078a08ff */
[----:B---3--:R-:W-:-:S05]  /*a980*/  LEA R0, P4, R20, c[0x0][0x168], 0x1 ;  /* 0x00005a0014007a11 */ /* 0x008fca00078808ff */
[----:B------:R0:W-:Y:S04]  /*a990*/  STL [R1+0x468], R0 ;  /* 0x0004680001007387 */ /* 0x0001e80000100800 */
[----:B------:R4:W-:Y:S04]  /*a9a0*/  STL [R1+0x510], R2 ;  /* 0x0005100201007387 */ /* 0x0009e80000100800 */
[----:B------:R-:W2:Y:S01]  /*a9b0*/  LDL.LU R16, [R1+0x1fc] ;  /* 0x0001fc0001107983 */ /* 0x000ea20000300800 */
[----:B0-----:R-:W-:Y:S01]  /*a9c0*/  LEA R0, P6, R23, c[0x0][0x168], 0x1 ;  /* 0x00005a0017007a11 */ /* 0x001fe200078c08ff */
[----:B------:R-:W-:Y:S01]  /*a9d0*/  IMAD R4, R7, c[0x0][0x184], RZ ;  /* 0x0000610007047a24 */ /* 0x000fe200078e02ff */
[----:B----4-:R-:W-:-:S03]  /*a9e0*/  LEA R2, P0, R21, c[0x0][0x168], 0x1 ;  /* 0x00005a0015027a11 */ /* 0x010fc600078008ff */
[----:B------:R0:W-:Y:S01]  /*a9f0*/  STL [R1+0x314], R0 ;  /* 0x0003140001007387 */ /* 0x0001e20000100800 */
[----:B------:R-:W-:-:S03]  /*aa00*/  IMAD R6, R3, c[0x0][0x190], RZ ;  /* 0x0000640003067a24 */ /* 0x000fc600078e02ff */
[----:B------:R1:W-:Y:S01]  /*aa10*/  STL [R1+0x46c], R2 ;  /* 0x00046c0201007387 */ /* 0x0003e20000100800 */
[----:B------:R-:W-:-:S03]  /*aa20*/  LEA R3, P2, R4, c[0x0][0x160], 0x1 ;  /* 0x0000580004037a11 */ /* 0x000fc600078408ff */
[----:B------:R-:W3:Y:S01]  /*aa30*/  LDL.LU R15, [R1+0x200] ;  /* 0x00020000010f7983 */ /* 0x000ee20000300800 */
[----:B0-----:R-:W-:Y:S02]  /*aa40*/  LEA R0, P1, R29, c[0x0][0x168], 0x1 ;  /* 0x00005a001d007a11 */ /* 0x001fe400078208ff */
[----:B------:R-:W-:Y:S02]  /*aa50*/  LEA.HI.X.SX32 R4, R4, c[0x0][0x164], 0x1, P2 ;  /* 0x0000590004047a11 */ /* 0x000fe400010f0eff */
[----:B-1----:R-:W-:Y:S01]  /*aa60*/  LEA R2, P2, R26, c[0x0][0x168], 0x1 ;  /* 0x00005a001a027a11 */ /* 0x002fe200078408ff */
[----:B------:R0:W-:Y:S04]  /*aa70*/  STL [R1+0x514], R0 ;  /* 0x0005140001007387 */ /* 0x0001e80000100800 */
[----:B------:R-:W4:Y:S01]  /*aa80*/  LDL.LU R14, [R1+0x204] ;  /* 0x00020400010e7983 */ /* 0x000f220000300800 */
[----:B0-----:R-:W-:-:S03]  /*aa90*/  LEA.HI.X.SX32 R0, R28, c[0x0][0x16c], 0x1, P3 ;  /* 0x00005b001c007a11 */ /* 0x001fc600018f0eff */
[----:B------:R-:W-:Y:S04]  /*aaa0*/  STL [R1+0x1c8], R2 ;  /* 0x0001c80201007387 */ /* 0x000fe80000100800 */
[----:B------:R0:W-:Y:S02]  /*aab0*/  STL [R1+0x118], R0 ;  /* 0x0001180001007387 */ /* 0x0001e40000100800 */
[----:B0-----:R-:W-:Y:S02]  /*aac0*/  LEA.HI.X.SX32 R0, R20, c[0x0][0x16c], 0x1, P4 ;  /* 0x00005b0014007a11 */ /* 0x001fe400020f0eff */
[----:B------:R-:W4:Y:S01]  /*aad0*/  LDL.LU R20, [R1+0x208] ;  /* 0x0002080001147983 */ /* 0x000f220000300800 */
[----:B------:R-:W-:-:S05]  /*aae0*/  LEA R2, P3, R10, c[0x0][0x168], 0x1 ;  /* 0x00005a000a027a11 */ /* 0x000fca00078608ff */
[----:B------:R0:W-:Y:S04]  /*aaf0*/  STL [R1+0x320], R2 ;  /* 0x0003200201007387 */ /* 0x0001e80000100800 */
[----:B------:R1:W-:Y:S01]  /*ab00*/  STL [R1+0x1c0], R0 ;  /* 0x0001c00001007387 */ /* 0x0003e20000100800 */
[----:B0-----:R-:W-:Y:S02]  /*ab10*/  LEA R2, P4, R22, c[0x0][0x168], 0x1 ;  /* 0x00005a0016027a11 */ /* 0x001fe400078808ff */
[----:B-1----:R-:W-:Y:S02]  /*ab20*/  LEA.HI.X.SX32 R0, R24, c[0x0][0x16c], 0x1, P5 ;  /* 0x00005b0018007a11 */ /* 0x002fe400028f0eff */
[----:B------:R-:W4:Y:S04]  /*ab30*/  LDL.LU R24, [R1+0x1bc] ;  /* 0x0001bc0001187983 */ /* 0x000f280000300800 */
[----:B------:R0:W-:Y:S04]  /*ab40*/  STL [R1+0x470], R2 ;  /* 0x0004700201007387 */ /* 0x0001e80000100800 */
[----:B------:R1:W-:Y:S01]  /*ab50*/  STL [R1+0x318], R0 ;  /* 0x0003180001007387 */ /* 0x0003e20000100800 */
[----:B0-----:R-:W-:-:S02]  /*ab60*/  LEA R2, P5, R12, c[0x0][0x168], 0x1 ;  /* 0x00005a000c027a11 */ /* 0x001fc400078a08ff */
[----:B-1----:R-:W-:Y:S02]  /*ab70*/  LEA.HI.X.SX32 R0, R23, c[0x0][0x16c], 0x1, P6 ;  /* 0x00005b0017007a11 */ /* 0x002fe400030f0eff */
[----:B------:R-:W4:Y:S04]  /*ab80*/  LDL.LU R23, [R1+0x1b8] ;  /* 0x0001b80001177983 */ /* 0x000f280000300800 */
[----:B------:R-:W-:Y:S04]  /*ab90*/  STL [R1+0x1d0], R2 ;  /* 0x0001d00201007387 */ /* 0x000fe80000100800 */
[----:B------:R0:W-:Y:S02]  /*aba0*/  STL [R1+0x11c], R0 ;  /* 0x00011c0001007387 */ /* 0x0001e40000100800 */
[----:B0-----:R-:W-:-:S02]  /*abb0*/  LEA.HI.X.SX32 R0, R21, c[0x0][0x16c], 0x1, P0 ;  /* 0x00005b0015007a11 */ /* 0x001fc400000f0eff */
[----:B------:R-:W4:Y:S01]  /*abc0*/  LDL.LU R21, [R1+0x1b4] ;  /* 0x0001b40001157983 */ /* 0x000f220000300800 */
[----:B------:R-:W-:-:S05]  /*abd0*/  LEA R2, P6, R13, c[0x0][0x168], 0x1 ;  /* 0x00005a000d027a11 */ /* 0x000fca00078c08ff */
[----:B------:R-:W-:Y:S04]  /*abe0*/  STL [R1+0x328], R2 ;  /* 0x0003280201007387 */ /* 0x000fe80000100800 */
[----:B------:R0:W-:Y:S02]  /*abf0*/  STL [R1+0x1c4], R0 ;  /* 0x0001c40001007387 */ /* 0x0001e40000100800 */
[----:B0-----:R-:W-:Y:S02]  /*ac00*/  LEA.HI.X.SX32 R0, R29, c[0x0][0x16c], 0x1, P1 ;  /* 0x00005b001d007a11 */ /* 0x001fe400008f0eff */
        /* <DEDUP_REMOVED lines=17> */
[----:B------:R-:W-:Y:S04]  /*ad20*/  STL [R1+0x478], R2 ;  /* 0x0004780201007387 */ /* 0x000fe80000100800 */
[----:B------:R0:W-:Y:S02]  /*ad30*/  STL [R1+0x324], R0 ;  /* 0x0003240001007387 */ /* 0x0001e40000100800 */
[----:B0-----:R-:W-:-:S02]  /*ad40*/  LEA.HI.X.SX32 R0, R12, c[0x0][0x16c], 0x1, P5 ;  /* 0x00005b000c007a11 */ /* 0x001fc400028f0eff */
[----:B------:R-:W4:Y:S01]  /*ad50*/  LDL.LU R12, [R1+0x1a0] ;  /* 0x0001a000010c7983 */ /* 0x000f220000300800 */
[----:B--2---:R-:W-:-:S05]  /*ad60*/  LEA R2, P4, R16, c[0x0][0x168], 0x1 ;  /* 0x00005a0010027a11 */ /* 0x004fca00078808ff */
[----:B------:R-:W-:Y:S04]  /*ad70*/  STL [R1+0x1e0], R2 ;  /* 0x0001e00201007387 */ /* 0x000fe80000100800 */
[----:B------:R0:W-:Y:S02]  /*ad80*/  STL [R1+0x124], R0 ;  /* 0x0001240001007387 */ /* 0x0001e40000100800 */
[----:B0-----:R-:W-:Y:S02]  /*ad90*/  LEA.HI.X.SX32 R0, R13, c[0x0][0x16c], 0x1, P6 ;  /* 0x00005b000d007a11 */ /* 0x001fe400030f0eff */
[----:B------:R-:W2:Y:S01]  /*ada0*/  LDL.LU R13, [R1+0x19c] ;  /* 0x00019c00010d7983 */ /* 0x000ea20000300800 */
[----:B---3--:R-:W-:-:S05]  /*adb0*/  LEA R2, P5, R15, c[0x0][0x168], 0x1 ;  /* 0x00005a000f027a11 */ /* 0x008fca00078a08ff */
[----:B------:R4:W-:Y:S04]  /*adc0*/  STL [R1+0x338], R2 ;  /* 0x0003380201007387 */ /* 0x0009e80000100800 */
[----:B------:R0:W-:Y:S01]  /*add0*/  STL [R1+0x1d4], R0 ;  /* 0x0001d40001007387 */ /* 0x0001e20000100800 */
[----:B----4-:R-:W-:Y:S02]  /*ade0*/  LEA R2, P6, R14, c[0x0][0x168], 0x1 ;  /* 0x00005a000e027a11 */ /* 0x010fe400078c08ff */
[----:B0-----:R-:W-:Y:S02]  /*adf0*/  LEA.HI.X.SX32 R0, R25, c[0x0][0x16c], 0x1, P0 ;  /* 0x00005b0019007a11 */ /* 0x001fe400000f0eff */
[----:B------:R-:W3:Y:S04]  /*ae00*/  LDL.LU R25, [R1+0x198] ;  /* 0x0001980001197983 */ /* 0x000ee80000300800 */
        /* <DEDUP_REMOVED lines=55> */
[----:B------:R-:W-:Y:S04]  /*b180*/  STL [R1+0x358], R2 ;  /* 0x0003580201007387 */ /* 0x000fe80000100800 */
[----:B------:R0:W-:Y:S02]  /*b190*/  STL [R1+0x1f4], R0 ;  /* 0x0001f40001007387 */ /* 0x0001e40000100800 */
[----:B0-----:R-:W-:Y:S02]  /*b1a0*/  LEA.HI.X.SX32 R0, R26, c[0x0][0x16c], 0x1, P5 ;  /* 0x00005b001a007a11 */ /* 0x001fe400028f0eff */
[----:B----4-:R-:W-:Y:S01]  /*b1b0*/  LEA R2, P4, R19, c[0x0][0x168], 0x1 ;  /* 0x00005a0013027a11 */ /* 0x010fe200078808ff */
[----:B------:R-:W3:Y:S04]  /*b1c0*/  LDL.LU R26, [R1+0x168] ;  /* 0x00016800011a7983 */ /* 0x000ee80000300800 */
[----:B------:R0:W-:Y:S04]  /*b1d0*/  STL [R1+0x48c], R2 ;  /* 0x00048c0201007387 */ /* 0x0001e80000100800 */
[----:B------:R1:W-:Y:S04]  /*b1e0*/  STL [R1+0x34c], R0 ;  /* 0x00034c0001007387 */ /* 0x0003e80000100800 */
[----:B------:R-:W4:Y:S01]  /*b1f0*/  LDL.LU R9, [R1+0x164] ;  /* 0x0001640001097983 */ /* 0x000f220000300800 */
[----:B0-----:R-:W-:-:S02]  /*b200*/  LEA R2, P5, R18, c[0x0][0x168], 0x1 ;  /* 0x00005a0012027a11 */ /* 0x001fc400078a08ff */
[----:B-1----:R-:W-:-:S03]  /*b210*/  LEA.HI.X.SX32 R0, R10, c[0x0][0x16c], 0x1, P6 ;  /* 0x00005b000a007a11 */ /* 0x002fc600030f0eff */
[----:B------:R-:W-:Y:S04]  /*b220*/  STL [R1+0x208], R2 ;  /* 0x0002080201007387 */ /* 0x000fe80000100800 */
[----:B------:R0:W-:Y:S02]  /*b230*/  STL [R1+0x138], R0 ;  /* 0x0001380001007387 */ /* 0x0001e40000100800 */
[----:B0-----:R-:W-:Y:S02]  /*b240*/  LEA.HI.X.SX32 R0, R22, c[0x0][0x16c], 0x1, P0 ;  /* 0x00005b0016007a11 */ /* 0x001fe400000f0eff */
[----:B------:R-:W4:Y:S01]  /*b250*/  LDL.LU R22, [R1+0x160] ;  /* 0x0001600001167983 */ /* 0x000f220000300800 */
[----:B------:R-:W-:-:S05]  /*b260*/  LEA R2, P6, R17, c[0x0][0x168], 0x1 ;  /* 0x00005a0011027a11 */ /* 0x000fca00078c08ff */
[----:B------:R-:W-:Y:S04]  /*b270*/  STL [R1+0x360], R2 ;  /* 0x0003600201007387 */ /* 0x000fe80000100800 */
[----:B------:R0:W-:Y:S04]  /*b280*/  STL [R1+0x1fc], R0 ;  /* 0x0001fc0001007387 */ /* 0x0001e80000100800 */
[----:B------:R-:W4:Y:S01]  /*b290*/  LDL.LU R10, [R1+0x15c] ;  /* 0x00015c00010a7983 */ /* 0x000f220000300800 */
[----:B0-----:R-:W-:Y:S02]  /*b2a0*/  LEA.HI.X.SX32 R0, R12, c[0x0][0x16c], 0x1, P1 ;  /* 0x00005b000c007a11 */ /* 0x001fe400008f0eff */
        /* <DEDUP_REMOVED lines=35> */
[----:B--2---:R-:W-:-:S05]  /*b4e0*/  LEA R2, P0, R29, c[0x0][0x168], 0x1 ;  /* 0x00005a001d027a11 */ /* 0x004fca00078008ff */
[----:B------:R-:W-:Y:S04]  /*b4f0*/  STL [R1+0x220], R2 ;  /* 0x0002200201007387 */ /* 0x000fe80000100800 */
[----:B------:R0:W-:Y:S04]  /*b500*/  STL [R1+0x144], R0 ;  /* 0x0001440001007387 */ /* 0x0001e80000100800 */
[----:B------:R-:W2:Y:S01]  /*b510*/  LDL.LU R15, [R1+0x254] ;  /* 0x00025400010f7983 */ /* 0x000ea20000300800 */
[----:B0-----:R-:W-:Y:S02]  /*b520*/  LEA.HI.X.SX32 R0, R14, c[0x0][0x16c], 0x1, P2 ;  /* 0x00005b000e007a11 */ /* 0x001fe400010f0eff */
[----:B---3--:R-:W-:-:S05]  /*b530*/  LEA R2, P1, R26, c[0x0][0x168], 0x1 ;  /* 0x00005a001a027a11 */ /* 0x008fca00078208ff */
[----:B------:R4:W-:Y:S04]  /*b540*/  STL [R1+0x378], R2 ;  /* 0x0003780201007387 */ /* 0x0009e80000100800 */
[----:B------:R0:W-:Y:S04]  /*b550*/  STL [R1+0x214], R0 ;  /* 0x0002140001007387 */ /* 0x0001e80000100800 */
[----:B------:R-:W3:Y:S01]  /*b560*/  LDL.LU R14, [R1+0x258] ;  /* 0x00025800010e7983 */ /* 0x000ee20000300800 */
[----:B----4-:R-:W-:Y:S02]  /*b570*/  LEA R2, P2, R9, c[0x0][0x168], 0x1 ;  /* 0x00005a0009027a11 */ /* 0x010fe400078408ff */
[----:B0-----:R-:W-:-:S03]  /*b580*/  LEA.HI.X.SX32 R0, R20, c[0x0][0x16c], 0x1, P3 ;  /* 0x00005b0014007a11 */ /* 0x001fc600018f0eff */
        /* <DEDUP_REMOVED lines=10> */
[----:B------:R0:W-:Y:S04]  /*b630*/  STL [R1+0x380], R2 ;  /* 0x0003800201007387 */ /* 0x0001e80000100800 */
[----:B------:R-:W4:Y:S04]  /*b640*/  LDL.LU R23, [R1+0x264] ;  /* 0x0002640001177983 */ /* 0x000f280000300800 */
[----:B------:R1:W-:Y:S01]  /*b650*/  STL [R1+0x21c], R0 ;  /* 0x00021c0001007387 */ /* 0x0003e20000100800 */
[----:B0-----:R-:W-:Y:S02]  /*b660*/  LEA R2, P5, R12, c[0x0][0x168], 0x1 ;  /* 0x00005a000c027a11 */ /* 0x001fe400078a08ff */
[----:B-1----:R-:W-:-:S03]  /*b670*/  LEA.HI.X.SX32 R0, R21, c[0x0][0x16c], 0x1, P6 ;  /* 0x00005b0015007a11 */ /* 0x002fc600030f0eff */
        /* <DEDUP_REMOVED lines=40> */
[----:B------:R-:W-:Y:S04]  /*b900*/  STL [R1+0x398], R2 ;  /* 0x0003980201007387 */ /* 0x000fe80000100800 */
[----:B------:R0:W-:Y:S01]  /*b910*/  STL [R1+0x234], R0 ;  /* 0x0002340001007387 */ /* 0x0001e20000100800 */
[----:B----4-:R-:W-:-:S05]  /*b920*/  LEA R7, P0, R20, c[0x0][0x168], 0x1 ;  /* 0x00005a0014077a11 */ /* 0x010fca00078008ff */
[----:B------:R-:W-:Y:S01]  /*b930*/  STL [R1+0x4ac], R7 ;  /* 0x0004ac0701007387 */ /* 0x000fe20000100800 */
[----:B0-----:R-:W-:-:S03]  /*b940*/  LEA.HI.X.SX32 R0, R19, c[0x0][0x16c], 0x1, P1 ;  /* 0x00005b0013007a11 */ /* 0x001fc600008f0eff */
[----:B------:R-:W3:Y:S04]  /*b950*/  LDL.LU R13, [R1+0xf4] ;  /* 0x0000f400010d7983 */ /* 0x000ee80000300800 */
[----:B------:R0:W-:Y:S01]  /*b960*/  STL [R1+0x38c], R0 ;  /* 0x00038c0001007387 */ /* 0x0001e20000100800 */
[----:B------:R-:W-:-:S05]  /*b970*/  LEA R2, P1, R24, c[0x0][0x168], 0x1 ;  /* 0x00005a0018027a11 */ /* 0x000fca00078208ff */
[----:B------:R1:W-:Y:S04]  /*b980*/  STL [R1+0x248], R2 ;  /* 0x0002480201007387 */ /* 0x0003e80000100800 */
[----:B------:R-:W4:Y:S01]  /*b990*/  LDL.LU R25, [R1+0xf0] ;  /* 0x0000f00001197983 */ /* 0x000f220000300800 */
[----:B0-----:R-:W-:-:S05]  /*b9a0*/  LEA.HI.X.SX32 R0, R18, c[0x0][0x16c], 0x1, P2 ;  /* 0x00005b0012007a11 */ /* 0x001fca00010f0eff */
[----:B------:R0:W-:Y:S01]  /*b9b0*/  STL [R1+0x158], R0 ;  /* 0x0001580001007387 */ /* 0x0001e20000100800 */
[----:B-1----:R-:W-:-:S05]  /*b9c0*/  LEA R2, P2, R23, c[0x0][0x168], 0x1 ;  /* 0x00005a0017027a11 */ /* 0x002fca00078408ff */
[----:B------:R1:W-:Y:S04]  /*b9d0*/  STL [R1+0x3a0], R2 ;  /* 0x0003a00201007387 */ /* 0x0003e80000100800 */
[----:B------:R-:W4:Y:S01]  /*b9e0*/  LDL.LU R19, [R1+0xec] ;  /* 0x0000ec0001137983 */ /* 0x000f220000300800 */
[----:B0-----:R-:W-:-:S05]  /*b9f0*/  LEA.HI.X.SX32 R0, R17, c[0x0][0x16c], 0x1, P3 ;  /* 0x00005b0011007a11 */ /* 0x001fca00018f0eff */
[----:B------:R0:W-:Y:S01]  /*ba00*/  STL [R1+0x23c], R0 ;  /* 0x00023c0001007387 */ /* 0x0001e20000100800 */
[----:B-1----:R-:W-:Y:S02]  /*ba10*/  LEA R2, P3, R21, c[0x0][0x168], 0x1 ;  /* 0x00005a0015027a11 */ /* 0x002fe400078608ff */
[----:B0-----:R-:W-:-:S03]  /*ba20*/  LEA.HI.X.SX32 R0, R16, c[0x0][0x16c], 0x1, P4 ;  /* 0x00005b0010007a11 */ /* 0x001fc600020f0eff */
[----:B------:R0:W-:Y:S04]  /*ba30*/  STL [R1+0x4b0], R2 ;  /* 0x0004b00201007387 */ /* 0x0001e80000100800 */
[----:B------:R-:W4:Y:S04]  /*ba40*/  LDL.LU R18, [R1+0xe8] ;  /* 0x0000e80001127983 */ /* 0x000f280000300800 */
[----:B------:R1:W-:Y:S01]  /*ba50*/  STL [R1+0x394], R0 ;  /* 0x0003940001007387 */ /* 0x0003e20000100800 */
[----:B0-----:R-:W-:-:S05]  /*ba60*/  LEA R2, P4, R29, c[0x0][0x168], 0x1 ;  /* 0x00005a001d027a11 */ /* 0x001fca00078808ff */
[----:B------:R0:W-:Y:S04]  /*ba70*/  STL [R1+0x250], R2 ;  /* 0x0002500201007387 */ /* 0x0001e80000100800 */
[----:B------:R-:W4:Y:S01]  /*ba80*/  LDL.LU R17, [R1+0xe4] ;  /* 0x0000e40001117983 */ /* 0x000f220000300800 */
[----:B-1----:R-:W-:-:S05]  /*ba90*/  LEA.HI.X.SX32 R0, R15, c[0x0][0x16c], 0x1, P5 ;  /* 0x00005b000f007a11 */ /* 0x002fca00028f0eff */
[----:B------:R1:W-:Y:S01]  /*baa0*/  STL [R1+0x15c], R0 ;  /* 0x00015c0001007387 */ /* 0x0003e20000100800 */
[----:B0-----:R-:W-:-:S05]  /*bab0*/  LEA R2, P5, R26, c[0x0][0x168], 0x1 ;  /* 0x00005a001a027a11 */ /* 0x001fca00078a08ff */
[----:B------:R-:W-:Y:S04]  /*bac0*/  STL [R1+0x3a8], R2 ;  /* 0x0003a80201007387 */ /* 0x000fe80000100800 */
[----:B------:R-:W4:Y:S01]  /*bad0*/  LDL.LU R16, [R1+0xe0] ;  /* 0x0000e00001107983 */ /* 0x000f220000300800 */
[----:B-1----:R-:W-:-:S05]  /*bae0*/  LEA.HI.X.SX32 R0, R14, c[0x0][0x16c], 0x1, P6 ;  /* 0x00005b000e007a11 */ /* 0x002fca00030f0eff */
[----:B------:R0:W-:Y:S04]  /*baf0*/  STL [R1+0x244], R0 ;  /* 0x0002440001007387 */ /* 0x0001e80000100800 */
[----:B------:R-:W4:Y:S01]  /*bb00*/  LDL.LU R15, [R1+0xdc] ;  /* 0x0000dc00010f7983 */ /* 0x000f220000300800 */
[----:B0-----:R-:W-:Y:S02]  /*bb10*/  LEA.HI.X.SX32 R0, R20, c[0x0][0x16c], 0x1, P0 ;  /* 0x00005b0014007a11 */ /* 0x001fe400000f0eff */
[----:B------:R-:W-:-:S05]  /*bb20*/  LEA R2, P6, R22, c[0x0][0x168], 0x1 ;  /* 0x00005a0016027a11 */ /* 0x000fca00078c08ff */
[----:B------:R0:W-:Y:S04]  /*bb30*/  STL [R1+0x4b4], R2 ;  /* 0x0004b40201007387 */ /* 0x0001e80000100800 */
[----:B------:R1:W-:Y:S04]  /*bb40*/  STL [R1+0x39c], R0 ;  /* 0x00039c0001007387 */ /* 0x0003e80000100800 */
[----:B------:R-:W4:Y:S01]  /*bb50*/  LDL.LU R14, [R1+0xd8] ;  /* 0x0000d800010e7983 */ /* 0x000f220000300800 */
[----:B0-----:R-:W-:Y:S02]  /*bb60*/  LEA R2, P0, R8, c[0x0][0x168], 0x1 ;  /* 0x00005a0008027a11 */ /* 0x001fe400078008ff */
[----:B-1----:R-:W-:-:S03]  /*bb70*/  LEA.HI.X.SX32 R0, R24, c[0x0][0x16c], 0x1, P1 ;  /* 0x00005b0018007a11 */ /* 0x002fc600008f0eff */
[----:B------:R0:W-:Y:S04]  /*bb80*/  STL [R1+0x258], R2 ;  /* 0x0002580201007387 */ /* 0x0001e80000100800 */
[----:B------:R1:W-:Y:S04]  /*bb90*/  STL [R1+0x160], R0 ;  /* 0x0001600001007387 */ /* 0x0003e80000100800 */
[----:B------:R-:W4:Y:S01]  /*bba0*/  LDL.LU R20, [R1+0xd4] ;  /* 0x0000d40001147983 */ /* 0x000f220000300800 */
        /* <DEDUP_REMOVED lines=8> */
[----:B------:R-:W4:Y:S04]  /*bc30*/  LDL.LU R21, [R1+0xcc] ;  /* 0x0000cc0001157983 */ /* 0x000f280000300800 */
[----:B------:R0:W-:Y:S02]  /*bc40*/  STL [R1+0x3a4], R0 ;  /* 0x0003a40001007387 */ /* 0x0001e40000100800 */
[----:B0-----:R-:W-:-:S02]  /*bc50*/  LEA.HI.X.SX32 R0, R29, c[0x0][0x16c], 0x1, P4 ;  /* 0x00005b001d007a11 */ /* 0x001fc400020f0eff */
[----:B--2---:R-:W-:-:S05]  /*bc60*/  LEA R2, P3, R12, c[0x0][0x168], 0x1 ;  /* 0x00005a000c027a11 */ /* 0x004fca00078608ff */
[----:B------:R-:W-:Y:S04]  /*bc70*/  STL [R1+0x260], R2 ;  /* 0x0002600201007387 */ /* 0x000fe80000100800 */
[----:B------:R-:W2:Y:S04]  /*bc80*/  LDL.LU R29, [R1+0xc8] ;  /* 0x0000c800011d7983 */ /* 0x000ea80000300800 */
[----:B------:R0:W-:Y:S02]  /*bc90*/  STL [R1+0x164], R0 ;  /* 0x0001640001007387 */ /* 0x0001e40000100800 */
[----:B0-----:R-:W-:-:S02]  /*bca0*/  LEA.HI.X.SX32 R0, R26, c[0x0][0x16c], 0x1, P5 ;  /* 0x00005b001a007a11 */ /* 0x001fc400028f0eff */
[----:B------:R-:W2:Y:S01]  /*bcb0*/  LDL.LU R26, [R1+0xc4] ;  /* 0x0000c400011a7983 */ /* 0x000ea20000300800 */
[----:B---3--:R-:W-:-:S05]  /*bcc0*/  LEA R2, P4, R13, c[0x0][0x168], 0x1 ;  /* 0x00005a000d027a11 */ /* 0x008fca00078808ff */
[----:B------:R-:W-:Y:S04]  /*bcd0*/  STL [R1+0x3b8], R2 ;  /* 0x0003b80201007387 */ /* 0x000fe80000100800 */
[----:B------:R0:W-:Y:S02]  /*bce0*/  STL [R1+0x254], R0 ;  /* 0x0002540001007387 */ /* 0x0001e40000100800 */
[----:B0-----:R-:W-:Y:S02]  /*bcf0*/  LEA.HI.X.SX32 R0, R22, c[0x0][0x16c], 0x1, P6 ;  /* 0x00005b0016007a11 */ /* 0x001fe400030f0eff */
[----:B------:R-:W3:Y:S01]  /*bd00*/  LDL.LU R22, [R1+0xc0] ;  /* 0x0000c00001167983 */ /* 0x000ee20000300800 */
[----:B----4-:R-:W-:-:S05]  /*bd10*/  LEA R2, P5, R25, c[0x0][0x168], 0x1 ;  /* 0x00005a0019027a11 */ /* 0x010fca00078a08ff */
[----:B------:R-:W-:Y:S04]  /*bd20*/  STL [R1+0x4bc], R2 ;  /* 0x0004bc0201007387 */ /* 0x000fe80000100800 */
[----:B------:R0:W-:Y:S04]  /*bd30*/  STL [R1+0x3ac], R0 ;  /* 0x0003ac0001007387 */ /* 0x0001e80000100800 */
[----:B------:R-:W4:Y:S01]  /*bd40*/  LDL.LU R24, [R1+0x9c] ;  /* 0x00009c0001187983 */ /* 0x000f220000300800 */
[----:B0-----:R-:W-:Y:S02]  /*bd50*/  LEA.HI.X.SX32 R0, R8, c[0x0][0x16c], 0x1, P0 ;  /* 0x00005b0008007a11 */ /* 0x001fe400000f0eff */
[----:B------:R-:W-:-:S05]  /*bd60*/  LEA R2, P6, R19, c[0x0][0x168], 0x1 ;  /* 0x00005a0013027a11 */ /* 0x000fca00078c08ff */
[----:B------:R-:W-:Y:S04]  /*bd70*/  STL [R1+0x268], R2 ;  /* 0x0002680201007387 */ /* 0x000fe80000100800 */
[----:B------:R0:W-:Y:S01]  /*bd80*/  STL [R1+0x168], R0 ;  /* 0x0001680001007387 */ /* 0x0001e20000100800 */
[----:B------:R-:W-:-:S03]  /*bd90*/  LEA.HI.X.SX32 R7, R9, c[0x0][0x16c], 0x1, P1 ;  /* 0x00005b0009077a11 */ /* 0x000fc600008f0eff */
[----:B0-----:R-:W4:Y:S01]  /*bda0*/  LDL.LU R0, [R1+0x98] ;  /* 0x0000980001007983 */ /* 0x001f220000300800 */
[----:B------:R-:W-:-:S05]  /*bdb0*/  LEA R2, P0, R18, c[0x0][0x168], 0x1 ;  /* 0x00005a0012027a11 */ /* 0x000fca00078008ff */
[----:B------:R0:W-:Y:S04]  /*bdc0*/  STL [R1+0x3c0], R2 ;  /* 0x0003c00201007387 */ /* 0x0001e80000100800 */
[----:B------:R-:W-:Y:S01]  /*bdd0*/  STL [R1+0x25c], R7 ;  /* 0x00025c0701007387 */ /* 0x000fe20000100800 */
[----:B------:R-:W-:Y:S02]  /*bde0*/  LEA.HI.X.SX32 R8, R10, c[0x0][0x16c], 0x1, P2 ;  /* 0x00005b000a087a11 */ /* 0x000fe400010f0eff */
[----:B0-----:R-:W-:-:S05]  /*bdf0*/  LEA R2, P1, R17, c[0x0][0x168], 0x1 ;  /* 0x00005a0011027a11 */ /* 0x001fca00078208ff */
[----:B------:R0:W-:Y:S04]  /*be00*/  STL [R1+0x4c0], R2 ;  /* 0x0004c00201007387 */ /* 0x0001e80000100800 */
[----:B0-----:R-:W4:Y:S04]  /*be10*/  LDL.LU R2, [R1+0x94] ;  /* 0x0000940001027983 */ /* 0x001f280000300800 */
[----:B------:R0:W-:Y:S01]  /*be20*/  STL [R1+0x3b4], R8 ;  /* 0x0003b40801007387 */ /* 0x0001e20000100800 */
[----:B------:R-:W-:Y:S02]  /*be30*/  LEA R7, P2, R16, c[0x0][0x168], 0x1 ;  /* 0x00005a0010077a11 */ /* 0x000fe400078408ff */
[----:B0-----:R-:W-:-:S03]  /*be40*/  LEA.HI.X.SX32 R8, R12, c[0x0][0x16c], 0x1, P3 ;  /* 0x00005b000c087a11 */ /* 0x001fc600018f0eff */
[----:B------:R-:W-:Y:S04]  /*be50*/  STL [R1+0x270], R7 ;  /* 0x0002700701007387 */ /* 0x000fe80000100800 */
[----:B------:R0:W-:Y:S01]  /*be60*/  STL [R1+0x16c], R8 ;  /* 0x00016c0801007387 */ /* 0x0001e20000100800 */
[----:B------:R-:W-:-:S03]  /*be70*/  LEA R9, P3, R15, c[0x0][0x168], 0x1 ;  /* 0x00005a000f097a11 */ /* 0x000fc600078608ff */
[----:B0-----:R-:W4:Y:S01]  /*be80*/  LDL.LU R8, [R1+0x90] ;  /* 0x0000900001087983 */ /* 0x001f220000300800 */
[----:B------:R-:W-:-:S03]  /*be90*/  LEA.HI.X.SX32 R7, R13, c[0x0][0x16c], 0x1, P4 ;  /* 0x00005b000d077a11 */ /* 0x000fc600020f0eff */
[----:B------:R0:W-:Y:S04]  /*bea0*/  STL [R1+0x3c8], R9 ;  /* 0x0003c80901007387 */ /* 0x0001e80000100800 */
[----:B------:R-:W-:Y:S01]  /*beb0*/  STL [R1+0x264], R7 ;  /* 0x0002640701007387 */ /* 0x000fe20000100800 */
[----:B0-----:R-:W-:-:S05]  /*bec0*/  LEA R9, P4, R14, c[0x0][0x168], 0x1 ;  /* 0x00005a000e097a11 */ /* 0x001fca00078808ff */
[----:B------:R0:W-:Y:S01]  /*bed0*/  STL [R1+0x4c4], R9 ;  /* 0x0004c40901007387 */ /* 0x0001e20000100800 */
[----:B------:R-:W-:-:S03]  /*bee0*/  LEA.HI.X.SX32 R10, R25, c[0x0][0x16c], 0x1, P5 ;  /* 0x00005b00190a7a11 */ /* 0x000fc600028f0eff */
[----:B0-----:R-:W4:Y:S01]  /*bef0*/  LDL.LU R9, [R1+0x7c] ;  /* 0x00007c0001097983 */ /* 0x001f220000300800 */
[----:B------:R-:W-:-:S03]  /*bf00*/  LEA R7, P5, R20, c[0x0][0x168], 0x1 ;  /* 0x00005a0014077a11 */ /* 0x000fc600078a08ff */
[----:B------:R0:W-:Y:S04]  /*bf10*/  STL [R1+0x3bc], R10 ;  /* 0x0003bc0a01007387 */ /* 0x0001e80000100800 */
[----:B------:R-:W-:Y:S01]  /*bf20*/  STL [R1+0x278], R7 ;  /* 0x0002780701007387 */ /* 0x000fe20000100800 */
[----:B0-----:R-:W-:-:S05]  /*bf30*/  LEA.HI.X.SX32 R10, R19, c[0x0][0x16c], 0x1, P6 ;  /* 0x00005b00130a7a11 */ /* 0x001fca00030f0eff */
        /* <DEDUP_REMOVED lines=9> */
[----:B0-----:R-:W4:Y:S04]  /*bfd0*/  LDL.LU R12, [R1+0x74] ;  /* 0x00007400010c7983 */ /* 0x001f280000300800 */
[----:B------:R0:W-:Y:S02]  /*bfe0*/  STL [R1+0x3c4], R13 ;  /* 0x0003c40d01007387 */ /* 0x0001e40000100800 */
[----:B0-----:R-:W-:Y:S02]  /*bff0*/  LEA.HI.X.SX32 R13, R16, c[0x0][0x16c], 0x1, P2 ;  /* 0x00005b00100d7a11 */ /* 0x001fe400010f0eff */
[----:B--2---:R-:W-:-:S05]  /*c000*/  LEA R7, P1, R29, c[0x0][0x168], 0x1 ;  /* 0x00005a001d077a11 */ /* 0x004fca00078208ff */
[----:B------:R-:W-:Y:S04]  /*c010*/  STL [R1+0x280], R7 ;  /* 0x0002800701007387 */ /* 0x000fe80000100800 */
[----:B------:R0:W-:Y:S04]  /*c020*/  STL [R1+0x174], R13 ;  /* 0x0001740d01007387 */ /* 0x0001e80000100800 */
[----:B0-----:R-:W2:Y:S01]  /*c030*/  LDL.LU R13, [R1+0x68] ;  /* 0x00006800010d7983 */ /* 0x001ea20000300800 */
[----:B------:R-:W-:Y:S02]  /*c040*/  LEA R16, P2, R26, c[0x0][0x168], 0x1 ;  /* 0x00005a001a107a11 */ /* 0x000fe400078408ff */
[----:B------:R-:W-:-:S03]  /*c050*/  LEA.HI.X.SX32 R7, R15, c[0x0][0x16c], 0x1, P3 ;  /* 0x00005b000f077a11 */ /* 0x000fc600018f0eff */
[----:B------:R-:W-:Y:S01]  /*c060*/  STL [R1+0x3d8], R16 ;  /* 0x0003d81001007387 */ /* 0x000fe20000100800 */
[----:B------:R-:W-:-:S03]  /*c070*/  LEA.HI.X.SX32 R14, R14, c[0x0][0x16c], 0x1, P4 ;  /* 0x00005b000e0e7a11 */ /* 0x000fc600020f0eff */
[----:B------:R4:W-:Y:S01]  /*c080*/  STL [R1+0x274], R7 ;  /* 0x0002740701007387 */ /* 0x0009e20000100800 */
[----:B---3--:R-:W-:-:S05]  /*c090*/  LEA R15, P3, R22, c[0x0][0x168], 0x1 ;  /* 0x00005a00160f7a11 */ /* 0x008fca00078608ff */
[----:B------:R-:W-:Y:S04]  /*c0a0*/  STL [R1+0x4cc], R15 ;  /* 0x0004cc0f01007387 */ /* 0x000fe80000100800 */
[----:B------:R-:W3:Y:S01]  /*c0b0*/  LDL.LU R25, [R1+0x58] ;  /* 0x0000580001197983 */ /* 0x000ee20000300800 */
[----:B----4-:R-:W-:-:S03]  /*c0c0*/  LEA R7, P4, R24, c[0x0][0x168], 0x1 ;  /* 0x00005a0018077a11 */ /* 0x010fc600078808ff */
[----:B------:R0:W-:Y:S04]  /*c0d0*/  STL [R1+0x3cc], R14 ;  /* 0x0003cc0e01007387 */ /* 0x0001e80000100800 */
[----:B------:R-:W-:Y:S04]  /*c0e0*/  STL [R1+0x288], R7 ;  /* 0x0002880701007387 */ /* 0x000fe80000100800 */
[----:B------:R-:W4:Y:S01]  /*c0f0*/  LDL.LU R19, [R1+0x54] ;  /* 0x0000540001137983 */ /* 0x000f220000300800 */
[----:B0-----:R-:W-:-:S05]  /*c100*/  LEA.HI.X.SX32 R14, R20, c[0x0][0x16c], 0x1, P5 ;  /* 0x00005b00140e7a11 */ /* 0x001fca00028f0eff */
[----:B------:R0:W-:Y:S04]  /*c110*/  STL [R1+0x178], R14 ;  /* 0x0001780e01007387 */ /* 0x0001e80000100800 */
[----:B------:R-:W4:Y:S01]  /*c120*/  LDL.LU R18, [R1+0x50] ;  /* 0x0000500001127983 */ /* 0x000f220000300800 */
[----:B0-----:R-:W-:Y:S02]  /*c130*/  LEA.HI.X.SX32 R14, R23, c[0x0][0x16c], 0x1, P6 ;  /* 0x00005b00170e7a11 */ /* 0x001fe400030f0eff */
[----:B------:R-:W-:-:S05]  /*c140*/  LEA R7, P5, R0, c[0x0][0x168], 0x1 ;  /* 0x00005a0000077a11 */ /* 0x000fca00078a08ff */
[----:B------:R-:W-:Y:S04]  /*c150*/  STL [R1+0x3e0], R7 ;  /* 0x0003e00701007387 */ /* 0x000fe80000100800 */
[----:B------:R-:W4:Y:S04]  /*c160*/  LDL.LU R17, [R1+0x4c] ;  /* 0x00004c0001117983 */ /* 0x000f280000300800 */
[----:B------:R0:W-:Y:S04]  /*c170*/  STL [R1+0x27c], R14 ;  /* 0x00027c0e01007387 */ /* 0x0001e80000100800 */
[----:B------:R-:W4:Y:S01]  /*c180*/  LDL.LU R16, [R1+0x48] ;  /* 0x0000480001107983 */ /* 0x000f220000300800 */
[----:B0-----:R-:W-:-:S02]  /*c190*/  LEA.HI.X.SX32 R14, R21, c[0x0][0x16c], 0x1, P0 ;  /* 0x00005b00150e7a11 */ /* 0x001fc400000f0eff */
[----:B------:R-:W-:-:S05]  /*c1a0*/  LEA R7, P6, R2, c[0x0][0x168], 0x1 ;  /* 0x00005a0002077a11 */ /* 0x000fca00078c08ff */
[----:B------:R-:W-:Y:S04]  /*c1b0*/  STL [R1+0x4d0], R7 ;  /* 0x0004d00701007387 */ /* 0x000fe80000100800 */
[----:B------:R-:W4:Y:S04]  /*c1c0*/  LDL.LU R15, [R1+0x44] ;  /* 0x00004400010f7983 */ /* 0x000f280000300800 */
[----:B------:R0:W-:Y:S04]  /*c1d0*/  STL [R1+0x3d4], R14 ;  /* 0x0003d40e01007387 */ /* 0x0001e80000100800 */
[----:B0-----:R-:W4:Y:S01]  /*c1e0*/  LDL.LU R14, [R1+0x40] ;  /* 0x00004000010e7983 */ /* 0x001f220000300800 */
[----:B------:R-:W-:-:S02]  /*c1f0*/  LEA R7, P0, R8, c[0x0][0x168], 0x1 ;  /* 0x00005a0008077a11 */ /* 0x000fc400078008ff */
[----:B------:R-:W-:-:S03]  /*c200*/  LEA.HI.X.SX32 R21, R29, c[0x0][0x16c], 0x1, P1 ;  /* 0x00005b001d157a11 */ /* 0x000fc600008f0eff */
        /* <DEDUP_REMOVED lines=8> */
[----:B------:R0:W-:Y:S01]  /*c290*/  STL [R1+0x284], R21 ;  /* 0x0002841501007387 */ /* 0x0001e20000100800 */
[----:B------:R-:W-:-:S03]  /*c2a0*/  LEA.HI.X.SX32 R23, R22, c[0x0][0x16c], 0x1, P3 ;  /* 0x00005b0016177a11 */ /* 0x000fc600018f0eff */
[----:B0-----:R-:W4:Y:S01]  /*c2b0*/  LDL.LU R21, [R1+0x20] ;  /* 0x0000200001157983 */ /* 0x001f220000300800 */
        /* <DEDUP_REMOVED lines=9> */
[----:B------:R0:W-:Y:S04]  /*c350*/  STL [R1+0x180], R28 ;  /* 0x0001801c01007387 */ /* 0x0001e80000100800 */
[----:B0-----:R-:W4:Y:S01]  /*c360*/  LDL.LU R28, [R1+0x8] ;  /* 0x00000800011c7983 */ /* 0x001f220000300800 */
[----:B--2---:R-:W-:-:S05]  /*c370*/  LEA R7, P4, R13, c[0x0][0x168], 0x1 ;  /* 0x00005a000d077a11 */ /* 0x004fca00078808ff */
[----:B------:R0:W-:Y:S04]  /*c380*/  STL [R1+0x3f0], R7 ;  /* 0x0003f00701007387 */ /* 0x0001e80000100800 */
[----:B0-----:R-:W2:Y:S01]  /*c390*/  LDL.LU R7, [R1] ;  /* 0x0000000001077983 */ /* 0x001ea20000300800 */
[----:B------:R-:W-:Y:S02]  /*c3a0*/  LEA.HI.X.SX32 R0, R0, c[0x0][0x16c], 0x1, P5 ;  /* 0x00005b0000007a11 */ /* 0x000fe400028f0eff */
[----:B------:R-:W-:-:S03]  /*c3b0*/  LEA.HI.X.SX32 R2, R2, c[0x0][0x16c], 0x1, P6 ;  /* 0x00005b0002027a11 */ /* 0x000fc600030f0eff */
[----:B------:R3:W-:Y:S01]  /*c3c0*/  STL [R1+0x28c], R0 ;  /* 0x00028c0001007387 */ /* 0x0007e20000100800 */
[----:B------:R-:W-:Y:S02]  /*c3d0*/  LEA.HI.X.SX32 R8, R8, c[0x0][0x16c], 0x1, P0 ;  /* 0x00005b0008087a11 */ /* 0x000fe400000f0eff */
[----:B---3--:R-:W-:-:S05]  /*c3e0*/  LEA R0, P5, R25, c[0x0][0x168], 0x1 ;  /* 0x00005a0019007a11 */ /* 0x008fca00078a08ff */
[----:B------:R0:W-:Y:S04]  /*c3f0*/  STL [R1+0x4d8], R0 ;  /* 0x0004d80001007387 */ /* 0x0001e80000100800 */
[----:B0-----:R-:W3:Y:S04]  /*c400*/  LDL.LU R0, [R1+0x61c] ;  /* 0x00061c0001007983 */ /* 0x001ee80000300800 */
[----:B------:R4:W-:Y:S02]  /*c410*/  STL [R1+0x3e4], R2 ;  /* 0x0003e40201007387 */ /* 0x0009e40000100800 */
[----:B----4-:R-:W-:-:S05]  /*c420*/  LEA R2, P6, R19, c[0x0][0x168], 0x1 ;  /* 0x00005a0013027a11 */ /* 0x010fca00078c08ff */
[----:B------:R0:W-:Y:S01]  /*c430*/  STL [R1+0x2a0], R2 ;  /* 0x0002a00201007387 */ /* 0x0001e20000100800 */
[----:B------:R-:W-:-:S03]  /*c440*/  LEA.HI.X.SX32 R9, R9, c[0x0][0x16c], 0x1, P1 ;  /* 0x00005b0009097a11 */ /* 0x000fc600008f0eff */
[----:B0-----:R-:W4:Y:S04]  /*c450*/  LDL.LU R2, [R1+0x618] ;  /* 0x0006180001027983 */ /* 0x001f280000300800 */
[----:B------:R0:W-:Y:S02]  /*c460*/  STL [R1+0x184], R8 ;  /* 0x0001840801007387 */ /* 0x0001e40000100800 */
[----:B0-----:R-:W-:-:S05]  /*c470*/  LEA R8, P0, R18, c[0x0][0x168], 0x1 ;  /* 0x00005a0012087a11 */ /* 0x001fca00078008ff */
[----:B------:R0:W-:Y:S01]  /*c480*/  STL [R1+0x3f8], R8 ;  /* 0x0003f80801007387 */ /* 0x0001e20000100800 */
[----:B------:R-:W-:-:S03]  /*c490*/  LEA.HI.X.SX32 R10, R10, c[0x0][0x16c], 0x1, P2 ;  /* 0x00005b000a0a7a11 */ /* 0x000fc600010f0eff */
[----:B0-----:R-:W2:Y:S04]  /*c4a0*/  LDL.LU R8, [R1+0x614] ;  /* 0x0006140001087983 */ /* 0x001ea80000300800 */
        /* <DEDUP_REMOVED lines=14> */
[----:B0-----:R-:W3:Y:S04]  /*c590*/  LDL.LU R12, [R1+0x608] ;  /* 0x00060800010c7983 */ /* 0x001ee80000300800 */
        /* <DEDUP_REMOVED lines=42> */
[----:B------:R0:W-:Y:S04]  /*c840*/  STL [R1+0x418], R20 ;  /* 0x0004181401007387 */ /* 0x0001e80000100800 */
[----:B0-----:R-:W3:Y:S04]  /*c850*/  LDL.LU R20, [R1+0x5e4] ;  /* 0x0005e40001147983 */ /* 0x001ee80000300800 */
[----:B------:R2:W-:Y:S02]  /*c860*/  STL [R1+0x2b4], R29 ;  /* 0x0002b41d01007387 */ /* 0x0005e40000100800 */
[----:B--2---:R-:W-:-:S05]  /*c870*/  LEA R29, P6, R7, c[0x0][0x168], 0x1 ;  /* 0x00005a00071d7a11 */ /* 0x004fca00078c08ff */
[----:B------:R0:W-:Y:S04]  /*c880*/  STL [R1+0x4ec], R29 ;  /* 0x0004ec1d01007387 */ /* 0x0001e80000100800 */
[----:B0-----:R-:W2:Y:S01]  /*c890*/  LDL.LU R29, [R1+0x5e0] ;  /* 0x0005e000011d7983 */ /* 0x001ea20000300800 */
[----:B------:R-:W-:-:S05]  /*c8a0*/  LEA.HI.X.SX32 R26, R26, c[0x0][0x16c], 0x1, P0 ;  /* 0x00005b001a1a7a11 */ /* 0x000fca00000f0eff */
        /* <DEDUP_REMOVED lines=24> */
[----:B------:R-:W-:Y:S02]  /*ca30*/  LEA.HI.X.SX32 R28, R28, c[0x0][0x16c], 0x1, P5 ;  /* 0x00005b001c1c7a11 */ /* 0x000fe400028f0eff */
[----:B------:R-:W-:-:S03]  /*ca40*/  LEA.HI.X.SX32 R7, R7, c[0x0][0x16c], 0x1, P6 ;  /* 0x00005b0007077a11 */ /* 0x000fc600030f0eff */
[----:B------:R2:W-:Y:S01]  /*ca50*/  STL [R1+0x2c4], R28 ;  /* 0x0002c41c01007387 */ /* 0x0005e20000100800 */
[----:B------:R-:W-:Y:S02]  /*ca60*/  LEA.HI.X.SX32 R29, R29, c[0x0][0x16c], 0x1, P0 ;  /* 0x00005b001d1d7a11 */ /* 0x000fe400000f0eff */
[----:B------:R-:W-:Y:S02]  /*ca70*/  LEA.HI.X.SX32 R22, R22, c[0x0][0x16c], 0x1, P3 ;  /* 0x00005b0016167a11 */ /* 0x000fe400018f0eff */
[----:B------:R-:W-:Y:S02]  /*ca80*/  LEA.HI.X.SX32 R23, R23, c[0x0][0x16c], 0x1, P4 ;  /* 0x00005b0017177a11 */ /* 0x000fe400020f0eff */
[----:B--2---:R-:W-:-:S05]  /*ca90*/  LEA R28, P5, R24, c[0x0][0x168], 0x1 ;  /* 0x00005a00181c7a11 */ /* 0x004fca00078a08ff */
[----:B------:R3:W-:Y:S04]  /*caa0*/  STL [R1+0x4f4], R28 ;  /* 0x0004f41c01007387 */ /* 0x0007e80000100800 */
[----:B------:R0:W-:Y:S01]  /*cab0*/  STL [R1+0x41c], R7 ;  /* 0x00041c0701007387 */ /* 0x0001e20000100800 */
[----:B---3--:R-:W-:Y:S02]  /*cac0*/  LEA R28, P6, R20, c[0x0][0x168], 0x1 ;  /* 0x00005a00141c7a11 */ /* 0x008fe400078c08ff */
[----:B0-----:R-:W-:-:S03]  /*cad0*/  LEA R7, P0, R14, c[0x0][0x168], 0x1 ;  /* 0x00005a000e077a11 */ /* 0x001fc600078008ff */
[----:B------:R0:W-:Y:S04]  /*cae0*/  STL [R1+0x2d8], R28 ;  /* 0x0002d81c01007387 */ /* 0x0001e80000100800 */
[----:B------:R-:W-:Y:S04]  /*caf0*/  STL [R1+0x1a0], R29 ;  /* 0x0001a01d01007387 */ /* 0x000fe80000100800 */
[----:B------:R1:W-:Y:S01]  /*cb00*/  STL [R1+0x430], R7 ;  /* 0x0004300701007387 */ /* 0x0003e20000100800 */
[----:B0-----:R-:W-:Y:S02]  /*cb10*/  LEA.HI.X.SX32 R28, R26, c[0x0][0x16c], 0x1, P1 ;  /* 0x00005b001a1c7a11 */ /* 0x001fe400008f0eff */
[----:B------:R-:W-:-:S03]  /*cb20*/  LEA R26, P1, R15, c[0x0][0x168], 0x1 ;  /* 0x00005a000f1a7a11 */ /* 0x000fc600078208ff */
[----:B------:R-:W-:Y:S01]  /*cb30*/  STL [R1+0x2cc], R28 ;  /* 0x0002cc1c01007387 */ /* 0x000fe20000100800 */
[----:B-1----:R-:W-:-:S03]  /*cb40*/  LEA.HI.X.SX32 R7, R21, c[0x0][0x16c], 0x1, P2 ;  /* 0x00005b0015077a11 */ /* 0x002fc600010f0eff */
[----:B------:R-:W-:Y:S04]  /*cb50*/  STL [R1+0x4f8], R26 ;  /* 0x0004f81a01007387 */ /* 0x000fe80000100800 */
[----:B------:R0:W-:Y:S04]  /*cb60*/  STL [R1+0x424], R7 ;  /* 0x0004240701007387 */ /* 0x0001e80000100800 */
[----:B0-----:R-:W2:Y:S01]  /*cb70*/  LDL.LU R7, [R1+0x30c] ;  /* 0x00030c0001077983 */ /* 0x001ea20000300800 */
[----:B------:R-:W-:-:S05]  /*cb80*/  LEA R21, P2, R16, c[0x0][0x168], 0x1 ;  /* 0x00005a0010157a11 */ /* 0x000fca00078408ff */
[----:B------:R0:W-:Y:S04]  /*cb90*/  STL [R1+0x2e0], R21 ;  /* 0x0002e01501007387 */ /* 0x0001e80000100800 */
[----:B------:R1:W-:Y:S01]  /*cba0*/  STL [R1+0x1a4], R22 ;  /* 0x0001a41601007387 */ /* 0x0003e20000100800 */
[----:B0-----:R-:W-:Y:S02]  /*cbb0*/  LEA R21, P3, R17, c[0x0][0x168], 0x1 ;  /* 0x00005a0011157a11 */ /* 0x001fe400078608ff */
[----:B-1----:R-:W-:-:S03]  /*cbc0*/  LEA R22, P4, R18, c[0x0][0x168], 0x1 ;  /* 0x00005a0012167a11 */ /* 0x002fc600078808ff */
[----:B------:R0:W-:Y:S04]  /*cbd0*/  STL [R1+0x438], R21 ;  /* 0x0004381501007387 */ /* 0x0001e80000100800 */
[----:B------:R1:W-:Y:S01]  /*cbe0*/  STL [R1+0x2d4], R23 ;  /* 0x0002d41701007387 */ /* 0x0003e20000100800 */
[----:B0-----:R-:W-:-:S03]  /*cbf0*/  LEA.HI.X.SX32 R21, R24, c[0x0][0x16c], 0x1, P5 ;  /* 0x00005b0018157a11 */ /* 0x001fc600028f0eff */
[----:B------:R0:W-:Y:S01]  /*cc00*/  STL [R1+0x4fc], R22 ;  /* 0x0004fc1601007387 */ /* 0x0001e20000100800 */
[----:B-1----:R-:W-:-:S03]  /*cc10*/  LEA R23, P5, R19, c[0x0][0x168], 0x1 ;  /* 0x00005a0013177a11 */ /* 0x002fc600078a08ff */
[----:B------:R1:W-:Y:S01]  /*cc20*/  STL [R1+0x42c], R21 ;  /* 0x00042c1501007387 */ /* 0x0003e20000100800 */
[----:B------:R-:W-:Y:S02]  /*cc30*/  LEA.HI.X.SX32 R15, R15, c[0x0][0x16c], 0x1, P1 ;  /* 0x00005b000f0f7a11 */ /* 0x000fe400008f0eff */
[----:B0-----:R-:W-:Y:S02]  /*cc40*/  LEA.HI.X.SX32 R22, R20, c[0x0][0x16c], 0x1, P6 ;  /* 0x00005b0014167a11 */ /* 0x001fe400030f0eff */
[----:B------:R-:W-:Y:S02]  /*cc50*/  LEA.HI.X.SX32 R20, R14, c[0x0][0x16c], 0x1, P0 ;  /* 0x00005b000e147a11 */ /* 0x000fe400000f0eff */
[----:B-1----:R-:W-:Y:S01]  /*cc60*/  LEA R21, P6, R25, c[0x0][0x168], 0x1 ;  /* 0x00005a0019157a11 */ /* 0x002fe200078c08ff */
[----:B------:R-:W-:Y:S01]  /*cc70*/  STL [R1+0x2e8], R23 ;  /* 0x0002e81701007387 */ /* 0x000fe20000100800 */
[----:B------:R-:W-:-:S03]  /*cc80*/  LEA R14, P0, R13, c[0x0][0x168], 0x1 ;  /* 0x00005a000d0e7a11 */ /* 0x000fc600078008ff */
[----:B------:R-:W-:Y:S04]  /*cc90*/  STL [R1+0x1a8], R22 ;  /* 0x0001a81601007387 */ /* 0x000fe80000100800 */
[----:B------:R-:W-:Y:S04]  /*cca0*/  STL [R1+0x440], R21 ;  /* 0x0004401501007387 */ /* 0x000fe80000100800 */
[----:B------:R0:W-:Y:S04]  /*ccb0*/  STL [R1+0x2dc], R20 ;  /* 0x0002dc1401007387 */ /* 0x0001e80000100800 */
[----:B------:R1:W-:Y:S04]  /*ccc0*/  STL [R1+0x500], R14 ;  /* 0x0005000e01007387 */ /* 0x0003e80000100800 */
[----:B------:R3:W-:Y:S01]  /*ccd0*/  STL [R1+0x434], R15 ;  /* 0x0004340f01007387 */ /* 0x0007e20000100800 */
[----:B0-----:R-:W-:-:S02]  /*cce0*/  LEA R20, P1, R12, c[0x0][0x168], 0x1 ;  /* 0x00005a000c147a11 */ /* 0x001fc400078208ff */
[----:B-1----:R-:W-:-:S03]  /*ccf0*/  LEA.HI.X.SX32 R14, R16, c[0x0][0x16c], 0x1, P2 ;  /* 0x00005b00100e7a11 */ /* 0x002fc600010f0eff */
[----:B------:R-:W-:Y:S01]  /*cd00*/  STL [R1+0x2f0], R20 ;  /* 0x0002f01401007387 */ /* 0x000fe20000100800 */
[----:B---3--:R-:W-:-:S03]  /*cd10*/  LEA R15, P2, R10, c[0x0][0x168], 0x1 ;  /* 0x00005a000a0f7a11 */ /* 0x008fc600078408ff */
[----:B------:R0:W-:Y:S01]  /*cd20*/  STL [R1+0x1ac], R14 ;  /* 0x0001ac0e01007387 */ /* 0x0001e20000100800 */
[----:B------:R-:W-:-:S03]  /*cd30*/  LEA.HI.X.SX32 R16, R17, c[0x0][0x16c], 0x1, P3 ;  /* 0x00005b0011107a11 */ /* 0x000fc600018f0eff */
[----:B------:R1:W-:Y:S01]  /*cd40*/  STL [R1+0x448], R15 ;  /* 0x0004480f01007387 */ /* 0x0003e20000100800 */
[----:B0-----:R-:W-:-:S03]  /*cd50*/  LEA R14, P3, R9, c[0x0][0x168], 0x1 ;  /* 0x00005a00090e7a11 */ /* 0x001fc600078608ff */
[----:B------:R0:W-:Y:S01]  /*cd60*/  STL [R1+0x2e4], R16 ;  /* 0x0002e41001007387 */ /* 0x0001e20000100800 */
[----:B-1----:R-:W-:-:S03]  /*cd70*/  LEA.HI.X.SX32 R15, R18, c[0x0][0x16c], 0x1, P4 ;  /* 0x00005b00120f7a11 */ /* 0x002fc600020f0eff */
[----:B------:R1:W-:Y:S04]  /*cd80*/  STL [R1+0x504], R14 ;  /* 0x0005040e01007387 */ /* 0x0003e80000100800 */
[----:B------:R4:W-:Y:S01]  /*cd90*/  STL [R1+0x43c], R15 ;  /* 0x00043c0f01007387 */ /* 0x0009e20000100800 */
[----:B0-----:R-:W-:Y:S02]  /*cda0*/  LEA R16, P4, R8, c[0x0][0x168], 0x1 ;  /* 0x00005a0008107a11 */ /* 0x001fe400078808ff */
[----:B-1----:R-:W-:-:S03]  /*cdb0*/  LEA.HI.X.SX32 R14, R19, c[0x0][0x16c], 0x1, P5 ;  /* 0x00005b00130e7a11 */ /* 0x002fc600028f0eff */
[----:B------:R0:W-:Y:S01]  /*cdc0*/  STL [R1+0x2f8], R16 ;  /* 0x0002f81001007387 */ /* 0x0001e20000100800 */
[----:B----4-:R-:W-:-:S03]  /*cdd0*/  LEA R15, P5, R2, c[0x0][0x168], 0x1 ;  /* 0x00005a00020f7a11 */ /* 0x010fc600078a08ff */
[----:B------:R1:W-:Y:S01]  /*cde0*/  STL [R1+0x1b0], R14 ;  /* 0x0001b00e01007387 */ /* 0x0003e20000100800 */
[----:B------:R-:W-:-:S03]  /*cdf0*/  IMAD R5, R5, c[0x0][0x190], RZ ;  /* 0x0000640005057a24 */ /* 0x000fc600078e02ff */
[----:B------:R3:W-:Y:S01]  /*ce00*/  STL [R1+0x450], R15 ;  /* 0x0004500f01007387 */ /* 0x0007e20000100800 */
[----:B0-----:R-:W-:Y:S02]  /*ce10*/  LEA.HI.X.SX32 R16, R25, c[0x0][0x16c], 0x1, P6 ;  /* 0x00005b0019107a11 */ /* 0x001fe400030f0eff */
[----:B-1----:R-:W-:Y:S01]  /*ce20*/  LEA R14, P6, R0, c[0x0][0x168], 0x1 ;  /* 0x00005a00000e7a11 */ /* 0x002fe200078c08ff */
[----:B------:R-:W-:Y:S01]  /*ce30*/  IMAD R27, R27, c[0x0][0x190], RZ ;  /* 0x000064001b1b7a24 */ /* 0x000fe200078e02ff */
[----:B---3--:R-:W-:Y:S02]  /*ce40*/  LEA.HI.X.SX32 R15, R13, c[0x0][0x16c], 0x1, P0 ;  /* 0x00005b000d0f7a11 */ /* 0x008fe400000f0eff */
[----:B------:R-:W-:Y:S01]  /*ce50*/  LEA R13, P0, R6, c[0x0][0x168], 0x1 ;  /* 0x00005a00060d7a11 */ /* 0x000fe200078008ff */
[----:B------:R-:W-:Y:S04]  /*ce60*/  STL [R1+0x2ec], R16 ;  /* 0x0002ec1001007387 */ /* 0x000fe80000100800 */
[----:B------:R0:W-:Y:S01]  /*ce70*/  STL [R1+0x508], R14 ;  /* 0x0005080e01007387 */ /* 0x0001e20000100800 */
[----:B------:R-:W-:-:S03]  /*ce80*/  IMAD R11, R11, c[0x0][0x190], RZ ;  /* 0x000064000b0b7a24 */ /* 0x000fc600078e02ff */
[----:B------:R-:W-:Y:S04]  /*ce90*/  STL [R1+0x444], R15 ;  /* 0x0004440f01007387 */ /* 0x000fe80000100800 */
[----:B------:R1:W-:Y:S01]  /*cea0*/  STL [R1+0x300], R13 ;  /* 0x0003000d01007387 */ /* 0x0003e20000100800 */
[----:B0-----:R-:W-:Y:S02]  /*ceb0*/  LEA.HI.X.SX32 R14, R12, c[0x0][0x16c], 0x1, P1 ;  /* 0x00005b000c0e7a11 */ /* 0x001fe400008f0eff */
[----:B------:R-:W-:-:S03]  /*cec0*/  LEA R12, P1, R5, c[0x0][0x168], 0x1 ;  /* 0x00005a00050c7a11 */ /* 0x000fc600078208ff */
[----:B------:R-:W-:Y:S01]  /*ced0*/  STL [R1+0x1b4], R14 ;  /* 0x0001b40e01007387 */ /* 0x000fe20000100800 */
[----:B-1----:R-:W-:Y:S02]  /*cee0*/  LEA.HI.X.SX32 R13, R10, c[0x0][0x16c], 0x1, P2 ;  /* 0x00005b000a0d7a11 */ /* 0x002fe400010f0eff */
[----:B------:R-:W-:Y:S01]  /*cef0*/  LEA R10, P2, R27, c[0x0][0x168], 0x1 ;  /* 0x00005a001b0a7a11 */ /* 0x000fe200078408ff */
[----:B------:R0:W-:Y:S04]  /*cf00*/  STL [R1+0x458], R12 ;  /* 0x0004580c01007387 */ /* 0x0001e80000100800 */
[----:B------:R-:W-:Y:S04]  /*cf10*/  STL [R1+0x2f4], R13 ;  /* 0x0002f40d01007387 */ /* 0x000fe80000100800 */
[----:B------:R1:W-:Y:S01]  /*cf20*/  STL [R1+0x50c], R10 ;  /* 0x00050c0a01007387 */ /* 0x0003e20000100800 */
[----:B0-----:R-:W-:-:S02]  /*cf30*/  LEA.HI.X.SX32 R12, R9, c[0x0][0x16c], 0x1, P3 ;  /* 0x00005b00090c7a11 */ /* 0x001fc400018f0eff */
[----:B------:R-:W-:-:S03]  /*cf40*/  LEA R9, P3, R11, c[0x0][0x168], 0x1 ;  /* 0x00005a000b097a11 */ /* 0x000fc600078608ff */
[----:B------:R-:W-:Y:S01]  /*cf50*/  STL [R1+0x44c], R12 ;  /* 0x00044c0c01007387 */ /* 0x000fe20000100800 */
[----:B-1----:R-:W-:-:S03]  /*cf60*/  LEA.HI.X.SX32 R10, R8, c[0x0][0x16c], 0x1, P4 ;  /* 0x00005b00080a7a11 */ /* 0x002fc600020f0eff */
[----:B------:R0:W-:Y:S04]  /*cf70*/  STL [R1+0x460], R9 ;  /* 0x0004600901007387 */ /* 0x0001e80000100800 */
[----:B------:R-:W-:Y:S01]  /*cf80*/  STL [R1+0x1b8], R10 ;  /* 0x0001b80a01007387 */ /* 0x000fe20000100800 */
[----:B------:R-:W-:Y:S02]  /*cf90*/  LEA.HI.X.SX32 R6, R6, c[0x0][0x16c], 0x1, P0 ;  /* 0x00005b0006067a11 */ /* 0x000fe400000f0eff */
[----:B0-----:R-:W-:Y:S02]  /*cfa0*/  LEA.HI.X.SX32 R9, R2, c[0x0][0x16c], 0x1, P5 ;  /* 0x00005b0002097a11 */ /* 0x001fe400028f0eff */
[----:B------:R0:W5:Y:S01]  /*cfb0*/  LDL.LU R2, [R1+0x5c8] ;  /* 0x0005c80001027983 */ /* 0x0001620000300800 */
[----:B------:R-:W-:-:S03]  /*cfc0*/  LEA.HI.X.SX32 R5, R5, c[0x0][0x16c], 0x1, P1 ;  /* 0x00005b0005057a11 */ /* 0x000fc600008f0eff */
[----:B------:R-:W1:Y:S02]  /*cfd0*/  S2R R28, SR_TID.X ;  /* 0x00000000001c7919 */ /* 0x000e640000002100 */
[C---:B-1----:R-:W-:Y:S02]  /*cfe0*/  IMAD.SHL.U32 R29, R28.reuse, 0x2, RZ ;  /* 0x000000021c1d7824 */ /* 0x042fe400078e00ff */
[----:B------:R-:W-:Y:S01]  /*cff0*/  IMAD.SHL.U32 R28, R28, 0x20, RZ ;  /* 0x000000201c1c7824 */ /* 0x000fe200078e00ff */
[----:B--2---:R-:W-:-:S05]  /*d000*/  LEA R8, P4, R7, c[0x0][0x168], 0x1 ;  /* 0x00005a0007087a11 */ /* 0x004fca00078808ff */
[----:B------:R1:W-:Y:S02]  /*d010*/  STL [R1+0x464], R8 ;  /* 0x0004640801007387 */ /* 0x0003e40000100800 */
[----:B-1----:R-:W-:Y:S02]  /*d020*/  LEA.HI.X.SX32 R8, R0, c[0x0][0x16c], 0x1, P6 ;  /* 0x00005b0000087a11 */ /* 0x002fe400030f0eff */
[----:B------:R0:W5:Y:S04]  /*d030*/  LDL.LU R0, [R1+0x5c4] ;  /* 0x0005c40001007983 */ /* 0x0001680000300800 */
[----:B------:R-:W-:Y:S04]  /*d040*/  STL [R1+0x2fc], R9 ;  /* 0x0002fc0901007387 */ /* 0x000fe80000100800 */
[----:B------:R-:W-:Y:S04]  /*d050*/  STL [R1+0x454], R8 ;  /* 0x0004540801007387 */ /* 0x000fe80000100800 */
[----:B------:R-:W-:Y:S04]  /*d060*/  STL [R1+0x1bc], R6 ;  /* 0x0001bc0601007387 */ /* 0x000fe80000100800 */
[----:B------:R1:W-:Y:S02]  /*d070*/  STL [R1+0x304], R5 ;  /* 0x0003040501007387 */ /* 0x0003e40000100800 */
[----:B-1----:R-:W-:-:S02]  /*d080*/  LEA.HI.X.SX32 R5, R7, c[0x0][0x16c], 0x1, P4 ;  /* 0x00005b0007057a11 */ /* 0x002fc400020f0eff */
[----:B------:R-:W1:Y:S01]  /*d090*/  S2R R7, SR_TID.X ;  /* 0x0000000000077919 */ /* 0x000e620000002100 */
[----:B------:R-:W-:Y:S02]  /*d0a0*/  LEA.HI.X.SX32 R8, R27, c[0x0][0x16c], 0x1, P2 ;  /* 0x00005b001b087a11 */ /* 0x000fe400010f0eff */
[----:B------:R-:W-:-:S03]  /*d0b0*/  LEA.HI.X.SX32 R6, R11, c[0x0][0x16c], 0x1, P3 ;  /* 0x00005b000b067a11 */ /* 0x000fc600018f0eff */
[----:B------:R-:W-:Y:S04]  /*d0c0*/  STL [R1+0x45c], R8 ;  /* 0x00045c0801007387 */ /* 0x000fe80000100800 */
[----:B------:R-:W-:Y:S04]  /*d0d0*/  STL [R1+0x308], R6 ;  /* 0x0003080601007387 */ /* 0x000fe80000100800 */
[----:B------:R-:W-:Y:S04]  /*d0e0*/  STL [R1+0x74], RZ ;  /* 0x000074ff01007387 */ /* 0x000fe80000100800 */
[----:B------:R2:W-:Y:S01]  /*d0f0*/  STL [R1+0x30c], R5 ;  /* 0x00030c0501007387 */ /* 0x0005e20000100800 */
[----:B-1----:R-:W-:-:S05]  /*d100*/  LOP3.LUT R7, R7, 0x3f, RZ, 0xc0, !PT ;  /* 0x0000003f07077812 */ /* 0x002fca00078ec0ff */
[----:B--2---:R-:W-:Y:S02]  /*d110*/  IMAD.SHL.U32 R5, R7, 0x2, RZ ;  /* 0x0000000207057824 */ /* 0x004fe400078e00ff */
[----:B------:R-:W1:Y:S04]  /*d120*/  S2R R7, SR_TID.X ;  /* 0x0000000000077919 */ /* 0x000e680000002100 */
[----:B------:R0:W-:Y:S04]  /*d130*/  STL [R1+0x78], RZ ;  /* 0x000078ff01007387 */ /* 0x0001e80000100800 */
        /* <DEDUP_REMOVED lines=10> */
[----:B------:R0:W-:Y:S01]  /*d1e0*/  STL [R1+0xe4], RZ ;  /* 0x0000e4ff01007387 */ /* 0x0001e20000100800 */
[----:B-1----:R-:W-:-:S03]  /*d1f0*/  LOP3.LUT R7, R7, 0x7, RZ, 0xc0, !PT ;  /* 0x0000000707077812 */ /* 0x002fc600078ec0ff */
[----:B------:R0:W-:Y:S04]  /*d200*/  STL [R1+0xe8], RZ ;  /* 0x0000e8ff01007387 */ /* 0x0001e80000100800 */
[----:B------:R0:W-:Y:S01]  /*d210*/  STL [R1+0xec], RZ ;  /* 0x0000ecff01007387 */ /* 0x0001e20000100800 */
[----:B------:R-:W-:-:S05]  /*d220*/  IMAD R7, R7, 0x90, RZ ;  /* 0x0000009007077824 */ /* 0x000fca00078e02ff */
[----:B------:R-:W-:Y:S02]  /*d230*/  LOP3.LUT R7, R7, 0x30, R29, 0x78, !PT ;  /* 0x0000003007077812 */ /* 0x000fe400078e781d */
[----:B------:R-:W-:Y:S02]  /*d240*/  LOP3.LUT R8, R5, 0x10, RZ, 0x3c, !PT ;  /* 0x0000001005087812 */ /* 0x000fe400078e3cff */
[----:B------:R-:W-:Y:S02]  /*d250*/  LOP3.LUT R7, R7, 0x400, R28, 0xf8, !PT ;  /* 0x0000040007077812 */ /* 0x000fe400078ef81c */
[C---:B------:R-:W-:Y:S02]  /*d260*/  LOP3.LUT R6, R5.reuse, 0x20, RZ, 0x3c, !PT ;  /* 0x0000002005067812 */ /* 0x040fe400078e3cff */
[C---:B------:R-:W-:Y:S02]  /*d270*/  LOP3.LUT R8, R5.reuse, 0x30, RZ, 0x3c, !PT ;  /* 0x0000003005087812 */ /* 0x040fe400078e3cff */
[----:B------:R-:W-:-:S02]  /*d280*/  LOP3.LUT R6, R5, 0x40, RZ, 0x3c, !PT ;  /* 0x0000004005067812 */ /* 0x000fc400078e3cff */
[C---:B------:R-:W-:Y:S02]  /*d290*/  LOP3.LUT R9, R5.reuse, 0x50, RZ, 0x3c, !PT ;  /* 0x0000005005097812 */ /* 0x040fe400078e3cff */
[C---:B------:R-:W-:Y:S02]  /*d2a0*/  LOP3.LUT R8, R5.reuse, 0x60, RZ, 0x3c, !PT ;  /* 0x0000006005087812 */ /* 0x040fe400078e3cff */
[----:B------:R-:W-:Y:S02]  /*d2b0*/  LOP3.LUT R6, R5, 0x70, RZ, 0x3c, !PT ;  /* 0x0000007005067812 */ /* 0x000fe400078e3cff */
[----:B0-----:R-:W-:Y:S02]  /*d2c0*/  LOP3.LUT R5, R7, 0x40, RZ, 0x3c, !PT ;  /* 0x0000004007057812 */ /* 0x001fe400078e3cff */
.L_x_3:
[----:B-----5:R-:W-:Y:S01]  /*d2d0*/  STL [R1+0x8b0], R0 ;  /* 0x0008b00001007387 */ /* 0x020fe20000100800 */
[----:B------:R-:W-:Y:S01]  /*d2e0*/  IMAD.MOV.U32 R20, RZ, RZ, R3 ;  /* 0x000000ffff147224 */ /* 0x000fe200078e0003 */
[----:B------:R-:W-:Y:S01]  /*d2f0*/  PRMT R16, RZ, 0x7610, R16 ;  /* 0x00007610ff107816 */ /* 0x000fe20000000010 */
[----:B------:R-:W-:Y:S01]  /*d300*/  IMAD.MOV.U32 R21, RZ, RZ, R4 ;  /* 0x000000ffff157224 */ /* 0x000fe200078e0004 */
[----:B------:R0:W-:Y:S04]  /*d310*/  STL [R1+0x8ac], R19 ;  /* 0x0008ac1301007387 */ /* 0x0001e80000100800 */
[----:B------:R-:W1:Y:S04]  /*d320*/  S2R R6, SR_TID.X ;  /* 0x0000000000067919 */ /* 0x000e680000002100 */
[----:B------:R-:W2:Y:S04]  /*d330*/  S2R R7, SR_TID.X ;  /* 0x0000000000077919 */ /* 0x000ea80000002100 */
[----:B0-----:R-:W0:Y:S04]  /*d340*/  S2R R19, SR_TID.X ;  /* 0x0000000000137919 */ /* 0x001e280000002100 */
[----:B------:R-:W-:Y:S04]  /*d350*/  STL [R1+0x8a4], R18 ;  /* 0x0008a41201007387 */ /* 0x000fe80000100800 */
[----:B------:R-:W-:Y:S04]  /*d360*/  STL [R1+0x8a8], R18 ;  /* 0x0008a81201007387 */ /* 0x000fe80000100800 */
[----:B------:R-:W-:Y:S04]  /*d370*/  STL [R1+0x898], R29 ;  /* 0x0008981d01007387 */ /* 0x000fe80000100800 */
[----:B------:R-:W-:Y:S01]  /*d380*/  STL [R1+0x89c], R29 ;  /* 0x00089c1d01007387 */ /* 0x000fe20000100800 */
[----:B-1----:R-:W-:-:S02]  /*d390*/  SHF.R.U32.HI R5, RZ, 0x4, R6 ;  /* 0x00000004ff057819 */ /* 0x002fc40000011606 */
[----:B------:R-:W-:Y:S01]  /*d3a0*/  SHF.R.U32.HI R6, RZ, 0x4, R6 ;  /* 0x00000004ff067819 */ /* 0x000fe20000011606 */
[----:B------:R-:W-:Y:S01]  /*d3b0*/  STL [R1+0x8a0], R29 ;  /* 0x0008a01d01007387 */ /* 0x000fe20000100800 */
[----:B------:R-:W-:Y:S02]  /*d3c0*/  SGXT.U32 R5, R5, 0x2 ;  /* 0x000000020505781a */ /* 0x000fe40000000000 */
[----:B------:R-:W-:Y:S01]  /*d3d0*/  SGXT.U32 R6, R6, 0x2 ;  /* 0x000000020606781a */ /* 0x000fe20000000000 */
[----:B------:R0:W-:Y:S02]  /*d3e0*/  STL [R1+0x894], R23 ;  /* 0x0008941701007387 */ /* 0x0001e40000100800 */
[----:B------:R-:W-:Y:S01]  /*d3f0*/  IMAD R5, R5, c[0x0][0x188], RZ ;  /* 0x0000620005057a24 */ /* 0x000fe200078e02ff */
[----:B------:R-:W-:Y:S01]  /*d400*/  LOP3.LUT R8, R6, 0x8, RZ, 0xfc, !PT ;  /* 0x0000000806087812 */ /* 0x000fe200078efcff */
[----:B------:R-:W1:Y:S01]  /*d410*/  S2R R11, SR_TID.X ;  /* 0x00000000000b7919 */ /* 0x000e620000002100 */
[----:B--2---:R-:W-:Y:S01]  /*d420*/  SHF.R.U32.HI R6, RZ, 0x4, R7 ;  /* 0x00000004ff067819 */ /* 0x004fe20000011607 */
[----:B------:R-:W-:-:S02]  /*d430*/  IMAD.WIDE R4, R5, 0x2, R20 ;  /* 0x0000000205047825 */ /* 0x000fc400078e0214 */
[----:B------:R-:W2:Y:S01]  /*d440*/  S2R R10, SR_TID.X ;  /* 0x00000000000a7919 */ /* 0x000ea20000002100 */
[----:B------:R-:W-:Y:S02]  /*d450*/  SGXT.U32 R6, R6, 0x2 ;  /* 0x000000020606781a */ /* 0x000fe40000000000 */
[----:B0-----:R-:W-:Y:S01]  /*d460*/  SHF.R.U32.HI R23, RZ, 0x4, R19 ;  /* 0x00000004ff177819 */ /* 0x001fe20000011613 */
[----:B------:R-:W0:Y:S03]  /*d470*/  S2R R14, SR_TID.X ;  /* 0x00000000000e7919 */ /* 0x000e260000002100 */
[----:B------:R-:W-:Y:S01]  /*d480*/  SGXT.U32 R23, R23, 0x2 ;  /* 0x000000021717781a */ /* 0x000fe20000000000 */
[----:B------:R-:W-:Y:S03]  /*d490*/  STL [R1+0x890], R22 ;  /* 0x0008901601007387 */ /* 0x000fe60000100800 */
[----:B------:R-:W-:-:S13]  /*d4a0*/  ISETP.GE.AND P0, PT, R23, UR4, PT ;  /* 0x0000000417007c0c */ /* 0x000fda000bf06270 */
[----:B------:R3:W4:Y:S01]  /*d4b0*/  @!P0 LDG.E.U16 R16, [R4.64] ;  /* 0x0000000604108981 */ /* 0x000722000c1e1500 */
[----:B------:R-:W-:Y:S02]  /*d4c0*/  ISETP.GE.AND P0, PT, R8, UR4, PT ;  /* 0x0000000408007c0c */ /* 0x000fe4000bf06270 */
[----:B------:R-:W-:Y:S02]  /*d4d0*/  SHF.R.U32.HI R8, RZ, 0x4, R7 ;  /* 0x00000004ff087819 */ /* 0x000fe40000011607 */
[C---:B------:R-:W-:Y:S02]  /*d4e0*/  LOP3.LUT R7, R6.reuse, 0x10, RZ, 0xfc, !PT ;  /* 0x0000001006077812 */ /* 0x040fe400078efcff */
[----:B------:R-:W-:Y:S02]  /*d4f0*/  LOP3.LUT R6, R6, 0x8, RZ, 0xfc, !PT ;  /* 0x0000000806067812 */ /* 0x000fe400078efcff */
[----:B-1----:R-:W-:Y:S02]  /*d500*/  SHF.R.U32.HI R12, RZ, 0x4, R11 ;  /* 0x00000004ff0c7819 */ /* 0x002fe4000001160b */
[----:B------:R-:W-:Y:S01]  /*d510*/  SGXT.U32 R8, R8, 0x2 ;  /* 0x000000020808781a */ /* 0x000fe20000000000 */
[----:B------:R-:W-:Y:S01]  /*d520*/  IMAD R6, R6, c[0x0][0x188], RZ ;  /* 0x0000620006067a24 */ /* 0x000fe200078e02ff */
[----:B------:R-:W-:-:S02]  /*d530*/  SGXT.U32 R12, R12, 0x2 ;  /* 0x000000020c0c781a */ /* 0x000fc40000000000 */
[----:B------:R-:W-:Y:S01]  /*d540*/  ISETP.GE.AND P1, PT, R7, UR4, PT ;  /* 0x0000000407007c0c */ /* 0x000fe2000bf26270 */
[----:B------:R-:W-:Y:S01]  /*d550*/  IMAD.WIDE R6, R6, 0x2, R20 ;  /* 0x0000000206067825 */ /* 0x000fe200078e0214 */
[----:B---3--:R-:W-:Y:S02]  /*d560*/  PRMT R5, RZ, 0x7610, R5 ;  /* 0x00007610ff057816 */ /* 0x008fe40000000005 */
[----:B------:R-:W-:Y:S02]  /*d570*/  LOP3.LUT R8, R8, 0x10, RZ, 0xfc, !PT ;  /* 0x0000001008087812 */ /* 0x000fe400078efcff */
[----:B------:R-:W-:Y:S02]  /*d580*/  LOP3.LUT R13, R12, 0x18, RZ, 0xfc, !PT ;  /* 0x000000180c0d7812 */ /* 0x000fe400078efcff */
[----:B------:R-:W-:Y:S01]  /*d590*/  SHF.R.U32.HI R11, RZ, 0x4, R11 ;  /* 0x00000004ff0b7819 */ /* 0x000fe2000001160b */
[----:B------:R-:W-:Y:S01]  /*d5a0*/  IMAD R8, R8, c[0x0][0x188], RZ ;  /* 0x0000620008087a24 */ /* 0x000fe200078e02ff */
[----:B------:R1:W3:Y:S01]  /*d5b0*/  @!P0 LDG.E.U16 R5, [R6.64] ;  /* 0x0000000606058981 */ /* 0x0002e2000c1e1500 */
[----:B------:R-:W-:-:S02]  /*d5c0*/  LOP3.LUT R12, R12, 0x18, RZ, 0xfc, !PT ;  /* 0x000000180c0c7812 */ /* 0x000fc400078efcff */
[----:B------:R-:W-:Y:S01]  /*d5d0*/  ISETP.GE.AND P0, PT, R13, UR4, PT ;  /* 0x000000040d007c0c */ /* 0x000fe2000bf06270 */
[----:B------:R-:W-:Y:S01]  /*d5e0*/  IMAD.WIDE R8, R8, 0x2, R20 ;  /* 0x0000000208087825 */ /* 0x000fe200078e0214 */
[----:B------:R-:W-:Y:S02]  /*d5f0*/  SGXT.U32 R11, R11, 0x2 ;  /* 0x000000020b0b781a */ /* 0x000fe40000000000 */
[----:B-1----:R-:W-:Y:S01]  /*d600*/  PRMT R6, RZ, 0x7610, R6 ;  /* 0x00007610ff067816 */ /* 0x002fe20000000006 */
[----:B------:R-:W-:Y:S01]  /*d610*/  IMAD R12, R12, c[0x0][0x188], RZ ;  /* 0x000062000c0c7a24 */ /* 0x000fe200078e02ff */
[----:B------:R-:W-:Y:S02]  /*d620*/  LOP3.LUT R0, R11, 0x20, RZ, 0xfc, !PT ;  /* 0x000000200b007812 */ /* 0x000fe400078efcff */
[----:B------:R-:W-:Y:S02]  /*d630*/  PRMT R7, RZ, 0x7610, R7 ;  /* 0x00007610ff077816 */ /* 0x000fe40000000007 */
[----:B------:R1:W3:Y:S01]  /*d640*/  @!P1 LDG.E.U16 R6, [R8.64] ;  /* 0x0000000608069981 */ /* 0x0002e2000c1e1500 */
[----:B--2---:R-:W-:-:S04]  /*d650*/  SHF.R.U32.HI R11, RZ, 0x4, R10 ;  /* 0x00000004ff0b7819 */ /* 0x004fc8000001160a */
[----:B------:R-:W-:Y:S01]  /*d660*/  SGXT.U32 R11, R11, 0x2 ;  /* 0x000000020b0b781a */ /* 0x000fe20000000000 */
[----:B-1----:R-:W-:Y:S01]  /*d670*/  IMAD.WIDE R8, R12, 0x2, R20 ;  /* 0x000000020c087825 */ /* 0x002fe200078e0214 */
[----:B------:R-:W-:-:S04]  /*d680*/  SHF.R.U32.HI R12, RZ, 0x4, R10 ;  /* 0x00000004ff0c7819 */ /* 0x000fc8000001160a */
[----:B------:R1:W2:Y:S01]  /*d690*/  @!P0 LDG.E.U16 R7, [R8.64] ;  /* 0x0000000608078981 */ /* 0x0002a2000c1e1500 */
[----:B------:R-:W-:Y:S02]  /*d6a0*/  ISETP.GE.AND P0, PT, R0, UR4, PT ;  /* 0x0000000400007c0c */ /* 0x000fe4000bf06270 */
[C---:B------:R-:W-:Y:S02]  /*d6b0*/  LOP3.LUT R0, R11.reuse, 0x20, RZ, 0xfc, !PT ;  /* 0x000000200b007812 */ /* 0x040fe400078efcff */
[----:B------:R-:W-:Y:S02]  /*d6c0*/  LOP3.LUT R10, R11, 0x28, RZ, 0xfc, !PT ;  /* 0x000000280b0a7812 */ /* 0x000fe400078efcff */
[----:B------:R-:W-:Y:S01]  /*d6d0*/  SGXT.U32 R12, R12, 0x2 ;  /* 0x000000020c0c781a */ /* 0x000fe20000000000 */
[----:B------:R-:W-:Y:S01]  /*d6e0*/  IMAD R0, R0, c[0x0][0x188], RZ ;  /* 0x0000620000007a24 */ /* 0x000fe200078e02ff */
[----:B------:R-:W-:Y:S02]  /*d6f0*/  ISETP.GE.AND P1, PT, R10, UR4, PT ;  /* 0x000000040a007c0c */ /* 0x000fe4000bf26270 */
[----:B-1----:R-:W-:Y:S01]  /*d700*/  PRMT R8, RZ, 0x7610, R8 ;  /* 0x00007610ff087816 */ /* 0x002fe20000000008 */
[----:B------:R-:W-:Y:S01]  /*d710*/  IMAD.WIDE R10, R0, 0x2, R20 ;  /* 0x00000002000a7825 */ /* 0x000fe200078e0214 */
[----:B------:R-:W-:-:S02]  /*d720*/  LOP3.LUT R0, R12, 0x28, RZ, 0xfc, !PT ;  /* 0x000000280c007812 */ /* 0x000fc400078efcff */
[----:B------:R-:W1:Y:S03]  /*d730*/  S2R R12, SR_TID.X ;  /* 0x00000000000c7919 */ /* 0x000e660000002100 */
[----:B------:R-:W-:Y:S01]  /*d740*/  IMAD R0, R0, c[0x0][0x188], RZ ;  /* 0x0000620000007a24 */ /* 0x000fe200078e02ff */
[----:B------:R0:W2:Y:S01]  /*d750*/  @!P0 LDG.E.U16 R8, [R10.64] ;  /* 0x000000060a088981 */ /* 0x0000a2000c1e1500 */
[----:B------:R-:W-:Y:S02]  /*d760*/  PRMT R9, RZ, 0x7610, R9 ;  /* 0x00007610ff097816 */ /* 0x000fe40000000009 */
[----:B0-----:R-:W-:-:S05]  /*d770*/  IMAD.WIDE R10, R0, 0x2, R20 ;  /* 0x00000002000a7825 */ /* 0x001fca00078e0214 */
[----:B------:R0:W2:Y:S01]  /*d780*/  @!P1 LDG.E.U16 R9, [R10.64] ;  /* 0x000000060a099981 */ /* 0x0000a2000c1e1500 */
[----:B-1----:R-:W-:-:S04]  /*d790*/  SHF.R.U32.HI R13, RZ, 0x4, R12 ;  /* 0x00000004ff0d7819 */ /* 0x002fc8000001160c */
[----:B------:R-:W-:-:S04]  /*d7a0*/  SGXT.U32 R13, R13, 0x2 ;  /* 0x000000020d0d781a */ /* 0x000fc80000000000 */
[C---:B------:R-:W-:Y:S02]  /*d7b0*/  LOP3.LUT R0, R13.reuse, 0x30, RZ, 0xfc, !PT ;  /* 0x000000300d007812 */ /* 0x040fe400078efcff */
[----:B------:R-:W-:Y:S02]  /*d7c0*/  SHF.R.U32.HI R15, RZ, 0x4, R12 ;  /* 0x00000004ff0f7819 */ /* 0x000fe4000001160c */
[----:B------:R-:W-:Y:S01]  /*d7d0*/  LOP3.LUT R12, R13, 0x30, RZ, 0xfc, !PT ;  /* 0x000000300d0c7812 */ /* 0x000fe200078efcff */
[----:B------:R-:W-:Y:S01]  /*d7e0*/  IMAD R0, R0, c[0x0][0x188], RZ ;  /* 0x0000620000007a24 */ /* 0x000fe200078e02ff */
[----:B------:R-:W-:Y:S02]  /*d7f0*/  SGXT.U32 R15, R15, 0x2 ;  /* 0x000000020f0f781a */ /* 0x000fe40000000000 */
[----:B------:R-:W-:Y:S01]  /*d800*/  ISETP.GE.AND P0, PT, R12, UR4, PT ;  /* 0x000000040c007c0c */ /* 0x000fe2000bf06270 */
[----:B------:R-:W-:Y:S01]  /*d810*/  IMAD.WIDE R12, R0, 0x2, R20 ;  /* 0x00000002000c7825 */ /* 0x000fe200078e0214 */
[----:B------:R-:W-:-:S02]  /*d820*/  SHF.R.U32.HI R0, RZ, 0x4, R14 ;  /* 0x00000004ff007819 */ /* 0x000fc4000001160e */
[----:B------:R-:W-:Y:S02]  /*d830*/  LOP3.LUT R15, R15, 0x38, RZ, 0xfc, !PT ;  /* 0x000000380f0f7812 */ /* 0x000fe400078efcff */
[----:B------:R-:W-:Y:S02]  /*d840*/  SGXT.U32 R0, R0, 0x2 ;  /* 0x000000020000781a */ /* 0x000fe40000000000 */
[----:B------:R-:W-:Y:S02]  /*d850*/  ISETP.GE.AND P1, PT, R15, UR4, PT ;  /* 0x000000040f007c0c */ /* 0x000fe4000bf26270 */
[C---:B------:R-:W-:Y:S02]  /*d860*/  LOP3.LUT R15, R0.reuse, 0x4, RZ, 0xfc, !PT ;  /* 0x00000004000f7812 */ /* 0x040fe400078efcff */
[----:B------:R-:W-:Y:S02]  /*d870*/  LOP3.LUT R0, R0, 0x38, RZ, 0xfc, !PT ;  /* 0x0000003800007812 */ /* 0x000fe400078efcff */
[----:B0-----:R-:W-:-:S03]  /*d880*/  PRMT R10, RZ, 0x7610, R10 ;  /* 0x00007610ff0a7816 */ /* 0x001fc6000000000a */
[----:B------:R-:W-:-:S03]  /*d890*/  IMAD R0, R0, c[0x0][0x188], RZ ;  /* 0x0000620000007a24 */ /* 0x000fc600078e02ff */
[----:B------:R0:W2:Y:S01]  /*d8a0*/  @!P0 LDG.E.U16 R10, [R12.64] ;  /* 0x000000060c0a8981 */ /* 0x0000a2000c1e1500 */
[----:B------:R-:W-:Y:S01]  /*d8b0*/  SHF.R.U32.HI R14, RZ, 0x4, R14 ;  /* 0x00000004ff0e7819 */ /* 0x000fe2000001160e */
[----:B0-----:R-:W-:Y:S02]  /*d8c0*/  IMAD.WIDE R12, R0, 0x2, R20 ;  /* 0x00000002000c7825 */ /* 0x001fe400078e0214 */
[----:B------:R-:W0:Y:S01]  /*d8d0*/  S2R R0, SR_TID.X ;  /* 0x0000000000007919 */ /* 0x000e220000002100 */
[----:B------:R-:W-:Y:S02]  /*d8e0*/  SGXT.U32 R14, R14, 0x2 ;  /* 0x000000020e0e781a */ /* 0x000fe40000000000 */
[----:B------:R-:W-:Y:S02]  /*d8f0*/  ISETP.GE.AND P0, PT, R15, UR4, PT ;  /* 0x000000040f007c0c */ /* 0x000fe4000bf06270 */
[----:B------:R-:W-:Y:S02]  /*d900*/  LOP3.LUT R14, R14, 0x4, RZ, 0xfc, !PT ;  /* 0x000000040e0e7812 */ /* 0x000fe400078efcff */
[----:B------:R-:W-:-:S03]  /*d910*/  PRMT R11, RZ, 0x7610, R11 ;  /* 0x00007610ff0b7816 */ /* 0x000fc6000000000b */
[----:B------:R-:W-:-:S03]  /*d920*/  IMAD R14, R14, c[0x0][0x188], RZ ;  /* 0x000062000e0e7a24 */ /* 0x000fc600078e02ff */
[----:B------:R1:W2:Y:S01]  /*d930*/  @!P1 LDG.E.U16 R11, [R12.64] ;  /* 0x000000060c0b9981 */ /* 0x0002a2000c1e1500 */
[----:B------:R-:W-:Y:S01]  /*d940*/  IMAD.WIDE R14, R14, 0x2, R20 ;  /* 0x000000020e0e7825 */ /* 0x000fe200078e0214 */
[----:B-1----:R-:W-:-:S06]  /*d950*/  PRMT R12, RZ, 0x7610, R12 ;  /* 0x00007610ff0c7816 */ /* 0x002fcc000000000c */
[----:B------:R0:W2:Y:S02]  /*d960*/  @!P0 LDG.E.U16 R12, [R14.64] ;  /* 0x000000060e0c8981 */ /* 0x0000a4000c1e1500 */
[----:B0-----:R-:W-:-:S04]  /*d970*/  SHF.R.U32.HI R15, RZ, 0x4, R0 ;  /* 0x00000004ff0f7819 */ /* 0x001fc80000011600 */
[----:B------:R-:W-:-:S04]  /*d980*/  SGXT.U32 R15, R15, 0x2 ;  /* 0x000000020f0f781a */ /* 0x000fc80000000000 */
[C---:B------:R-:W-:Y:S02]  /*d990*/  LOP3.LUT R14, R15.reuse, 0xc, RZ, 0xfc, !PT ;  /* 0x0000000c0f0e7812 */ /* 0x040fe400078efcff */
[----:B------:R-:W-:Y:S02]  /*d9a0*/  LOP3.LUT R15, R15, 0xc, RZ, 0xfc, !PT ;  /* 0x0000000c0f0f7812 */ /* 0x000fe400078efcff */
[----:B------:R-:W-:-:S03]  /*d9b0*/  ISETP.GE.AND P0, PT, R14, UR4, PT ;  /* 0x000000040e007c0c */ /* 0x000fc6000bf06270 */
[----:B------:R-:W-:Y:S01]  /*d9c0*/  IMAD R15, R15, c[0x0][0x188], RZ ;  /* 0x000062000f0f7a24 */ /* 0x000fe200078e02ff */
[----:B------:R-:W-:-:S03]  /*d9d0*/  PRMT R13, RZ, 0x7610, R13 ;  /* 0x00007610ff0d7816 */ /* 0x000fc6000000000d */
[----:B------:R-:W-:-:S06]  /*d9e0*/  IMAD.WIDE R14, R15, 0x2, R20 ;  /* 0x000000020f0e7825 */ /* 0x000fcc00078e0214 */
[----:B------:R0:W2:Y:S01]  /*d9f0*/  @!P0 LDG.E.U16 R13, [R14.64] ;  /* 0x000000060e0d8981 */ /* 0x0000a2000c1e1500 */
[----:B------:R-:W-:-:S03]  /*da00*/  SHF.R.U32.HI R0, RZ, 0x4, R0 ;  /* 0x00000004ff007819 */ /* 0x000fc60000011600 */
[----:B0-----:R-:W0:Y:S01]  /*da10*/  S2R R15, SR_TID.X ;  /* 0x00000000000f7919 */ /* 0x001e220000002100 */
[----:B------:R-:W-:-:S04]  /*da20*/  SGXT.U32 R0, R0, 0x2 ;  /* 0x000000020000781a */ /* 0x000fc80000000000 */
[----:B------:R-:W-:-:S04]  /*da30*/  LOP3.LUT R0, R0, 0x14, RZ, 0xfc, !PT ;  /* 0x0000001400007812 */ /* 0x000fc800078efcff */
[----:B------:R-:W-:Y:S02]  /*da40*/  ISETP.GE.AND P0, PT, R0, UR4, PT ;  /* 0x0000000400007c0c */ /* 0x000fe4000bf06270 */
[----:B------:R-:W1:Y:S01]  /*da50*/  S2R R0, SR_TID.X ;  /* 0x0000000000007919 */ /* 0x000e620000002100 */
[----:B0-----:R-:W-:-:S04]  /*da60*/  SHF.R.U32.HI R15, RZ, 0x4, R15 ;  /* 0x00000004ff0f7819 */ /* 0x001fc8000001160f */
[----:B------:R-:W-:-:S04]  /*da70*/  SGXT.U32 R15, R15, 0x2 ;  /* 0x000000020f0f781a */ /* 0x000fc80000000000 */
[----:B------:R-:W-:Y:S02]  /*da80*/  LOP3.LUT R15, R15, 0x14, RZ, 0xfc, !PT ;  /* 0x000000140f0f7812 */ /* 0x000fe400078efcff */
[----:B------:R-:W-:-:S03]  /*da90*/  PRMT R28, RZ, 0x7610, R28 ;  /* 0x00007610ff1c7816 */ /* 0x000fc6000000001c */
[----:B------:R-:W-:-:S04]  /*daa0*/  IMAD R15, R15, c[0x0][0x188], RZ ;  /* 0x000062000f0f7a24 */ /* 0x000fc800078e02ff */
[----:B------:R-:W-:-:S05]  /*dab0*/  IMAD.WIDE R14, R15, 0x2, R20 ;  /* 0x000000020f0e7825 */ /* 0x000fca00078e0214 */
[----:B------:R1:W2:Y:S02]  /*dac0*/  @!P0 LDG.E.U16 R28, [R14.64] ;  /* 0x000000060e1c8981 */ /* 0x0002a4000c1e1500 */
[----:B-1----:R-:W-:-:S04]  /*dad0*/  SHF.R.U32.HI R15, RZ, 0x4, R0 ;  /* 0x00000004ff0f7819 */ /* 0x002fc80000011600 */
[----:B------:R-:W-:-:S04]  /*dae0*/  SGXT.U32 R15, R15, 0x2 ;  /* 0x000000020f0f781a */ /* 0x000fc80000000000 */
[C---:B------:R-:W-:Y:S02]  /*daf0*/  LOP3.LUT R0, R15.reuse, 0x1c, RZ, 0xfc, !PT ;  /* 0x0000001c0f007812 */ /* 0x040fe400078efcff */
[C---:B------:R-:W-:Y:S02]  /*db00*/  LOP3.LUT R14, R15.reuse, 0x24, RZ, 0xfc, !PT ;  /* 0x000000240f0e7812 */ /* 0x040fe400078efcff */
[----:B------:R-:W-:Y:S02]  /*db10*/  LOP3.LUT R15, R15, 0x1c, RZ, 0xfc, !PT ;  /* 0x0000001c0f0f7812 */ /* 0x000fe400078efcff */
[----:B------:R-:W-:Y:S02]  /*db20*/  ISETP.GE.AND P0, PT, R0, UR4, PT ;  /* 0x0000000400007c0c */ /* 0x000fe4000bf06270 */
[----:B------:R-:W-:Y:S01]  /*db30*/  ISETP.GE.AND P1, PT, R14, UR4, PT ;  /* 0x000000040e007c0c */ /* 0x000fe2000bf26270 */
[----:B------:R-:W-:Y:S01]  /*db40*/  IMAD R15, R15, c[0x0][0x188], RZ ;  /* 0x000062000f0f7a24 */ /* 0x000fe200078e02ff */
[----:B------:R-:W-:Y:S01]  /*db50*/  PRMT R27, RZ, 0x7610, R27 ;  /* 0x00007610ff1b7816 */ /* 0x000fe2000000001b */
[----:B------:R-:W2:Y:S02]  /*db60*/  LDL.LU R0, [R1+0x8b0] ;  /* 0x0008b00001007983 */ /* 0x000ea40000300800 */
[----:B------:R-:W-:-:S06]  /*db70*/  IMAD.WIDE R14, R15, 0x2, R20 ;  /* 0x000000020f0e7825 */ /* 0x000fcc00078e0214 */
[----:B------:R0:W2:Y:S04]  /*db80*/  @!P0 LDG.E.U16 R27, [R14.64] ;  /* 0x000000060e1b8981 */ /* 0x0000a8000c1e1500 */
[----:B0-----:R-:W0:Y:S01]  /*db90*/  S2R R15, SR_TID.X ;  /* 0x00000000000f7919 */ /* 0x001e220000002100 */
[----:B------:R-:W-:Y:S02]  /*dba0*/  PRMT R26, RZ, 0x7610, R26 ;  /* 0x00007610ff1a7816 */ /* 0x000fe4000000001a */
[----:B0-----:R-:W-:-:S04]  /*dbb0*/  SHF.R.U32.HI R15, RZ, 0x4, R15 ;  /* 0x00000004ff0f7819 */ /* 0x001fc8000001160f */
[----:B------:R-:W-:-:S04]  /*dbc0*/  SGXT.U32 R15, R15, 0x2 ;  /* 0x000000020f0f781a */ /* 0x000fc80000000000 */
[----:B------:R-:W-:-:S05]  /*dbd0*/  LOP3.LUT R15, R15, 0x24, RZ, 0xfc, !PT ;  /* 0x000000240f0f7812 */ /* 0x000fca00078efcff */
[----:B------:R-:W-:-:S04]  /*dbe0*/  IMAD R15, R15, c[0x0][0x188], RZ ;  /* 0x000062000f0f7a24 */ /* 0x000fc800078e02ff */
[----:B------:R-:W-:-:S05]  /*dbf0*/  IMAD.WIDE R14, R15, 0x2, R20 ;  /* 0x000000020f0e7825 */ /* 0x000fca00078e0214 */
[----:B------:R0:W2:Y:S02]  /*dc00*/  @!P1 LDG.E.U16 R26, [R14.64] ;  /* 0x000000060e1a9981 */ /* 0x0000a4000c1e1500 */
[----:B0-----:R-:W-:-:S04]  /*dc10*/  SHF.R.U32.HI R15, RZ, 0x4, R19 ;  /* 0x00000004ff0f7819 */ /* 0x001fc80000011613 */
[----:B------:R-:W-:-:S04]  /*dc20*/  SGXT.U32 R15, R15, 0x2 ;  /* 0x000000020f0f781a */ /* 0x000fc80000000000 */
[C---:B------:R-:W-:Y:S02]  /*dc30*/  LOP3.LUT R19, R15.reuse, 0x2c, RZ, 0xfc, !PT ;  /* 0x0000002c0f137812 */ /* 0x040fe400078efcff */
[C---:B------:R-:W-:Y:S02]  /*dc40*/  LOP3.LUT R14, R15.reuse, 0x34, RZ, 0xfc, !PT ;  /* 0x000000340f0e7812 */ /* 0x040fe400078efcff */
[----:B------:R-:W-:Y:S02]  /*dc50*/  LOP3.LUT R15, R15, 0x2c, RZ, 0xfc, !PT ;  /* 0x0000002c0f0f7812 */ /* 0x000fe400078efcff */
[----:B------:R-:W-:-:S03]  /*dc60*/  ISETP.GE.AND P0, PT, R19, UR4, PT ;  /* 0x0000000413007c0c */ /* 0x000fc6000bf06270 */
[----:B------:R-:W-:Y:S01]  /*dc70*/  IMAD R15, R15, c[0x0][0x188], RZ ;  /* 0x000062000f0f7a24 */ /* 0x000fe200078e02ff */
[----:B------:R-:W-:Y:S02]  /*dc80*/  ISETP.GE.AND P1, PT, R14, UR4, PT ;  /* 0x000000040e007c0c */ /* 0x000fe4000bf26270 */
[----:B------:R-:W-:Y:S01]  /*dc90*/  PRMT R17, RZ, 0x7610, R17 ;  /* 0x00007610ff117816 */ /* 0x000fe20000000011 */
[----:B------:R-:W-:-:S06]  /*dca0*/  IMAD.WIDE R14, R15, 0x2, R20 ;  /* 0x000000020f0e7825 */ /* 0x000fcc00078e0214 */
[----:B------:R0:W3:Y:S04]  /*dcb0*/  @!P0 LDG.E.U16 R17, [R14.64] ;  /* 0x000000060e118981 */ /* 0x0000e8000c1e1500 */
[----:B0-----:R-:W0:Y:S01]  /*dcc0*/  S2R R15, SR_TID.X ;  /* 0x00000000000f7919 */ /* 0x001e220000002100 */
[----:B------:R-:W-:Y:S02]  /*dcd0*/  LOP3.LUT R23, R23, 0x34, RZ, 0xfc, !PT ;  /* 0x0000003417177812 */ /* 0x000fe400078efcff */
[----:B------:R-:W-:-:S03]  /*dce0*/  PRMT R25, RZ, 0x7610, R25 ;  /* 0x00007610ff197816 */ /* 0x000fc60000000019 */
[----:B------:R-:W-:Y:S01]  /*dcf0*/  IMAD R23, R23, c[0x0][0x188], RZ ;  /* 0x0000620017177a24 */ /* 0x000fe200078e02ff */
[----:B0-----:R-:W-:-:S04]  /*dd00*/  SHF.R.U32.HI R15, RZ, 0x4, R15 ;  /* 0x00000004ff0f7819 */ /* 0x001fc8000001160f */
[----:B------:R-:W-:-:S04]  /*dd10*/  IADD3 R15, R15, 0x3c, RZ ;  /* 0x0000003c0f0f7810 */ /* 0x000fc80007ffe0ff */
[----:B------:R-:W-:Y:S01]  /*dd20*/  ISETP.GE.AND P0, PT, R15, UR4, PT ;  /* 0x000000040f007c0c */ /* 0x000fe2000bf06270 */
[----:B------:R-:W-:-:S05]  /*dd30*/  IMAD.WIDE R14, R23, 0x2, R20 ;  /* 0x00000002170e7825 */ /* 0x000fca00078e0214 */
[----:B------:R0:W4:Y:S04]  /*dd40*/  @!P1 LDG.E.U16 R25, [R14.64] ;  /* 0x000000060e199981 */ /* 0x000128000c1e1500 */
[----:B0-----:R-:W0:Y:S01]  /*dd50*/  S2R R15, SR_TID.X ;  /* 0x00000000000f7919 */ /* 0x001e220000002100 */
[----:B------:R-:W-:Y:S02]  /*dd60*/  PRMT R24, RZ, 0x7610, R24 ;  /* 0x00007610ff187816 */ /* 0x000fe40000000018 */
[----:B0-----:R-:W-:-:S04]  /*dd70*/  SHF.R.U32.HI R15, RZ, 0x4, R15 ;  /* 0x00000004ff0f7819 */ /* 0x001fc8000001160f */
[----:B------:R-:W-:-:S05]  /*dd80*/  IADD3 R15, R15, 0x3c, RZ ;  /* 0x0000003c0f0f7810 */ /* 0x000fca0007ffe0ff */
[----:B------:R-:W-:-:S04]  /*dd90*/  IMAD R15, R15, c[0x0][0x188], RZ ;  /* 0x000062000f0f7a24 */ /* 0x000fc800078e02ff */
[----:B------:R-:W-:-:S05]  /*dda0*/  IMAD.WIDE R14, R15, 0x2, R20 ;  /* 0x000000020f0e7825 */ /* 0x000fca00078e0214 */
[----:B------:R0:W4:Y:S04]  /*ddb0*/  @!P0 LDG.E.U16 R24, [R14.64] ;  /* 0x000000060e188981 */ /* 0x000128000c1e1500 */
[----:B--2---:R-:W-:Y:S04]  /*ddc0*/  STL [R1+0x88c], R26 ;  /* 0x00088c1a01007387 */ /* 0x004fe80000100800 */
[----:B------:R-:W2:Y:S04]  /*ddd0*/  LDL.LU R19, [R1+0x8ac] ;  /* 0x0008ac0001137983 */ /* 0x000ea80000300800 */
[----:B---3--:R-:W-:Y:S04]  /*dde0*/  STL [R1+0x888], R17 ;  /* 0x0008881101007387 */ /* 0x008fe80000100800 */
[----:B------:R-:W-:Y:S04]  /*ddf0*/  STL [R1+0x5c8], R20 ;  /* 0x0005c81401007387 */ /* 0x000fe80000100800 */
[----:B------:R1:W-:Y:S04]  /*de00*/  STL [R1+0x5c4], R21 ;  /* 0x0005c41501007387 */ /* 0x0003e80000100800 */
[----:B0-----:R-:W3:Y:S04]  /*de10*/  LDL R15, [R1+0x464] ;  /* 0x00046400010f7983 */ /* 0x001ee80000100800 */
[----:B------:R-:W0:Y:S01]  /*de20*/  S2R R23, SR_TID.X ;  /* 0x0000000000177919 */ /* 0x000e220000002100 */
[----:B------:R-:W-:-:S02]  /*de30*/  PRMT R3, RZ, 0x7610, R3 ;  /* 0x00007610ff037816 */ /* 0x000fc40000000003 */
[----:B------:R-:W-:Y:S01]  /*de40*/  PRMT R4, RZ, 0x7610, R4 ;  /* 0x00007610ff047816 */ /* 0x000fe20000000004 */
[----:B-1----:R-:W2:Y:S04]  /*de50*/  LDL R21, [R1+0x2cc] ;  /* 0x0002cc0001157983 */ /* 0x002ea80000100800 */
[----:B------:R-:W-:Y:S01]  /*de60*/  BAR.SYNC.DEFER_BLOCKING 0x0 ;  /* 0x0000000000007b1d */ /* 0x000fe20000010000 */
[----:B---3--:R-:W-:-:S05]  /*de70*/  IADD3 R14, P1, R15, R2, RZ ;  /* 0x000000020f0e7210 */ /* 0x008fca0007f3e0ff */
[----:B------:R-:W3:Y:S01]  /*de80*/  LDL R15, [R1+0x30c] ;  /* 0x00030c00010f7983 */ /* 0x000ee20000100800 */
[----:B0-----:R-:W-:-:S04]  /*de90*/  LOP3.LUT R23, R23, 0x3f, RZ, 0xc0, !PT ;  /* 0x0000003f17177812 */ /* 0x001fc800078ec0ff */
[----:B------:R-:W-:Y:S02]  /*dea0*/  ISETP.GE.AND P0, PT, R23, UR4, PT ;  /* 0x0000000417007c0c */ /* 0x000fe4000bf06270 */
[----:B--2---:R-:W-:Y:S01]  /*deb0*/  PRMT R19, RZ, 0x7610, R19 ;  /* 0x00007610ff137816 */ /* 0x004fe20000000013 */
[----:B---3--:R-:W-:-:S10]  /*dec0*/  IMAD.X R15, R15, 0x1, R0, P1 ;  /* 0x000000010f0f7824 */ /* 0x008fd400008e0600 */
[----:B------:R0:W2:Y:S04]  /*ded0*/  @!P0 LDG.E.U16 R19, [R14.64] ;  /* 0x000000060e138981 */ /* 0x0000a8000c1e1500 */
[----:B0-----:R-:W3:Y:S02]  /*dee0*/  LDL R15, [R1+0x504] ;  /* 0x00050400010f7983 */ /* 0x001ee40000100800 */
[----:B---3--:R-:W-:Y:S02]  /*def0*/  IADD3 R14, P1, R15, R2, RZ ;  /* 0x000000020f0e7210 */ /* 0x008fe40007f3e0ff */
[----:B------:R-:W3:Y:S03]  /*df00*/  LDL R15, [R1+0x44c] ;  /* 0x00044c00010f7983 */ /* 0x000ee60000100800 */
[----:B---3--:R-:W-:-:S05]  /*df10*/  IMAD.X R15, R15, 0x1, R0, P1 ;  /* 0x000000010f0f7824 */ /* 0x008fca00008e0600 */
[----:B------:R0:W3:Y:S04]  /*df20*/  @!P0 LDG.E.U16 R3, [R14.64] ;  /* 0x000000060e038981 */ /* 0x0000e8000c1e1500 */
[----:B0-----:R-:W2:Y:S02]  /*df30*/  LDL R15, [R1+0x2e0] ;  /* 0x0002e000010f7983 */ /* 0x001ea40000100800 */
[----:B--2---:R-:W-:Y:S02]  /*df40*/  IADD3 R14, P1, R15, R2, RZ ;  /* 0x000000020f0e7210 */ /* 0x004fe40007f3e0ff */
[----:B------:R-:W2:Y:S03]  /*df50*/  LDL R15, [R1+0x1ac] ;  /* 0x0001ac00010f7983 */ /* 0x000ea60000100800 */
[----:B--2---:R-:W-:-:S05]  /*df60*/  IMAD.X R15, R15, 0x1, R0, P1 ;  /* 0x000000010f0f7824 */ /* 0x004fca00008e0600 */
[----:B------:R0:W2:Y:S04]  /*df70*/  @!P0 LDG.E.U16 R4, [R14.64] ;  /* 0x000000060e048981 */ /* 0x0000a8000c1e1500 */
[----:B0-----:R-:W2:Y:S01]  /*df80*/  LDL R15, [R1+0x420] ;  /* 0x00042000010f7983 */ /* 0x001ea20000100800 */
[----:B------:R-:W-:Y:S02]  /*df90*/  PRMT R18, RZ, 0x7610, R18 ;  /* 0x00007610ff127816 */ /* 0x000fe40000000012 */
[----:B--2---:R-:W-:-:S05]  /*dfa0*/  IADD3 R14, P1, R15, R2, RZ ;  /* 0x000000020f0e7210 */ /* 0x004fca0007f3e0ff */
[----:B------:R-:W-:Y:S02]  /*dfb0*/  IMAD.X R15, R21, 0x1, R0, P1 ;  /* 0x00000001150f7824 */ /* 0x000fe400008e0600 */
[----:B------:R-:W2:Y:S04]  /*dfc0*/  LDL R21, [R1+0x3e0] ;  /* 0x0003e00001157983 */ /* 0x000ea80000100800 */
[----:B------:R-:W2:Y:S04]  /*dfd0*/  @!P0 LDG.E.U16 R18, [R14.64] ;  /* 0x000000060e128981 */ /* 0x000ea8000c1e1500 */
[----:B--2---:R0:W-:Y:S04]  /*dfe0*/  STL [R1+0x14], R18 ;  /* 0x0000141201007387 */ /* 0x0041e80000100800 */
[----:B0-----:R-:W2:Y:S04]  /*dff0*/  LDL.LU R18, [R1+0x8a8] ;  /* 0x0008a80001127983 */ /* 0x001ea80000300800 */
[----:B------:R-:W2:Y:S02]  /*e000*/  LDL R15, [R1+0x310] ;  /* 0x00031000010f7983 */ /* 0x000ea40000100800 */
[----:B--2---:R-:W-:-:S02]  /*e010*/  IADD3 R14, P1, R15, R2, RZ ;  /* 0x000000020f0e7210 */ /* 0x004fc40007f3e0ff */
[----:B------:R-:W2:Y:S01]  /*e020*/  LDL R15, [R1+0x118] ;  /* 0x00011800010f7983 */ /* 0x000ea20000100800 */
[----:B------:R-:W-:Y:S02]  /*e030*/  PRMT R18, RZ, 0x7610, R18 ;  /* 0x00007610ff127816 */ /* 0x000fe40000000012 */
[----:B--2---:R-:W-:-:S05]  /*e040*/  IMAD.X R15, R15, 0x1, R0, P1 ;  /* 0x000000010f0f7824 */ /* 0x004fca00008e0600 */
        /* <DEDUP_REMOVED lines=8> */
[----:B------:R0:W2:Y:S04]  /*e0d0*/  @!P0 LDG.E.U16 R18, [R14.64] ;  /* 0x000000060e128981 */ /* 0x0000a8000c1e1500 */
[----:B0-----:R-:W2:Y:S02]  /*e0e0*/  LDL R15, [R1+0x2a0] ;  /* 0x0002a000010f7983 */ /* 0x001ea40000100800 */
[----:B--2---:R-:W-:Y:S02]  /*e0f0*/  IADD3 R14, P1, R15, R2, RZ ;  /* 0x000000020f0e7210 */ /* 0x004fe40007f3e0ff */
[----:B------:R-:W2:Y:S01]  /*e100*/  LDL R15, [R1+0x18c] ;  /* 0x00018c00010f7983 */ /* 0x000ea20000100800 */
[----:B------:R-:W-:Y:S02]  /*e110*/  PRMT R29, RZ, 0x7610, R29 ;  /* 0x00007610ff1d7816 */ /* 0x000fe4000000001d */
[----:B--2---:R-:W-:-:S05]  /*e120*/  IMAD.X R15, R15, 0x1, R0, P1 ;  /* 0x000000010f0f7824 */ /* 0x004fca00008e0600 */
[----:B------:R-:W2:Y:S04]  /*e130*/  @!P0 LDG.E.U16 R29, [R14.64] ;  /* 0x000000060e1d8981 */ /* 0x000ea8000c1e1500 */
[----:B--2---:R0:W-:Y:S04]  /*e140*/  STL [R1+0x10], R29 ;  /* 0x0000101d01007387 */ /* 0x0041e80000100800 */
[----:B0-----:R-:W2:Y:S04]  /*e150*/  LDL.LU R29, [R1+0x8a0] ;  /* 0x0008a000011d7983 */ /* 0x001ea80000300800 */
[----:B------:R-:W3:Y:S01]  /*e160*/  LDL R15, [R1+0x28c] ;  /* 0x00028c00010f7983 */ /* 0x000ee20000100800 */
[----:B------:R-:W-:-:S03]  /*e170*/  IADD3 R14, P1, R21, R2, RZ ;  /* 0x00000002150e7210 */ /* 0x000fc60007f3e0ff */
[----:B------:R-:W4:Y:S01]  /*e180*/  LDL R21, [R1+0x24c] ;  /* 0x00024c0001157983 */ /* 0x000f220000100800 */
[----:B--2---:R-:W-:Y:S01]  /*e190*/  PRMT R29, RZ, 0x7610, R29 ;  /* 0x00007610ff1d7816 */ /* 0x004fe2000000001d */
[----:B---3--:R-:W-:-:S05]  /*e1a0*/  IMAD.X R15, R15, 0x1, R0, P1 ;  /* 0x000000010f0f7824 */ /* 0x008fca00008e0600 */
[----:B------:R-:W2:Y:S04]  /*e1b0*/  @!P0 LDG.E.U16 R29, [R14.64] ;  /* 0x000000060e1d8981 */ /* 0x000ea8000c1e1500 */
[----:B--2---:R0:W-:Y:S04]  /*e1c0*/  STL [R1+0xc], R29 ;  /* 0x00000c1d01007387 */ /* 0x0041e80000100800 */
[----:B0-----:R-:W2:Y:S04]  /*e1d0*/  LDL.LU R29, [R1+0x89c] ;  /* 0x00089c00011d7983 */ /* 0x001ea80000300800 */
[----:B------:R-:W3:Y:S02]  /*e1e0*/  LDL R15, [R1+0x4c4] ;  /* 0x0004c400010f7983 */ /* 0x000ee40000100800 */
[----:B---3--:R-:W-:-:S02]  /*e1f0*/  IADD3 R14, P1, R15, R2, RZ ;  /* 0x000000020f0e7210 */ /* 0x008fc40007f3e0ff */
[----:B------:R-:W3:Y:S01]  /*e200*/  LDL R15, [R1+0x3cc] ;  /* 0x0003cc00010f7983 */ /* 0x000ee20000100800 */
[----:B------:R-:W-:Y:S01]  /*e210*/  PRMT R20, RZ, 0x7610, R20 ;  /* 0x00007610ff147816 */ /* 0x000fe20000000014 */
[----:B------:R-:W-:-:S05]  /*e220*/  IMAD.SHL.U32 R23, R23, 0x2, RZ ;  /* 0x0000000217177824 */ /* 0x000fca00078e00ff */
[----:B----4-:R-:W-:Y:S04]  /*e230*/  STS.U16 [R23+0x4000], R16 ;  /* 0x0040001017007388 */ /* 0x010fe80000000400 */
[----:B------:R0:W-:Y:S04]  /*e240*/  STS.U16 [R23+0x4100], R5 ;  /* 0x0041000517007388 */ /* 0x0001e80000000400 */
[----:B------:R1:W-:Y:S04]  /*e250*/  STS.U16 [R23+0x4200], R6 ;  /* 0x0042000617007388 */ /* 0x0003e80000000400 */
[----:B0-----:R-:W4:Y:S04]  /*e260*/  LDL R5, [R1+0x16c] ;  /* 0x00016c0001057983 */ /* 0x001f280000100800 */
[----:B-1----:R-:W4:Y:S01]  /*e270*/  LDL R6, [R1+0x3a0] ;  /* 0x0003a00001067983 */ /* 0x002f220000100800 */
[----:B---3--:R-:W-:-:S05]  /*e280*/  IMAD.X R15, R15, 0x1, R0, P1 ;  /* 0x000000010f0f7824 */ /* 0x008fca00008e0600 */
[----:B------:R0:W3:Y:S04]  /*e290*/  @!P0 LDG.E.U16 R20, [R14.64] ;  /* 0x000000060e148981 */ /* 0x0000e8000c1e1500 */
[----:B0-----:R-:W3:Y:S01]  /*e2a0*/  LDL R15, [R1+0x260] ;  /* 0x00026000010f7983 */ /* 0x001ee20000100800 */
[----:B--2---:R-:W-:Y:S02]  /*e2b0*/  PRMT R29, RZ, 0x7610, R29 ;  /* 0x00007610ff1d7816 */ /* 0x004fe4000000001d */
[----:B------:R-:W-:Y:S01]  /*e2c0*/  PRMT R22, RZ, 0x7610, R22 ;  /* 0x00007610ff167816 */ /* 0x000fe20000000016 */
[----:B------:R0:W-:Y:S01]  /*e2d0*/  STS.U16 [R23+0x4300], R7 ;  /* 0x0043000717007388 */ /* 0x0001e20000000400 */
[----:B---3--:R-:W-:-:S05]  /*e2e0*/  IADD3 R14, P1, R15, R2, RZ ;  /* 0x000000020f0e7210 */ /* 0x008fca0007f3e0ff */
[--C-:B----4-:R-:W-:Y:S01]  /*e2f0*/  IMAD.X R15, R5, 0x1, R0.reuse, P1 ;  /* 0x00000001050f7824 */ /* 0x110fe200008e0600 */
[----:B------:R-:W-:Y:S01]  /*e300*/  IADD3 R6, P1, R6, R2, RZ ;  /* 0x0000000206067210 */ /* 0x000fe20007f3e0ff */
[----:B------:R-:W2:Y:S04]  /*e310*/  LDL R5, [R1+0x14c] ;  /* 0x00014c0001057983 */ /* 0x000ea80000100800 */
[----:B0-----:R-:W-:Y:S01]  /*e320*/  IMAD.X R7, R21, 0x1, R0, P1 ;  /* 0x0000000115077824 */ /* 0x001fe200008e0600 */
[----:B------:R-:W3:Y:S04]  /*e330*/  @!P0 LDG.E.U16 R29, [R14.64] ;  /* 0x000000060e1d8981 */ /* 0x000ee8000c1e1500 */
[----:B------:R0:W4:Y:S04]  /*e340*/  @!P0 LDG.E.U16 R22, [R6.64] ;  /* 0x0000000606168981 */ /* 0x000128000c1e1500 */
[----:B0-----:R-:W0:Y:S02]  /*e350*/  S2R R7, SR_TID.X ;  /* 0x0000000000077919 */ /* 0x001e240000002100 */
[----:B0-----:R-:W-:-:S05]  /*e360*/  LOP3.LUT R7, R7, 0x3f, RZ, 0xc0, !PT ;  /* 0x0000003f07077812 */ /* 0x001fca00078ec0ff */
[----:B------:R-:W-:Y:S01]  /*e370*/  IMAD.SHL.U32 R6, R7, 0x2, RZ ;  /* 0x0000000207067824 */ /* 0x000fe200078e00ff */
[----:B---3--:R0:W-:Y:S04]  /*e380*/  STL [R1+0x4], R29 ;  /* 0x0000041d01007387 */ /* 0x0081e80000100800 */
[----:B0-----:R-:W3:Y:S04]  /*e390*/  LDL.LU R29, [R1+0x898] ;  /* 0x00089800011d7983 */ /* 0x001ee80000300800 */
[----:B------:R-:W2:Y:S04]  /*e3a0*/  LDL.LU R23, [R1+0x894] ;  /* 0x0008940001177983 */ /* 0x000ea80000300800 */
[----:B------:R-:W2:Y:S04]  /*e3b0*/  LDL R21, [R1+0x20c] ;  /* 0x00020c0001157983 */ /* 0x000ea80000100800 */
[----:B----4-:R0:W-:Y:S04]  /*e3c0*/  STL [R1], R22 ;  /* 0x0000001601007387 */ /* 0x0101e80000100800 */
[----:B0-----:R-:W4:Y:S04]  /*e3d0*/  LDL.LU R22, [R1+0x890] ;  /* 0x0008900001167983 */ /* 0x001f280000300800 */
[----:B------:R-:W2:Y:S04]  /*e3e0*/  LDL R7, [R1+0x4a4] ;  /* 0x0004a40001077983 */ /* 0x000ea80000100800 */
[----:B------:R2:W-:Y:S02]  /*e3f0*/  STS.U16 [R6+0x4400], R8 ;  /* 0x0044000806007388 */ /* 0x0005e40000000400 */
[----:B--2---:R-:W-:-:S02]  /*e400*/  IADD3 R6, P1, R7, R2, RZ ;  /* 0x0000000207067210 */ /* 0x004fc40007f3e0ff */
[----:B------:R-:W2:Y:S01]  /*e410*/  LDL R7, [R1+0x38c] ;  /* 0x00038c0001077983 */ /* 0x000ea20000100800 */
[----:B------:R-:W-:Y:S02]  /*e420*/  PRMT R8, RZ, 0x7610, R8 ;  /* 0x00007610ff087816 */ /* 0x000fe40000000008 */
[----:B--2---:R-:W-:-:S05]  /*e430*/  IMAD.X R7, R7, 0x1, R0, P1 ;  /* 0x0000000107077824 */ /* 0x004fca00008e0600 */
[----:B------:R0:W2:Y:S04]  /*e440*/  @!P0 LDG.E.U16 R8, [R6.64] ;  /* 0x0000000606088981 */ /* 0x0000a8000c1e1500 */
[----:B0-----:R-:W0:Y:S02]  /*e450*/  S2R R7, SR_TID.X ;  /* 0x0000000000077919 */ /* 0x001e240000002100 */
[----:B0-----:R-:W-:Y:S02]  /*e460*/  LOP3.LUT R6, R7, 0x3f, RZ, 0xc0, !PT ;  /* 0x0000003f07067812 */ /* 0x001fe400078ec0ff */
[----:B------:R-:W4:Y:S01]  /*e470*/  LDL R7, [R1+0x220] ;  /* 0x0002200001077983 */ /* 0x000f220000100800 */
[----:B---3--:R-:W-:-:S03]  /*e480*/  PRMT R29, RZ, 0x7610, R29 ;  /* 0x00007610ff1d7816 */ /* 0x008fc6000000001d */
[----:B--2---:R0:W-:Y:S02]  /*e490*/  STL [R1+0x884], R8 ;  /* 0x0008840801007387 */ /* 0x0041e40000100800 */
[----:B0-----:R-:W-:Y:S01]  /*e4a0*/  IMAD.SHL.U32 R8, R6, 0x2, RZ ;  /* 0x0000000206087824 */ /* 0x001fe200078e00ff */
[----:B----4-:R-:W-:-:S05]  /*e4b0*/  IADD3 R6, P1, R7, R2, RZ ;  /* 0x0000000207067210 */ /* 0x010fca0007f3e0ff */
[----:B------:R-:W-:Y:S01]  /*e4c0*/  IMAD.X R7, R5, 0x1, R0, P1 ;  /* 0x0000000105077824 */ /* 0x000fe200008e0600 */
[----:B------:R-:W-:Y:S02]  /*e4d0*/  PRMT R15, RZ, 0x7610, R15 ;  /* 0x00007610ff0f7816 */ /* 0x000fe4000000000f */
[----:B------:R-:W-:Y:S01]  /*e4e0*/  PRMT R14, RZ, 0x7610, R14 ;  /* 0x00007610ff0e7816 */ /* 0x000fe2000000000e */
[----:B------:R-:W-:Y:S04]  /*e4f0*/  STS.U16 [R8+0x4500], R9 ;  /* 0x0045000908007388 */ /* 0x000fe80000000400 */
[----:B------:R0:W2:Y:S01]  /*e500*/  @!P0 LDG.E.U16 R29, [R6.64] ;  /* 0x00000006061d8981 */ /* 0x0000a2000c1e1500 */
[----:B------:R-:W-:-:S03]  /*e510*/  PRMT R23, RZ, 0x7610, R23 ;  /* 0x00007610ff177816 */ /* 0x000fc60000000017 */
[----:B------:R-:W3:Y:S04]  /*e520*/  LDL R5, [R1+0x320] ;  /* 0x0003200001057983 */ /* 0x000ee80000100800 */
[----:B0-----:R-:W4:Y:S02]  /*e530*/  LDL R7, [R1+0x360] ;  /* 0x0003600001077983 */ /* 0x001f240000100800 */
[----:B----4-:R-:W-:-:S05]  /*e540*/  IADD3 R6, P1, R7, R2, RZ ;  /* 0x0000000207067210 */ /* 0x010fca0007f3e0ff */
[----:B------:R-:W-:Y:S01]  /*e550*/  IMAD.X R7, R21, 0x1, R0, P1 ;  /* 0x0000000115077824 */ /* 0x000fe200008e0600 */
[----:B------:R-:W-:Y:S04]  /*e560*/  STS.U16 [R8+0x4600], R10 ;  /* 0x0046000a08007388 */ /* 0x000fe80000000400 */
[----:B------:R0:W4:Y:S01]  /*e570*/  @!P0 LDG.E.U16 R15, [R6.64] ;  /* 0x00000006060f8981 */ /* 0x000122000c1e1500 */
[----:B------:R-:W-:-:S03]  /*e580*/  PRMT R22, RZ, 0x7610, R22 ;  /* 0x00007610ff167816 */ /* 0x000fc60000000016 */
[----:B------:R-:W2:Y:S04]  /*e590*/  LDL R21, [R1+0x460] ;  /* 0x0004600001157983 */ /* 0x000ea80000100800 */
[----:B0-----:R-:W2:Y:S02]  /*e5a0*/  LDL R7, [R1+0x484] ;  /* 0x0004840001077983 */ /* 0x001ea40000100800 */
[----:B--2---:R-:W-:Y:S02]  /*e5b0*/  IADD3 R6, P1, R7, R2, RZ ;  /* 0x0000000207067210 */ /* 0x004fe40007f3e0ff */
[----:B------:R-:W2:Y:S03]  /*e5c0*/  LDL R7, [R1+0x34c] ;  /* 0x00034c0001077983 */ /* 0x000ea60000100800 */
[----:B--2---:R-:W-:-:S05]  /*e5d0*/  IMAD.X R7, R7, 0x1, R0, P1 ;  /* 0x0000000107077824 */ /* 0x004fca00008e0600 */
[----:B------:R0:W2:Y:S04]  /*e5e0*/  @!P0 LDG.E.U16 R14, [R6.64] ;  /* 0x00000006060e8981 */ /* 0x0000a8000c1e1500 */
[----:B0-----:R-:W0:Y:S02]  /*e5f0*/  S2R R7, SR_TID.X ;  /* 0x0000000000077919 */ /* 0x001e240000002100 */
[----:B0-----:R-:W-:-:S05]  /*e600*/  LOP3.LUT R7, R7, 0x3f, RZ, 0xc0, !PT ;  /* 0x0000003f07077812 */ /* 0x001fca00078ec0ff */
[----:B------:R-:W-:-:S05]  /*e610*/  IMAD.SHL.U32 R7, R7, 0x2, RZ ;  /* 0x0000000207077824 */ /* 0x000fca00078e00ff */
[----:B------:R-:W-:Y:S02]  /*e620*/  LOP3.LUT R6, R7, 0x10, RZ, 0x3c, !PT ;  /* 0x0000001007067812 */ /* 0x000fe400078e3cff */
[----:B------:R-:W2:Y:S04]  /*e630*/  LDL R7, [R1+0x1e0] ;  /* 0x0001e00001077983 */ /* 0x000ea80000100800 */
[----:B------:R-:W-:Y:S04]  /*e640*/  STS.U16 [R8+0x4700], R11 ;  /* 0x0047000b08007388 */ /* 0x000fe80000000400 */
[----:B------:R2:W-:Y:S02]  /*e650*/  STS.U16 [R6+0x4080], R12 ;  /* 0x0040800c06007388 */ /* 0x0005e40000000400 */
[----:B--2---:R-:W-:-:S02]  /*e660*/  IADD3 R6, P1, R7, R2, RZ ;  /* 0x0000000207067210 */ /* 0x004fc40007f3e0ff */
[----:B------:R-:W2:Y:S03]  /*e670*/  LDL R7, [R1+0x12c] ;  /* 0x00012c0001077983 */ /* 0x000ea60000100800 */
[----:B--2---:R-:W-:-:S05]  /*e680*/  IMAD.X R7, R7, 0x1, R0, P1 ;  /* 0x0000000107077824 */ /* 0x004fca00008e0600 */
[----:B------:R0:W2:Y:S04]  /*e690*/  @!P0 LDG.E.U16 R23, [R6.64] ;  /* 0x0000000606178981 */ /* 0x0000a8000c1e1500 */
[----:B0-----:R-:W0:Y:S02]  /*e6a0*/  S2R R7, SR_TID.X ;  /* 0x0000000000077919 */ /* 0x001e240000002100 */
[----:B0-----:R-:W-:-:S05]  /*e6b0*/  LOP3.LUT R7, R7, 0x3f, RZ, 0xc0, !PT ;  /* 0x0000003f07077812 */ /* 0x001fca00078ec0ff */
[----:B------:R-:W-:-:S05]  /*e6c0*/  IMAD.SHL.U32 R7, R7, 0x2, RZ ;  /* 0x0000000207077824 */ /* 0x000fca00078e00ff */
[----:B------:R-:W-:-:S05]  /*e6d0*/  LOP3.LUT R7, R7, 0x10, RZ, 0x3c, !PT ;  /* 0x0000001007077812 */ /* 0x000fca00078e3cff */
[----:B------:R0:W-:Y:S04]  /*e6e0*/  STS.U16 [R7+0x4180], R13 ;  /* 0x0041800d07007388 */ /* 0x0001e80000000400 */
[----:B0-----:R-:W2:Y:S01]  /*e6f0*/  LDL R7, [R1+0x1cc] ;  /* 0x0001cc0001077983 */ /* 0x001ea20000100800 */
[----:B---3--:R-:W-:Y:S02]  /*e700*/  IADD3 R6, P1, R5, R2, RZ ;  /* 0x0000000205067210 */ /* 0x008fe40007f3e0ff */
[----:B------:R-:W-:Y:S01]  /*e710*/  PRMT R26, RZ, 0x7610, R26 ;  /* 0x00007610ff1a7816 */ /* 0x000fe2000000001a */
[----:B------:R-:W3:Y:S02]  /*e720*/  LDL R5, [R1+0x434] ;  /* 0x0004340001057983 */ /* 0x000ee40000100800 */
        /* <DEDUP_REMOVED lines=8> */
[----:B------:R-:W-:Y:S02]  /*e7b0*/  IADD3 R6, P1, R21, R2, RZ ;  /* 0x0000000215067210 */ /* 0x000fe40007f3e0ff */
[----:B------:R-:W-:Y:S01]  /*e7c0*/  PRMT R28, RZ, 0x7610, R28 ;  /* 0x00007610ff1c7816 */ /* 0x000fe2000000001c */
[----:B------:R-:W3:Y:S02]  /*e7d0*/  LDL R21, [R1+0x1a0] ;  /* 0x0001a00001157983 */ /* 0x000ee40000100800 */
[----:B--2---:R-:W-:-:S05]  /*e7e0*/  IMAD.X R7, R7, 0x1, R0, P1 ;  /* 0x0000000107077824 */ /* 0x004fca00008e0600 */
[----:B------:R0:W2:Y:S04]  /*e7f0*/  @!P0 LDG.E.U16 R28, [R6.64] ;  /* 0x00000006061c8981 */ /* 0x0000a8000c1e1500 */
[----:B0-----:R-:W0:Y:S02]  /*e800*/  S2R R7, SR_TID.X ;  /* 0x0000000000077919 */ /* 0x001e240000002100 */
[----:B0-----:R-:W-:-:S05]  /*e810*/  LOP3.LUT R7, R7, 0x3f, RZ, 0xc0, !PT ;  /* 0x0000003f07077812 */ /* 0x001fca00078ec0ff */
[----:B------:R-:W-:-:S05]  /*e820*/  IMAD.SHL.U32 R7, R7, 0x2, RZ ;  /* 0x0000000207077824 */ /* 0x000fca00078e00ff */
[----:B------:R-:W-:Y:S02]  /*e830*/  LOP3.LUT R6, R7, 0x10, RZ, 0x3c, !PT ;  /* 0x0000001007067812 */ /* 0x000fe400078e3cff */
[----:B------:R-:W2:Y:S04]  /*e840*/  LDL R7, [R1+0x448] ;  /* 0x0004480001077983 */ /* 0x000ea80000100800 */
[----:B------:R2:W-:Y:S02]  /*e850*/  STS.U16 [R6+0x4380], R27 ;  /* 0x0043801b06007388 */ /* 0x0005e40000000400 */
[----:B--2---:R-:W-:Y:S02]  /*e860*/  IADD3 R6, P1, R7, R2, RZ ;  /* 0x0000000207067210 */ /* 0x004fe40007f3e0ff */
[----:B------:R-:W2:Y:S03]  /*e870*/  LDL R7, [R1+0x2f4] ;  /* 0x0002f40001077983 */ /* 0x000ea60000100800 */
[----:B--2---:R-:W-:-:S05]  /*e880*/  IMAD.X R7, R7, 0x1, R0, P1 ;  /* 0x0000000107077824 */ /* 0x004fca00008e0600 */
[----:B------:R0:W2:Y:S04]  /*e890*/  @!P0 LDG.E.U16 R26, [R6.64] ;  /* 0x00000006061a8981 */ /* 0x0000a8000c1e1500 */
[----:B0-----:R-:W0:Y:S02]  /*e8a0*/  S2R R7, SR_TID.X ;  /* 0x0000000000077919 */ /* 0x001e240000002100 */
[----:B0-----:R-:W-:-:S05]  /*e8b0*/  LOP3.LUT R7, R7, 0x3f, RZ, 0xc0, !PT ;  /* 0x0000003f07077812 */ /* 0x001fca00078ec0ff */
[----:B------:R-:W-:-:S05]  /*e8c0*/  IMAD.SHL.U32 R7, R7, 0x2, RZ ;  /* 0x0000000207077824 */ /* 0x000fca00078e00ff */
[----:B------:R-:W-:Y:S01]  /*e8d0*/  LOP3.LUT R6, R7, 0x10, RZ, 0x3c, !PT ;  /* 0x0000001007067812 */ /* 0x000fe200078e3cff */
[----:B--2---:R0:W-:Y:S04]  /*e8e0*/  STL [R1+0x1c], R26 ;  /* 0x00001c1a01007387 */ /* 0x0041e80000100800 */
[----:B0-----:R-:W2:Y:S04]  /*e8f0*/  LDL.LU R26, [R1+0x88c] ;  /* 0x00088c00011a7983 */ /* 0x001ea80000300800 */
[----:B------:R-:W3:Y:S01]  /*e900*/  LDL R7, [R1+0x4f8] ;  /* 0x0004f80001077983 */ /* 0x000ee20000100800 */
[----:B------:R-:W-:-:S03]  /*e910*/  PRMT R17, RZ, 0x7610, R17 ;  /* 0x00007610ff117816 */ /* 0x000fc60000000011 */
[----:B--2---:R3:W-:Y:S02]  /*e920*/  STS.U16 [R6+0x4480], R26 ;  /* 0x0044801a06007388 */ /* 0x0047e40000000400 */
[----:B---3--:R-:W-:-:S05]  /*e930*/  IADD3 R6, P1, R7, R2, RZ ;  /* 0x0000000207067210 */ /* 0x008fca0007f3e0ff */
[----:B------:R-:W-:Y:S02]  /*e940*/  IMAD.X R7, R5, 0x1, R0, P1 ;  /* 0x0000000105077824 */ /* 0x000fe400008e0600 */
[----:B------:R-:W2:Y:S04]  /*e950*/  LDL R5, [R1+0x3f4] ;  /* 0x0003f40001057983 */ /* 0x000ea80000100800 */
[----:B------:R0:W3:Y:S04]  /*e960*/  @!P0 LDG.E.U16 R17, [R6.64] ;  /* 0x0000000606118981 */ /* 0x0000e8000c1e1500 */
[----:B0-----:R-:W0:Y:S02]  /*e970*/  S2R R7, SR_TID.X ;  /* 0x0000000000077919 */ /* 0x001e240000002100 */
[----:B0-----:R-:W-:-:S05]  /*e980*/  LOP3.LUT R7, R7, 0x3f, RZ, 0xc0, !PT ;  /* 0x0000003f07077812 */ /* 0x001fca00078ec0ff */
[----:B------:R-:W-:-:S05]  /*e990*/  IMAD.SHL.U32 R7, R7, 0x2, RZ ;  /* 0x0000000207077824 */ /* 0x000fca00078e00ff */
[----:B------:R-:W-:Y:S01]  /*e9a0*/  LOP3.LUT R6, R7, 0x10, RZ, 0x3c, !PT ;  /* 0x0000001007067812 */ /* 0x000fe200078e3cff */
[----:B---3--:R0:W-:Y:S04]  /*e9b0*/  STL [R1+0x18], R17 ;  /* 0x0000181101007387 */ /* 0x0081e80000100800 */
[----:B0-----:R-:W3:Y:S04]  /*e9c0*/  LDL.LU R17, [R1+0x888] ;  /* 0x0008880001117983 */ /* 0x001ee80000300800 */
[----:B------:R-:W2:Y:S04]  /*e9d0*/  LDL R7, [R1+0x2c8] ;  /* 0x0002c80001077983 */ /* 0x000ea80000100800 */
[----:B---3--:R2:W-:Y:S02]  /*e9e0*/  STS.U16 [R6+0x4580], R17 ;  /* 0x0045801106007388 */ /* 0x0085e40000000400 */
[----:B--2---:R-:W-:-:S02]  /*e9f0*/  IADD3 R6, P1, R7, R2, RZ ;  /* 0x0000000207067210 */ /* 0x004fc40007f3e0ff */
[----:B------:R-:W-:-:S03]  /*ea00*/  PRMT R17, RZ, 0x7610, R17 ;  /* 0x00007610ff117816 */ /* 0x000fc60000000011 */
[----:B------:R-:W-:Y:S02]  /*ea10*/  IMAD.X R7, R21, 0x1, R0, P1 ;  /* 0x0000000115077824 */ /* 0x000fe400008e0600 */
[----:B------:R-:W2:Y:S04]  /*ea20*/  LDL R21, [R1+0x288] ;  /* 0x0002880001157983 */ /* 0x000ea80000100800 */
[----:B------:R0:W3:Y:S04]  /*ea30*/  @!P0 LDG.E.U16 R17, [R6.64] ;  /* 0x0000000606118981 */ /* 0x0000e8000c1e1500 */
[----:B0-----:R-:W0:Y:S02]  /*ea40*/  S2R R7, SR_TID.X ;  /* 0x0000000000077919 */ /* 0x001e240000002100 */
[----:B0-----:R-:W-:-:S05]  /*ea50*/  LOP3.LUT R7, R7, 0x3f, RZ, 0xc0, !PT ;  /* 0x0000003f07077812 */ /* 0x001fca00078ec0ff */
[----:B------:R-:W-:-:S05]  /*ea60*/  IMAD.SHL.U32 R7, R7, 0x2, RZ ;  /* 0x0000000207077824 */ /* 0x000fca00078e00ff */
[----:B------:R-:W-:Y:S02]  /*ea70*/  LOP3.LUT R6, R7, 0x10, RZ, 0x3c, !PT ;  /* 0x0000001007067812 */ /* 0x000fe400078e3cff */
[----:B------:R-:W2:Y:S04]  /*ea80*/  LDL R7, [R1+0x408] ;  /* 0x0004080001077983 */ /* 0x000ea80000100800 */
[----:B------:R2:W-:Y:S04]  /*ea90*/  STS.U16 [R6+0x4680], R25 ;  /* 0x0046801906007388 */ /* 0x0005e80000000400 */
[----:B---3--:R-:W-:Y:S01]  /*eaa0*/  STL [R1+0x880], R17 ;  /* 0x0008801101007387 */ /* 0x008fe20000100800 */
[----:B--2---:R-:W-:-:S03]  /*eab0*/  IADD3 R6, P1, R7, R2, RZ ;  /* 0x0000000207067210 */ /* 0x004fc60007f3e0ff */
[----:B------:R-:W2:Y:S01]  /*eac0*/  LDL R7, [R1+0x2b4] ;  /* 0x0002b40001077983 */ /* 0x000ea20000100800 */
[----:B------:R-:W-:Y:S01]  /*ead0*/  PRMT R16, RZ, 0x7610, R16 ;  /* 0x00007610ff107816 */ /* 0x000fe20000000010 */
[----:B--2---:R-:W-:-:S05]  /*eae0*/  IMAD.X R7, R7, 0x1, R0, P1 ;  /* 0x0000000107077824 */ /* 0x004fca00008e0600 */
[----:B------:R0:W2:Y:S04]  /*eaf0*/  @!P0 LDG.E.U16 R16, [R6.64] ;  /* 0x0000000606108981 */ /* 0x0000a8000c1e1500 */
[----:B0-----:R-:W0:Y:S02]  /*eb00*/  S2R R7, SR_TID.X ;  /* 0x0000000000077919 */ /* 0x001e240000002100 */
[----:B0-----:R-:W-:-:S05]  /*eb10*/  LOP3.LUT R7, R7, 0x3f, RZ, 0xc0, !PT ;  /* 0x0000003f07077812 */ /* 0x001fca00078ec0ff */
[----:B------:R-:W-:-:S05]  /*eb20*/  IMAD.SHL.U32 R7, R7, 0x2, RZ ;  /* 0x0000000207077824 */ /* 0x000fca00078e00ff */
[----:B------:R-:W-:Y:S02]  /*eb30*/  LOP3.LUT R6, R7, 0x10, RZ, 0x3c, !PT ;  /* 0x0000001007067812 */ /* 0x000fe400078e3cff */
[----:B------:R-:W3:Y:S04]  /*eb40*/  LDL R7, [R1+0x4d8] ;  /* 0x0004d80001077983 */ /* 0x000ee80000100800 */
[----:B------:R3:W-:Y:S01]  /*eb50*/  STS.U16 [R6+0x4780], R24 ;  /* 0x0047801806007388 */ /* 0x0007e20000000400 */
[----:B------:R-:W-:-:S03]  /*eb60*/  PRMT R12, RZ, 0x7610, R12 ;  /* 0x00007610ff0c7816 */ /* 0x000fc6000000000c */
[----:B--2---:R-:W-:Y:S01]  /*eb70*/  STL [R1+0x87c], R16 ;  /* 0x00087c1001007387 */ /* 0x004fe20000100800 */
[----:B---3--:R-:W-:-:S05]  /*eb80*/  IADD3 R6, P1, R7, R2, RZ ;  /* 0x0000000207067210 */ /* 0x008fca0007f3e0ff */
[----:B------:R-:W-:Y:S01]  /*eb90*/  IMAD.X R7, R5, 0x1, R0, P1 ;  /* 0x0000000105077824 */ /* 0x000fe200008e0600 */
[----:B------:R0:W-:Y:S04]  /*eba0*/  STS.U16 [R8], R19 ;  /* 0x0000001308007388 */ /* 0x0001e80000000400 */
[----:B------:R1:W2:Y:S04]  /*ebb0*/  @!P0 LDG.E.U16 R12, [R6.64] ;  /* 0x00000006060c8981 */ /* 0x0002a8000c1e1500 */
[----:B------:R-:W3:Y:S04]  /*ebc0*/  LDL R5, [R1+0x4b8] ;  /* 0x0004b80001057983 */ /* 0x000ee80000100800 */
[----:B-1----:R-:W2:Y:S01]  /*ebd0*/  LDL R7, [R1+0x180] ;  /* 0x0001800001077983 */ /* 0x002ea20000100800 */
[----:B------:R-:W-:-:S02]  /*ebe0*/  IADD3 R6, P1, R21, R2, RZ ;  /* 0x0000000215067210 */ /* 0x000fc40007f3e0ff */
[----:B0-----:R-:W-:Y:S01]  /*ebf0*/  PRMT R19, RZ, 0x7610, R19 ;  /* 0x00007610ff137816 */ /* 0x001fe20000000013 */
[----:B------:R-:W3:Y:S02]  /*ec00*/  LDL R21, [R1+0x248] ;  /* 0x0002480001157983 */ /* 0x000ee40000100800 */
[----:B--2---:R-:W-:-:S05]  /*ec10*/  IMAD.X R7, R7, 0x1, R0, P1 ;  /* 0x0000000107077824 */ /* 0x004fca00008e0600 */
[----:B------:R0:W2:Y:S04]  /*ec20*/  @!P0 LDG.E.U16 R19, [R6.64] ;  /* 0x0000000606138981 */ /* 0x0000a8000c1e1500 */
[----:B0-----:R-:W3:Y:S04]  /*ec30*/  LDL R7, [R1+0x3c8] ;  /* 0x0003c80001077983 */ /* 0x001ee80000100800 */
[----:B--2---:R-:W-:Y:S01]  /*ec40*/  STL [R1+0x878], R19 ;  /* 0x0008781301007387 */ /* 0x004fe20000100800 */
[----:B---3--:R-:W-:-:S03]  /*ec50*/  IADD3 R6, P1, R7, R2, RZ ;  /* 0x0000000207067210 */ /* 0x008fc60007f3e0ff */
[----:B------:R-:W2:Y:S01]  /*ec60*/  LDL R7, [R1+0x274] ;  /* 0x0002740001077983 */ /* 0x000ea20000100800 */
[----:B------:R-:W-:Y:S01]  /*ec70*/  PRMT R24, RZ, 0x7610, R24 ;  /* 0x00007610ff187816 */ /* 0x000fe20000000018 */
[----:B--2---:R-:W-:-:S05]  /*ec80*/  IMAD.X R7, R7, 0x1, R0, P1 ;  /* 0x0000000107077824 */ /* 0x004fca00008e0600 */
[----:B------:R-:W2:Y:S04]  /*ec90*/  @!P0 LDG.E.U16 R24, [R6.64] ;  /* 0x0000000606188981 */ /* 0x000ea8000c1e1500 */
[----:B------:R-:W-:Y:S04]  /*eca0*/  STS.U16 [R8+0x400], R3 ;  /* 0x0004000308007388 */ /* 0x000fe80000000400 */
[----:B------:R0:W-:Y:S02]  /*ecb0*/  STS.U16 [R8+0x800], R4 ;  /* 0x0008000408007388 */ /* 0x0001e40000000400 */
[----:B0-----:R-:W-:-:S02]  /*ecc0*/  IADD3 R4, P1, R5, R2, RZ ;  /* 0x0000000205047210 */ /* 0x001fc40007f3e0ff */
[----:B--2---:R-:W-:Y:S04]  /*ecd0*/  STL [R1+0x874], R24 ;  /* 0x0008741801007387 */ /* 0x004fe80000100800 */
[----:B------:R-:W2:Y:S01]  /*ece0*/  LDL R5, [R1+0x3b4] ;  /* 0x0003b40001057983 */ /* 0x000ea20000100800 */
[----:B------:R-:W-:Y:S01]  /*ecf0*/  PRMT R25, RZ, 0x7610, R25 ;  /* 0x00007610ff197816 */ /* 0x000fe20000000019 */
[----:B--2---:R-:W-:-:S05]  /*ed00*/  IMAD.X R5, R5, 0x1, R0, P1 ;  /* 0x0000000105057824 */ /* 0x004fca00008e0600 */
[----:B------:R0:W2:Y:S04]  /*ed10*/  @!P0 LDG.E.U16 R25, [R4.64] ;  /* 0x0000000604198981 */ /* 0x0000a8000c1e1500 */
[----:B0-----:R-:W3:Y:S01]  /*ed20*/  LDL.LU R5, [R1+0x14] ;  /* 0x0000140001057983 */ /* 0x001ee20000300800 */
[----:B------:R-:W-:Y:S02]  /*ed30*/  IADD3 R4, P1, R21, R2, RZ ;  /* 0x0000000215047210 */ /* 0x000fe40007f3e0ff */
[----:B------:R-:W-:Y:S01]  /*ed40*/  PRMT R27, RZ, 0x7610, R27 ;  /* 0x00007610ff1b7816 */ /* 0x000fe2000000001b */
[----:B------:R-:W2:Y:S04]  /*ed50*/  LDL R21, [R1+0x140] ;  /* 0x0001400001157983 */ /* 0x000ea80000100800 */
[----:B---3--:R0:W-:Y:S04]  /*ed60*/  STS.U16 [R8+0xc00], R5 ;  /* 0x000c000508007388 */ /* 0x0081e80000000400 */
[----:B0-----:R-:W3:Y:S02]  /*ed70*/  LDL R5, [R1+0x160] ;  /* 0x0001600001057983 */ /* 0x001ee40000100800 */
[----:B---3--:R-:W-:-:S05]  /*ed80*/  IMAD.X R5, R5, 0x1, R0, P1 ;  /* 0x0000000105057824 */ /* 0x008fca00008e0600 */
[----:B------:R0:W3:Y:S04]  /*ed90*/  @!P0 LDG.E.U16 R27, [R4.64] ;  /* 0x00000006041b8981 */ /* 0x0000e8000c1e1500 */
[----:B0-----:R-:W2:Y:S04]  /*eda0*/  LDL R5, [R1+0x388] ;  /* 0x0003880001057983 */ /* 0x001ea80000100800 */
[----:B---3--:R-:W-:Y:S01]  /*edb0*/  STL [R1+0x870], R27 ;  /* 0x0008701b01007387 */ /* 0x008fe20000100800 */
[----:B--2---:R-:W-:-:S03]  /*edc0*/  IADD3 R4, P1, R5, R2, RZ ;  /* 0x0000000205047210 */ /* 0x004fc60007f3e0ff */
[----:B------:R-:W2:Y:S04]  /*edd0*/  LDL R5, [R1+0x234] ;  /* 0x0002340001057983 */ /* 0x000ea80000100800 */
[----:B------:R0:W-:Y:S02]  /*ede0*/  STS.U16 [R8+0x1000], R18 ;  /* 0x0010001208007388 */ /* 0x0001e40000000400 */
[----:B0-----:R-:W-:Y:S01]  /*edf0*/  PRMT R18, RZ, 0x7610, R18 ;  /* 0x00007610ff127816 */ /* 0x001fe20000000012 */
[----:B--2---:R-:W-:-:S05]  /*ee00*/  IMAD.X R5, R5, 0x1, R0, P1 ;  /* 0x0000000105057824 */ /* 0x004fca00008e0600 */
[----:B------:R0:W2:Y:S04]  /*ee10*/  @!P0 LDG.E.U16 R18, [R4.64] ;  /* 0x0000000604128981 */ /* 0x0000a8000c1e1500 */
[----:B0-----:R-:W3:Y:S04]  /*ee20*/  LDL.LU R4, [R1+0x10] ;  /* 0x0000100001047983 */ /* 0x001ee80000300800 */
[----:B------:R-:W2:Y:S04]  /*ee30*/  LDL R5, [R1+0x498] ;  /* 0x0004980001057983 */ /* 0x000ea80000100800 */
[----:B---3--:R2:W-:Y:S02]  /*ee40*/  STS.U16 [R8+0x1400], R4 ;  /* 0x0014000408007388 */ /* 0x0085e40000000400 */
[----:B--2---:R-:W-:-:S02]  /*ee50*/  IADD3 R4, P1, R5, R2, RZ ;  /* 0x0000000205047210 */ /* 0x004fc40007f3e0ff */
[----:B------:R-:W2:Y:S01]  /*ee60*/  LDL R5, [R1+0x374] ;  /* 0x0003740001057983 */ /* 0x000ea20000100800 */
[----:B------:R-:W-:Y:S02]  /*ee70*/  PRMT R26, RZ, 0x7610, R26 ;  /* 0x00007610ff1a7816 */ /* 0x000fe4000000001a */
[----:B--2---:R-:W-:-:S05]  /*ee80*/  IMAD.X R5, R5, 0x1, R0, P1 ;  /* 0x0000000105057824 */ /* 0x004fca00008e0600 */
[----:B------:R0:W2:Y:S04]  /*ee90*/  @!P0 LDG.E.U16 R26, [R4.64] ;  /* 0x00000006041a8981 */ /* 0x0000a8000c1e1500 */
[----:B0-----:R-:W3:Y:S04]  /*eea0*/  LDL.LU R4, [R1+0xc] ;  /* 0x00000c0001047983 */ /* 0x001ee80000300800 */
[----:B------:R-:W2:Y:S01]  /*eeb0*/  LDL R5, [R1+0x208] ;  /* 0x0002080001057983 */ /* 0x000ea20000100800 */
[----:B------:R-:W-:-:S03]  /*eec0*/  PRMT R13, RZ, 0x7610, R13 ;  /* 0x00007610ff0d7816 */ /* 0x000fc6000000000d */
[----:B---3--:R2:W-:Y:S02]  /*eed0*/  STS.U16 [R8+0x1800], R4 ;  /* 0x0018000408007388 */ /* 0x0085e40000000400 */
[----:B--2---:R-:W-:-:S05]  /*eee0*/  IADD3 R4, P1, R5, R2, RZ ;  /* 0x0000000205047210 */ /* 0x004fca0007f3e0ff */
[----:B------:R-:W-:-:S05]  /*eef0*/  IMAD.X R5, R21, 0x1, R0, P1 ;  /* 0x0000000115057824 */ /* 0x000fca00008e0600 */
[----:B------:R0:W2:Y:S04]  /*ef00*/  @!P0 LDG.E.U16 R13, [R4.64] ;  /* 0x00000006040d8981 */ /* 0x0000a8000c1e1500 */
[----:B0-----:R-:W3:Y:S04]  /*ef10*/  LDL R5, [R1+0x348] ;  /* 0x0003480001057983 */ /* 0x001ee80000100800 */
[----:B------:R0:W-:Y:S04]  /*ef20*/  STS.U16 [R8+0x1c00], R20 ;  /* 0x001c001408007388 */ /* 0x0001e80000000400 */
[----:B0-----:R-:W2:Y:S04]  /*ef30*/  LDL.LU R20, [R1+0x45c] ;  /* 0x00045c0001147983 */ /* 0x001ea80000300800 */
[----:B------:R-:W2:Y:S01]  /*ef40*/  LDL.LU R21, [R1+0x50c] ;  /* 0x00050c0001157983 */ /* 0x000ea20000300800 */
[----:B---3--:R-:W-:-:S03]  /*ef50*/  IADD3 R4, P1, R5, R2, RZ ;  /* 0x0000000205047210 */ /* 0x008fc60007f3e0ff */
[----:B------:R-:W3:Y:S01]  /*ef60*/  LDL R5, [R1+0x1f4] ;  /* 0x0001f40001057983 */ /* 0x000ee20000100800 */
[----:B------:R-:W-:Y:S01]  /*ef70*/  PRMT R11, RZ, 0x7610, R11 ;  /* 0x00007610ff0b7816 */ /* 0x000fe2000000000b */
[----:B---3--:R-:W-:-:S05]  /*ef80*/  IMAD.X R5, R5, 0x1, R0, P1 ;  /* 0x0000000105057824 */ /* 0x008fca00008e0600 */
[----:B------:R0:W3:Y:S04]  /*ef90*/  @!P0 LDG.E.U16 R11, [R4.64] ;  /* 0x00000006040b8981 */ /* 0x0000e8000c1e1500 */
[----:B0-----:R-:W2:Y:S04]  /*efa0*/  LDL.LU R4, [R1+0x4] ;  /* 0x0000040001047983 */ /* 0x001ea80000300800 */
[----:B------:R-:W3:Y:S04]  /*efb0*/  LDL R5, [R1+0x478] ;  /* 0x0004780001057983 */ /* 0x000ee80000100800 */
[----:B--2---:R3:W-:Y:S02]  /*efc0*/  STS.U16 [R8+0x2000], R4 ;  /* 0x0020000408007388 */ /* 0x0047e40000000400 */
[----:B---3--:R-:W-:-:S02]  /*efd0*/  IADD3 R4, P1, R5, R2, RZ ;  /* 0x0000000205047210 */ /* 0x008fc40007f3e0ff */
[----:B------:R-:W2:Y:S01]  /*efe0*/  LDL R5, [R1+0x334] ;  /* 0x0003340001057983 */ /* 0x000ea20000100800 */
[----:B------:R-:W-:Y:S02]  /*eff0*/  PRMT R10, RZ, 0x7610, R10 ;  /* 0x00007610ff0a7816 */ /* 0x000fe4000000000a */
[----:B--2---:R-:W-:-:S05]  /*f000*/  IMAD.X R5, R5, 0x1, R0, P1 ;  /* 0x0000000105057824 */ /* 0x004fca00008e0600 */
[----:B------:R0:W2:Y:S04]  /*f010*/  @!P0 LDG.E.U16 R10, [R4.64] ;  /* 0x00000006040a8981 */ /* 0x0000a8000c1e1500 */
[----:B0-----:R-:W3:Y:S04]  /*f020*/  LDL.LU R4, [R1] ;  /* 0x0000000001047983 */ /* 0x001ee80000300800 */
[----:B------:R-:W2:Y:S04]  /*f030*/  LDL R5, [R1+0x1c8] ;  /* 0x0001c80001057983 */ /* 0x000ea80000100800 */
[----:B---3--:R0:W-:Y:S04]  /*f040*/  STS.U16 [R8+0x2400], R4 ;  /* 0x0024000408007388 */ /* 0x0081e80000000400 */
[----:B0-----:R-:W3:Y:S01]  /*f050*/  LDL.LU R8, [R1+0x884] ;  /* 0x0008840001087983 */ /* 0x001ee20000300800 */
[----:B--2---:R-:W-:-:S03]  /*f060*/  IADD3 R4, P1, R5, R2, RZ ;  /* 0x0000000205047210 */ /* 0x004fc60007f3e0ff */
[----:B------:R-:W2:Y:S01]  /*f070*/  LDL R5, [R1+0x120] ;  /* 0x0001200001057983 */ /* 0x000ea20000100800 */
[----:B------:R-:W-:-:S03]  /*f080*/  PRMT R9, RZ, 0x7610, R9 ;  /* 0x00007610ff097816 */ /* 0x000fc60000000009 */
[----:B------:R0:W-:Y:S01]  /*f090*/  STL [R1+0x5cc], R21 ;  /* 0x0005cc1501007387 */ /* 0x0001e20000100800 */
[----:B--2---:R-:W-:-:S05]  /*f0a0*/  IMAD.X R5, R5, 0x1, R0, P1 ;  /* 0x0000000105057824 */ /* 0x004fca00008e0600 */
[----:B------:R1:W2:Y:S04]  /*f0b0*/  @!P0 LDG.E.U16 R9, [R4.64] ;  /* 0x0000000604098981 */ /* 0x0002a8000c1e1500 */
[----:B-1----:R-:W1:Y:S01]  /*f0c0*/  S2R R5, SR_TID.X ;  /* 0x0000000000057919 */ /* 0x002e620000002100 */
[----:B------:R-:W-:-:S03]  /*f0d0*/  IADD3 R4, P1, R21, R2, RZ ;  /* 0x0000000215047210 */ /* 0x000fc60007f3e0ff */
[----:B0-----:R-:W2:Y:S01]  /*f0e0*/  LDL R21, [R1+0x2f0] ;  /* 0x0002f00001157983 */ /* 0x001ea20000100800 */
[----:B-1----:R-:W-:-:S05]  /*f0f0*/  LOP3.LUT R5, R5, 0x3f, RZ, 0xc0, !PT ;  /* 0x0000003f05057812 */ /* 0x002fca00078ec0ff */
[----:B------:R-:W-:-:S05]  /*f100*/  IMAD.SHL.U32 R5, R5, 0x2, RZ ;  /* 0x0000000205057824 */ /* 0x000fca00078e00ff */
[----:B---3--:R0:W-:Y:S04]  /*f110*/  STS.U16 [R5+0x2800], R8 ;  /* 0x0028000805007388 */ /* 0x0081e80000000400 */
[----:B------:R1:W-:Y:S01]  /*f120*/  STL [R1+0x5d0], R20 ;  /* 0x0005d01401007387 */ /* 0x0003e20000100800 */
[----:B0-----:R-:W-:Y:S01]  /*f130*/  PRMT R8, RZ, 0x7610, R8 ;  /* 0x00007610ff087816 */ /* 0x001fe20000000008 */
[----:B------:R-:W-:-:S05]  /*f140*/  IMAD.X R5, R20, 0x1, R0, P1 ;  /* 0x0000000114057824 */ /* 0x000fca00008e0600 */
[----:B------:R0:W3:Y:S04]  /*f150*/  @!P0 LDG.E.U16 R8, [R4.64] ;  /* 0x0000000604088981 */ /* 0x0000e8000c1e1500 */
[----:B0-----:R-:W3:Y:S01]  /*f160*/  LDL R5, [R1+0x1b4] ;  /* 0x0001b40001057983 */ /* 0x001ee20000100800 */
[----:B------:R-:W-:Y:S02]  /*f170*/  PRMT R7, RZ, 0x7610, R7 ;  /* 0x00007610ff077816 */ /* 0x000fe40000000007 */
[----:B--2---:R-:W-:Y:S02]  /*f180*/  IADD3 R4, P1, R21, R2, RZ ;  /* 0x0000000215047210 */ /* 0x004fe40007f3e0ff */
[----:B------:R-:W2:Y:S03]  /*f190*/  LDL.LU R21, [R1+0x1c] ;  /* 0x00001c0001157983 */ /* 0x000ea60000300800 */
[----:B---3--:R-:W-:-:S05]  /*f1a0*/  IMAD.X R5, R5, 0x1, R0, P1 ;  /* 0x0000000105057824 */ /* 0x008fca00008e0600 */
[----:B------:R0:W3:Y:S04]  /*f1b0*/  @!P0 LDG.E.U16 R7, [R4.64] ;  /* 0x0000000604078981 */ /* 0x0000e8000c1e1500 */
[----:B0-----:R-:W2:Y:S04]  /*f1c0*/  LDL R5, [R1+0x430] ;  /* 0x0004300001057983 */ /* 0x001ea80000100800 */
[----:B-1----:R-:W0:Y:S02]  /*f1d0*/  S2R R20, SR_TID.X ;  /* 0x0000000000147919 */ /* 0x002e240000002100 */
[----:B0-----:R-:W-:-:S05]  /*f1e0*/  LOP3.LUT R20, R20, 0x3f, RZ, 0xc0, !PT ;  /* 0x0000003f14147812 */ /* 0x001fca00078ec0ff */
[----:B------:R-:W-:-:S05]  /*f1f0*/  IMAD.SHL.U32 R20, R20, 0x2, RZ ;  /* 0x0000000214147824 */ /* 0x000fca00078e00ff */
[----:B------:R-:W-:Y:S04]  /*f200*/  STS.U16 [R20+0x2c00], R29 ;  /* 0x002c001d14007388 */ /* 0x000fe80000000400 */
[----:B----4-:R0:W-:Y:S04]  /*f210*/  STS.U16 [R20+0x3000], R15 ;  /* 0x0030000f14007388 */ /* 0x0101e80000000400 */
[----:B0-----:R-:W4:Y:S01]  /*f220*/  LDL R15, [R1+0x4ec] ;  /* 0x0004ec00010f7983 */ /* 0x001f220000100800 */
[----:B--2---:R-:W-:-:S03]  /*f230*/  IADD3 R4, P1, R5, R2, RZ ;  /* 0x0000000205047210 */ /* 0x004fc60007f3e0ff */
[----:B------:R-:W2:Y:S04]  /*f240*/  LDL R5, [R1+0x2dc] ;  /* 0x0002dc0001057983 */ /* 0x000ea80000100800 */
[----:B------:R4:W-:Y:S01]  /*f250*/  STS.U16 [R20+0x3400], R14 ;  /* 0x0034000e14007388 */ /* 0x0009e20000000400 */
[----:B------:R-:W-:Y:S01]  /*f260*/  PRMT R6, RZ, 0x7610, R6 ;  /* 0x00007610ff067816 */ /* 0x000fe20000000006 */
[--C-:B--2---:R-:W-:Y:S01]  /*f270*/  IMAD.X R5, R5, 0x1, R0.reuse, P1 ;  /* 0x0000000105057824 */ /* 0x104fe200008e0600 */
[----:B----4-:R-:W-:Y:S02]  /*f280*/  IADD3 R14, P1, R15, R2, RZ ;  /* 0x000000020f0e7210 */ /* 0x010fe40007f3e0ff */
[----:B------:R-:W2:Y:S04]  /*f290*/  LDL R15, [R1+0x41c] ;  /* 0x00041c00010f7983 */ /* 0x000ea80000100800 */
[----:B------:R0:W4:Y:S02]  /*f2a0*/  @!P0 LDG.E.U16 R6, [R4.64] ;  /* 0x0000000604068981 */ /* 0x000124000c1e1500 */
[----:B0-----:R-:W-:Y:S01]  /*f2b0*/  PRMT R5, RZ, 0x7610, R5 ;  /* 0x00007610ff057816 */ /* 0x001fe20000000005 */
[----:B--2---:R-:W-:-:S05]  /*f2c0*/  IMAD.X R15, R15, 0x1, R0, P1 ;  /* 0x000000010f0f7824 */ /* 0x004fca00008e0600 */
[----:B------:R0:W2:Y:S04]  /*f2d0*/  @!P0 LDG.E.U16 R5, [R14.64] ;  /* 0x000000060e058981 */ /* 0x0000a8000c1e1500 */
[----:B0-----:R-:W2:Y:S02]  /*f2e0*/  LDL R15, [R1+0x2b0] ;  /* 0x0002b000010f7983 */ /* 0x001ea40000100800 */
[----:B--2---:R-:W-:Y:S02]  /*f2f0*/  IADD3 R14, P1, R15, R2, RZ ;  /* 0x000000020f0e7210 */ /* 0x004fe40007f3e0ff */
        /* <DEDUP_REMOVED lines=10> */
[----:B0-----:R-:W2:Y:S04]  /*f3a0*/  LDL R15, [R1+0x4cc] ;  /* 0x0004cc00010f7983 */ /* 0x001ea80000100800 */
[----:B------:R-:W-:Y:S01]  /*f3b0*/  STS.U16 [R20+0x3800], R23 ;  /* 0x0038001714007388 */ /* 0x000fe20000000400 */
[----:B--2---:R-:W-:-:S03]  /*f3c0*/  IADD3 R14, P1, R15, R2, RZ ;  /* 0x000000020f0e7210 */ /* 0x004fc60007f3e0ff */
[----:B------:R-:W2:Y:S04]  /*f3d0*/  LDL R15, [R1+0x3dc] ;  /* 0x0003dc00010f7983 */ /* 0x000ea80000100800 */
[----:B------:R0:W-:Y:S02]  /*f3e0*/  STS.U16 [R20+0x3c00], R22 ;  /* 0x003c001614007388 */ /* 0x0001e40000000400 */
[----:B0-----:R-:W-:-:S05]  /*f3f0*/  LOP3.LUT R20, R20, 0x10, RZ, 0x3c, !PT ;  /* 0x0000001014147812 */ /* 0x001fca00078e3cff */
[----:B------:R0:W-:Y:S02]  /*f400*/  STS.U16 [R20+0x80], R28 ;  /* 0x0000801c14007388 */ /* 0x0001e40000000400 */
[----:B0-----:R-:W-:Y:S01]  /*f410*/  PRMT R28, RZ, 0x7610, R28 ;  /* 0x00007610ff1c7816 */ /* 0x001fe2000000001c */
[----:B--2---:R-:W-:-:S05]  /*f420*/  IMAD.X R15, R15, 0x1, R0, P1 ;  /* 0x000000010f0f7824 */ /* 0x004fca00008e0600 */
[----:B------:R0:W2:Y:S04]  /*f430*/  @!P0 LDG.E.U16 R28, [R14.64] ;  /* 0x000000060e1c8981 */ /* 0x0000a8000c1e1500 */
[----:B0-----:R-:W2:Y:S02]  /*f440*/  LDL R15, [R1+0x270] ;  /* 0x00027000010f7983 */ /* 0x001ea40000100800 */
[----:B--2---:R-:W-:Y:S02]  /*f450*/  IADD3 R14, P1, R15, R2, RZ ;  /* 0x000000020f0e7210 */ /* 0x004fe40007f3e0ff */
[----:B------:R-:W2:Y:S01]  /*f460*/  LDL R15, [R1+0x174] ;  /* 0x00017400010f7983 */ /* 0x000ea20000100800 */
[----:B------:R-:W-:-:S03]  /*f470*/  PRMT R29, RZ, 0x7610, R29 ;  /* 0x00007610ff1d7816 */ /* 0x000fc6000000001d */
[----:B------:R0:W-:Y:S04]  /*f480*/  STS.U16 [R20+0x480], R21 ;  /* 0x0004801514007388 */ /* 0x0001e80000000400 */
[----:B0-----:R-:W3:Y:S01]  /*f490*/  LDL R21, [R1+0x154] ;  /* 0x0001540001157983 */ /* 0x001ee20000100800 */
[----:B--2---:R-:W-:-:S05]  /*f4a0*/  IMAD.X R15, R15, 0x1, R0, P1 ;  /* 0x000000010f0f7824 */ /* 0x004fca00008e0600 */
[----:B------:R0:W2:Y:S04]  /*f4b0*/  @!P0 LDG.E.U16 R29, [R14.64] ;  /* 0x000000060e1d8981 */ /* 0x0000a8000c1e1500 */
[----:B0-----:R-:W2:Y:S04]  /*f4c0*/  LDL.LU R14, [R1+0x18] ;  /* 0x00001800010e7983 */ /* 0x001ea80000300800 */
[----:B------:R-:W3:Y:S04]  /*f4d0*/  LDL R15, [R1+0x3b0] ;  /* 0x0003b000010f7983 */ /* 0x000ee80000100800 */
[----:B--2---:R3:W-:Y:S02]  /*f4e0*/  STS.U16 [R20+0x880], R14 ;  /* 0x0008800e14007388 */ /* 0x0047e40000000400 */
[----:B---3--:R-:W-:-:S02]  /*f4f0*/  IADD3 R14, P1, R15, R2, RZ ;  /* 0x000000020f0e7210 */ /* 0x008fc40007f3e0ff */
[----:B------:R-:W2:Y:S01]  /*f500*/  LDL R15, [R1+0x25c] ;  /* 0x00025c00010f7983 */ /* 0x000ea20000100800 */
[----:B------:R-:W-:Y:S02]  /*f510*/  PRMT R17, RZ, 0x7610, R17 ;  /* 0x00007610ff117816 */ /* 0x000fe40000000011 */
[----:B--2---:R-:W-:-:S05]  /*f520*/  IMAD.X R15, R15, 0x1, R0, P1 ;  /* 0x000000010f0f7824 */ /* 0x004fca00008e0600 */
[----:B------:R-:W2:Y:S04]  /*f530*/  @!P0 LDG.E.U16 R17, [R14.64] ;  /* 0x000000060e118981 */ /* 0x000ea8000c1e1500 */
[----:B--2---:R0:W-:Y:S04]  /*f540*/  STL [R1+0x10], R17 ;  /* 0x0000101101007387 */ /* 0x0041e80000100800 */
[----:B0-----:R-:W2:Y:S04]  /*f550*/  LDL.LU R17, [R1+0x880] ;  /* 0x0008800001117983 */ /* 0x001ea80000300800 */
[----:B------:R-:W3:Y:S02]  /*f560*/  LDL R15, [R1+0x4ac] ;  /* 0x0004ac00010f7983 */ /* 0x000ee40000100800 */
[----:B---3--:R-:W-:-:S02]  /*f570*/  IADD3 R14, P1, R15, R2, RZ ;  /* 0x000000020f0e7210 */ /* 0x008fc40007f3e0ff */
[----:B------:R-:W3:Y:S01]  /*f580*/  LDL R15, [R1+0x39c] ;  /* 0x00039c00010f7983 */ /* 0x000ee20000100800 */
[----:B------:R-:W-:Y:S02]  /*f590*/  PRMT R16, RZ, 0x7610, R16 ;  /* 0x00007610ff107816 */ /* 0x000fe40000000010 */
[----:B---3--:R-:W-:-:S05]  /*f5a0*/  IMAD.X R15, R15, 0x1, R0, P1 ;  /* 0x000000010f0f7824 */ /* 0x008fca00008e0600 */
[----:B------:R-:W3:Y:S04]  /*f5b0*/  @!P0 LDG.E.U16 R16, [R14.64] ;  /* 0x000000060e108981 */ /* 0x000ee8000c1e1500 */
[----:B---3--:R0:W-:Y:S04]  /*f5c0*/  STL [R1+0xc], R16 ;  /* 0x00000c1001007387 */ /* 0x0081e80000100800 */
[----:B0-----:R-:W3:Y:S04]  /*f5d0*/  LDL.LU R16, [R1+0x87c] ;  /* 0x00087c0001107983 */ /* 0x001ee80000300800 */
[----:B------:R-:W4:Y:S04]  /*f5e0*/  LDL R15, [R1+0x230] ;  /* 0x00023000010f7983 */ /* 0x000f280000100800 */
[----:B--2---:R-:W-:Y:S04]  /*f5f0*/  STS.U16 [R20+0xc80], R17 ;  /* 0x000c801114007388 */ /* 0x004fe80000000400 */
[----:B---3--:R0:W-:Y:S01]  /*f600*/  STS.U16 [R20+0x1080], R16 ;  /* 0x0010801014007388 */ /* 0x0081e20000000400 */
[----:B----4-:R-:W-:-:S05]  /*f610*/  IADD3 R14, P1, R15, R2, RZ ;  /* 0x000000020f0e7210 */ /* 0x010fca0007f3e0ff */
[----:B------:R-:W-:Y:S01]  /*f620*/  IMAD.X R15, R21, 0x1, R0, P1 ;  /* 0x00000001150f7824 */ /* 0x000fe200008e0600 */
[----:B0-----:R-:W-:Y:S01]  /*f630*/  PRMT R16, RZ, 0x7610, R16 ;  /* 0x00007610ff107816 */ /* 0x001fe20000000010 */
[----:B------:R-:W2:Y:S05]  /*f640*/  LDL R21, [R1+0x330] ;  /* 0x0003300001157983 */ /* 0x000eaa0000100800 */
[----:B------:R0:W3:Y:S04]  /*f650*/  @!P0 LDG.E.U16 R16, [R14.64] ;  /* 0x000000060e108981 */ /* 0x0000e8000c1e1500 */
[----:B0-----:R-:W4:Y:S02]  /*f660*/  LDL R15, [R1+0x370] ;  /* 0x00037000010f7983 */ /* 0x001f240000100800 */
[----:B----4-:R-:W-:-:S02]  /*f670*/  IADD3 R14, P1, R15, R2, RZ ;  /* 0x000000020f0e7210 */ /* 0x010fc40007f3e0ff */
[----:B------:R-:W4:Y:S01]  /*f680*/  LDL R15, [R1+0x21c] ;  /* 0x00021c00010f7983 */ /* 0x000f220000100800 */
[----:B------:R-:W-:Y:S02]  /*f690*/  PRMT R19, RZ, 0x7610, R19 ;  /* 0x00007610ff137816 */ /* 0x000fe40000000013 */
[----:B----4-:R-:W-:-:S05]  /*f6a0*/  IMAD.X R15, R15, 0x1, R0, P1 ;  /* 0x000000010f0f7824 */ /* 0x010fca00008e0600 */
[----:B------:R-:W4:Y:S04]  /*f6b0*/  @!P0 LDG.E.U16 R19, [R14.64] ;  /* 0x000000060e138981 */ /* 0x000f28000c1e1500 */
[----:B----4-:R0:W-:Y:S04]  /*f6c0*/  STL [R1+0x8], R19 ;  /* 0x0000081301007387 */ /* 0x0101e80000100800 */
[----:B0-----:R-:W4:Y:S04]  /*f6d0*/  LDL.LU R19, [R1+0x878] ;  /* 0x0008780001137983 */ /* 0x001f280000300800 */
        /* <DEDUP_REMOVED lines=10> */
[----:B------:R-:W2:Y:S04]  /*f780*/  LDL R15, [R1+0x134] ;  /* 0x00013400010f7983 */ /* 0x000ea80000100800 */
[----:B------:R-:W-:Y:S04]  /*f790*/  STS.U16 [R20+0x1480], R12 ;  /* 0x0014800c14007388 */ /* 0x000fe80000000400 */
[----:B----4-:R-:W-:Y:S04]  /*f7a0*/  STS.U16 [R20+0x1880], R19 ;  /* 0x0018801314007388 */ /* 0x010fe80000000400 */
[----:B------:R0:W-:Y:S02]  /*f7b0*/  STS.U16 [R20+0x1c80], R24 ;  /* 0x001c801814007388 */ /* 0x0001e40000000400 */
[----:B0-----:R-:W-:Y:S01]  /*f7c0*/  PRMT R24, RZ, 0x7610, R24 ;  /* 0x00007610ff187816 */ /* 0x001fe20000000018 */
[----:B--2---:R-:W-:-:S05]  /*f7d0*/  IMAD.X R15, R15, 0x1, R0, P1 ;  /* 0x000000010f0f7824 */ /* 0x004fca00008e0600 */
[----:B------:R0:W2:Y:S04]  /*f7e0*/  @!P0 LDG.E.U16 R24, [R14.64] ;  /* 0x000000060e188981 */ /* 0x0000a8000c1e1500 */
[----:B0-----:R-:W4:Y:S01]  /*f7f0*/  LDL R15, [R1+0x1dc] ;  /* 0x0001dc00010f7983 */ /* 0x001f220000100800 */
[----:B------:R-:W-:Y:S02]  /*f800*/  IADD3 R14, P1, R21, R2, RZ ;  /* 0x00000002150e7210 */ /* 0x000fe40007f3e0ff */
[----:B------:R-:W-:Y:S01]  /*f810*/  PRMT R27, RZ, 0x7610, R27 ;  /* 0x00007610ff1b7816 */ /* 0x000fe2000000001b */
[----:B------:R-:W2:Y:S02]  /*f820*/  LDL R21, [R1+0x444] ;  /* 0x0004440001157983 */ /* 0x000ea40000100800 */
[----:B----4-:R-:W-:-:S05]  /*f830*/  IMAD.X R15, R15, 0x1, R0, P1 ;  /* 0x000000010f0f7824 */ /* 0x010fca00008e0600 */
[----:B------:R-:W4:Y:S04]  /*f840*/  @!P0 LDG.E.U16 R27, [R14.64] ;  /* 0x000000060e1b8981 */ /* 0x000f28000c1e1500 */
[----:B----4-:R0:W-:Y:S04]  /*f850*/  STL [R1], R27 ;  /* 0x0000001b01007387 */ /* 0x0101e80000100800 */
[----:B0-----:R-:W4:Y:S04]  /*f860*/  LDL.LU R27, [R1+0x870] ;  /* 0x00087000011b7983 */ /* 0x001f280000300800 */
[----:B------:R-:W2:Y:S02]  /*f870*/  LDL R15, [R1+0x514] ;  /* 0x00051400010f7983 */ /* 0x000ea40000100800 */
[----:B--2---:R-:W-:-:S02]  /*f880*/  IADD3 R14, P1, R15, R2, RZ ;  /* 0x000000020f0e7210 */ /* 0x004fc40007f3e0ff */
[----:B------:R-:W2:Y:S04]  /*f890*/  LDL R15, [R1+0x31c] ;  /* 0x00031c00010f7983 */ /* 0x000ea80000100800 */
[----:B------:R0:W-:Y:S02]  /*f8a0*/  STS.U16 [R20+0x2080], R25 ;  /* 0x0020801914007388 */ /* 0x0001e40000000400 */
[----:B0-----:R-:W-:Y:S01]  /*f8b0*/  PRMT R25, RZ, 0x7610, R25 ;  /* 0x00007610ff197816 */ /* 0x001fe20000000019 */
[----:B--2---:R-:W-:-:S05]  /*f8c0*/  IMAD.X R15, R15, 0x1, R0, P1 ;  /* 0x000000010f0f7824 */ /* 0x004fca00008e0600 */
[----:B------:R0:W2:Y:S04]  /*f8d0*/  @!P0 LDG.E.U16 R25, [R14.64] ;  /* 0x000000060e198981 */ /* 0x0000a8000c1e1500 */
[----:B0-----:R-:W3:Y:S04]  /*f8e0*/  LDL R15, [R1+0x458] ;  /* 0x00045800010f7983 */ /* 0x001ee80000100800 */
[----:B--2---:R0:W-:Y:S01]  /*f8f0*/  STL [R1+0x86c], R25 ;  /* 0x00086c1901007387 */ /* 0x0041e20000100800 */
[----:B---3--:R-:W-:-:S03]  /*f900*/  IADD3 R14, P1, R15, R2, RZ ;  /* 0x000000020f0e7210 */ /* 0x008fc60007f3e0ff */
[----:B0-----:R-:W2:Y:S04]  /*f910*/  LDL R25, [R1+0x500] ;  /* 0x0005000001197983 */ /* 0x001ea80000100800 */
[----:B------:R-:W3:Y:S04]  /*f920*/  LDL R15, [R1+0x304] ;  /* 0x00030400010f7983 */ /* 0x000ee80000100800 */
[----:B----4-:R0:W-:Y:S02]  /*f930*/  STS.U16 [R20+0x2480], R27 ;  /* 0x0024801b14007388 */ /* 0x0101e40000000400 */
[----:B0-----:R-:W-:-:S02]  /*f940*/  PRMT R27, RZ, 0x7610, R27 ;  /* 0x00007610ff1b7816 */ /* 0x001fc4000000001b */
[----:B------:R-:W-:Y:S04]  /*f950*/  STS.U16 [R20+0x2880], R18 ;  /* 0x0028801214007388 */ /* 0x000fe80000000400 */
[----:B------:R0:W-:Y:S02]  /*f960*/  STS.U16 [R20+0x2c80], R26 ;  /* 0x002c801a14007388 */ /* 0x0001e40000000400 */
[----:B0-----:R-:W-:Y:S01]  /*f970*/  PRMT R26, RZ, 0x7610, R26 ;  /* 0x00007610ff1a7816 */ /* 0x001fe2000000001a */
[----:B---3--:R-:W-:-:S05]  /*f980*/  IMAD.X R15, R15, 0x1, R0, P1 ;  /* 0x000000010f0f7824 */ /* 0x008fca00008e0600 */
[----:B------:R2:W3:Y:S02]  /*f990*/  @!P0 LDG.E.U16 R27, [R14.64] ;  /* 0x000000060e1b8981 */ /* 0x0004e4000c1e1500 */
[-C--:B--2---:R-:W-:Y:S02]  /*f9a0*/  IADD3 R14, P1, R25, R2.reuse, RZ ;  /* 0x00000002190e7210 */ /* 0x084fe40007f3e0ff */
[----:B------:R-:W2:Y:S03]  /*f9b0*/  LDL R25, [R1+0x4e0] ;  /* 0x0004e00001197983 */ /* 0x000ea60000100800 */
[----:B------:R-:W-:Y:S02]  /*f9c0*/  IMAD.X R15, R21, 0x1, R0, P1 ;  /* 0x00000001150f7824 */ /* 0x000fe400008e0600 */
[----:B------:R-:W4:Y:S04]  /*f9d0*/  LDL R21, [R1+0x404] ;  /* 0x0004040001157983 */ /* 0x000f280000100800 */
[----:B------:R0:W2:Y:S04]  /*f9e0*/  @!P0 LDG.E.U16 R26, [R14.64] ;  /* 0x000000060e1a8981 */ /* 0x0000a8000c1e1500 */
[----:B0-----:R-:W3:Y:S04]  /*f9f0*/  LDL R15, [R1+0x2d8] ;  /* 0x0002d800010f7983 */ /* 0x001ee80000100800 */
[----:B--2---:R-:W-:Y:S01]  /*fa00*/  STL [R1+0x868], R26 ;  /* 0x0008681a01007387 */ /* 0x004fe20000100800 */
[----:B---3--:R-:W-:-:S03]  /*fa10*/  IADD3 R14, P1, R15, R2, RZ ;  /* 0x000000020f0e7210 */ /* 0x008fc60007f3e0ff */
[----:B------:R-:W2:Y:S01]  /*fa20*/  LDL R15, [R1+0x1a8] ;  /* 0x0001a800010f7983 */ /* 0x000ea20000100800 */
[----:B------:R-:W-:Y:S01]  /*fa30*/  PRMT R12, RZ, 0x7610, R12 ;  /* 0x00007610ff0c7816 */ /* 0x000fe2000000000c */
[----:B--2---:R-:W-:-:S05]  /*fa40*/  IMAD.X R15, R15, 0x1, R0, P1 ;  /* 0x000000010f0f7824 */ /* 0x004fca00008e0600 */
[----:B------:R0:W2:Y:S04]  /*fa50*/  @!P0 LDG.E.U16 R12, [R14.64] ;  /* 0x000000060e0c8981 */ /* 0x0000a8000c1e1500 */
[----:B0-----:R-:W3:Y:S02]  /*fa60*/  LDL R15, [R1+0x418] ;  /* 0x00041800010f7983 */ /* 0x001ee40000100800 */
[----:B---3--:R-:W-:Y:S02]  /*fa70*/  IADD3 R14, P1, R15, R2, RZ ;  /* 0x000000020f0e7210 */ /* 0x008fe40007f3e0ff */
[----:B------:R-:W3:Y:S04]  /*fa80*/  LDL R15, [R1+0x2c4] ;  /* 0x0002c400010f7983 */ /* 0x000ee80000100800 */
[----:B------:R-:W-:Y:S04]  /*fa90*/  STS.U16 [R20+0x3080], R13 ;  /* 0x0030800d14007388 */ /* 0x000fe80000000400 */
[----:B------:R0:W-:Y:S02]  /*faa0*/  STS.U16 [R20+0x3480], R11 ;  /* 0x0034800b14007388 */ /* 0x0001e40000000400 */
[----:B0-----:R-:W-:Y:S01]  /*fab0*/  PRMT R11, RZ, 0x7610, R11 ;  /* 0x00007610ff0b7816 */ /* 0x001fe2000000000b */
[----:B---3--:R-:W-:-:S05]  /*fac0*/  IMAD.X R15, R15, 0x1, R0, P1 ;  /* 0x000000010f0f7824 */ /* 0x008fca00008e0600 */
[----:B------:R0:W3:Y:S01]  /*fad0*/  @!P0 LDG.E.U16 R11, [R14.64] ;  /* 0x000000060e0b8981 */ /* 0x0000e2000c1e1500 */
[----:B------:R-:W-:Y:S02]  /*fae0*/  PRMT R17, RZ, 0x7610, R17 ;  /* 0x00007610ff117816 */ /* 0x000fe40000000011 */
[----:B0-----:R-:W-:-:S05]  /*faf0*/  IADD3 R14, P1, R25, R2, RZ ;  /* 0x00000002190e7210 */ /* 0x001fca0007f3e0ff */
[----:B----4-:R-:W-:-:S05]  /*fb00*/  IMAD.X R15, R21, 0x1, R0, P1 ;  /* 0x00000001150f7824 */ /* 0x010fca00008e0600 */
[----:B------:R0:W4:Y:S04]  /*fb10*/  @!P0 LDG.E.U16 R17, [R14.64] ;  /* 0x000000060e118981 */ /* 0x000128000c1e1500 */
[----:B------:R-:W1:Y:S04]  /*fb20*/  S2R R21, SR_TID.X ;  /* 0x0000000000157919 */ /* 0x000e680000002100 */
[----:B---3--:R-:W-:Y:S04]  /*fb30*/  STL [R1+0x864], R11 ;  /* 0x0008640b01007387 */ /* 0x008fe80000100800 */
[----:B0-----:R-:W3:Y:S01]  /*fb40*/  LDL R15, [R1+0x298] ;  /* 0x00029800010f7983 */ /* 0x001ee20000100800 */
[----:B-1----:R-:W-:-:S03]  /*fb50*/  LOP3.LUT R21, R21, 0x3f, RZ, 0xc0, !PT ;  /* 0x0000003f15157812 */ /* 0x002fc600078ec0ff */
[----:B------:R-:W-:Y:S02]  /*fb60*/  STS.U16 [R20+0x3880], R10 ;  /* 0x0038800a14007388 */ /* 0x000fe40000000400 */
[----:B------:R-:W-:Y:S02]  /*fb70*/  IMAD.SHL.U32 R25, R21, 0x2, RZ ;  /* 0x0000000215197824 */ /* 0x000fe400078e00ff */
[----:B------:R0:W-:Y:S04]  /*fb80*/  STS.U16 [R20+0x3c80], R9 ;  /* 0x003c800914007388 */ /* 0x0001e80000000400 */
[----:B----4-:R-:W-:Y:S04]  /*fb90*/  STL [R1+0x860], R17 ;  /* 0x0008601101007387 */ /* 0x010fe80000100800 */
[----:B0-----:R-:W4:Y:S04]  /*fba0*/  LDL R9, [R1+0x3d8] ;  /* 0x0003d80001097983 */ /* 0x001f280000100800 */
[----:B------:R-:W2:Y:S04]  /*fbb0*/  LDL.LU R20, [R1+0x1bc] ;  /* 0x0001bc0001147983 */ /* 0x000ea80000300800 */
[----:B------:R-:W2:Y:S01]  /*fbc0*/  LDL.LU R21, [R1+0x300] ;  /* 0x0003000001157983 */ /* 0x000ea20000300800 */
[----:B---3--:R-:W-:-:S03]  /*fbd0*/  IADD3 R14, P1, R15, R2, RZ ;  /* 0x000000020f0e7210 */ /* 0x008fc60007f3e0ff */
[----:B------:R-:W3:Y:S01]  /*fbe0*/  LDL R15, [R1+0x188] ;  /* 0x00018800010f7983 */ /* 0x000ee20000100800 */
[----:B------:R-:W-:Y:S02]  /*fbf0*/  PRMT R18, RZ, 0x7610, R18 ;  /* 0x00007610ff127816 */ /* 0x000fe40000000012 */
[----:B------:R-:W-:Y:S01]  /*fc00*/  LOP3.LUT R25, R25, 0x20, RZ, 0x3c, !PT ;  /* 0x0000002019197812 */ /* 0x000fe200078e3cff */
[----:B---3--:R-:W-:-:S05]  /*fc10*/  IMAD.X R15, R15, 0x1, R0, P1 ;  /* 0x000000010f0f7824 */ /* 0x008fca00008e0600 */
[----:B------:R0:W3:Y:S04]  /*fc20*/  @!P0 LDG.E.U16 R18, [R14.64] ;  /* 0x000000060e128981 */ /* 0x0000e8000c1e1500 */
[----:B0-----:R-:W2:Y:S04]  /*fc30*/  LDL R14, [R1+0x284] ;  /* 0x00028400010e7983 */ /* 0x001ea80000100800 */
[----:B------:R4:W-:Y:S01]  /*fc40*/  STS.U16 [R25+0x100], R8 ;  /* 0x0001000819007388 */ /* 0x0009e20000000400 */
[----:B------:R-:W-:Y:S02]  /*fc50*/  PRMT R19, RZ, 0x7610, R19 ;  /* 0x00007610ff137816 */ /* 0x000fe40000000013 */
[----:B----4-:R-:W-:Y:S01]  /*fc60*/  IADD3 R8, P1, R9, R2, RZ ;  /* 0x0000000209087210 */ /* 0x010fe20007f3e0ff */
[----:B---3--:R-:W-:Y:S04]  /*fc70*/  STL [R1+0x85c], R18 ;  /* 0x00085c1201007387 */ /* 0x008fe80000100800 */
[----:B------:R0:W-:Y:S04]  /*fc80*/  STS.U16 [R25+0x500], R7 ;  /* 0x0005000719007388 */ /* 0x0001e80000000400 */
[----:B------:R-:W3:Y:S01]  /*fc90*/  LDL R15, [R1+0x398] ;  /* 0x00039800010f7983 */ /* 0x000ee20000100800 */
[----:B--2---:R-:W-:-:S03]  /*fca0*/  IMAD.X R9, R14, 0x1, R0, P1 ;  /* 0x000000010e097824 */ /* 0x004fc600008e0600 */
[----:B0-----:R-:W2:Y:S04]  /*fcb0*/  LDL R7, [R1+0x258] ;  /* 0x0002580001077983 */ /* 0x001ea80000100800 */
[----:B------:R0:W4:Y:S04]  /*fcc0*/  @!P0 LDG.E.U16 R19, [R8.64] ;  /* 0x0000000608138981 */ /* 0x000128000c1e1500 */
[----:B------:R-:W-:Y:S04]  /*fcd0*/  STS.U16 [R25+0x900], R6 ;  /* 0x0009000619007388 */ /* 0x000fe80000000400 */
[----:B------:R-:W2:Y:S04]  /*fce0*/  LDL R14, [R1+0x244] ;  /* 0x00024400010e7983 */ /* 0x000ea80000100800 */
[----:B0-----:R-:W2:Y:S02]  /*fcf0*/  LDL R9, [R1+0x4c0] ;  /* 0x0004c00001097983 */ /* 0x001ea40000100800 */
[----:B--2---:R-:W-:-:S02]  /*fd00*/  IADD3 R8, P1, R9, R2, RZ ;  /* 0x0000000209087210 */ /* 0x004fc40007f3e0ff */
[----:B------:R-:W2:Y:S04]  /*fd10*/  LDL R9, [R1+0x3c4] ;  /* 0x0003c40001097983 */ /* 0x000ea80000100800 */
[----:B------:R0:W-:Y:S04]  /*fd20*/  STS.U16 [R25+0xd00], R5 ;  /* 0x000d000519007388 */ /* 0x0001e80000000400 */
[----:B0-----:R-:W3:Y:S01]  /*fd30*/  LDL R5, [R1+0x4a0] ;  /* 0x0004a00001057983 */ /* 0x001ee20000100800 */
[----:B--2---:R-:W-:Y:S01]  /*fd40*/  IMAD.X R9, R9, 0x1, R0, P1 ;  /* 0x0000000109097824 */ /* 0x004fe200008e0600 */
[----:B------:R-:W-:-:S02]  /*fd50*/  IADD3 R6, P1, R7, R2, RZ ;  /* 0x0000000207067210 */ /* 0x000fc40007f3e0ff */
[----:B------:R-:W2:Y:S01]  /*fd60*/  LDL R7, [R1+0x168] ;  /* 0x0001680001077983 */ /* 0x000ea20000100800 */
[----:B------:R-:W-:-:S06]  /*fd70*/  PRMT R22, RZ, 0x7610, R22 ;  /* 0x00007610ff167816 */ /* 0x000fcc0000000016 */
[----:B------:R0:W3:Y:S02]  /*fd80*/  @!P0 LDG.E.U16 R22, [R8.64] ;  /* 0x0000000608168981 */ /* 0x0000e4000c1e1500 */
[----:B0-----:R-:W-:Y:S02]  /*fd90*/  PRMT R9, RZ, 0x7610, R9 ;  /* 0x00007610ff097816 */ /* 0x001fe40000000009 */
[----:B------:R0:W-:Y:S01]  /*fda0*/  STS.U16 [R25+0x1100], R4 ;  /* 0x0011000419007388 */ /* 0x0001e20000000400 */
[----:B--2---:R-:W-:-:S05]  /*fdb0*/  IMAD.X R7, R7, 0x1, R0, P1 ;  /* 0x0000000107077824 */ /* 0x004fca00008e0600 */
[----:B------:R3:W2:Y:S02]  /*fdc0*/  @!P0 LDG.E.U16 R9, [R6.64] ;  /* 0x0000000606098981 */ /* 0x0006a4000c1e1500 */
[-C--:B---3--:R-:W-:Y:S02]  /*fdd0*/  IADD3 R6, P1, R15, R2.reuse, RZ ;  /* 0x000000020f067210 */ /* 0x088fe40007f3e0ff */
[----:B------:R-:W-:Y:S01]  /*fde0*/  PRMT R23, RZ, 0x7610, R23 ;  /* 0x00007610ff177816 */ /* 0x000fe20000000017 */
[----:B------:R-:W3:Y:S02]  /*fdf0*/  LDL R15, [R1+0x204] ;  /* 0x00020400010f7983 */ /* 0x000ee40000100800 */
[--C-:B------:R-:W-:Y:S01]  /*fe00*/  IMAD.X R7, R14, 0x1, R0.reuse, P1 ;  /* 0x000000010e077824 */ /* 0x100fe200008e0600 */
[----:B0-----:R-:W-:Y:S01]  /*fe10*/  IADD3 R4, P1, R5, R2, RZ ;  /* 0x0000000205047210 */ /* 0x001fe20007f3e0ff */
[----:B------:R-:W2:Y:S04]  /*fe20*/  LDL R14, [R1+0x480] ;  /* 0x00048000010e7983 */ /* 0x000ea80000100800 */
[----:B------:R-:W2:Y:S02]  /*fe30*/  LDL R5, [R1+0x384] ;  /* 0x0003840001057983 */ /* 0x000ea40000100800 */
[----:B--2---:R-:W-:-:S05]  /*fe40*/  IMAD.X R5, R5, 0x1, R0, P1 ;  /* 0x0000000105057824 */ /* 0x004fca00008e0600 */
[----:B------:R0:W2:Y:S04]  /*fe50*/  @!P0 LDG.E.U16 R23, [R4.64] ;  /* 0x0000000604178981 */ /* 0x0000a8000c1e1500 */
[----:B0-----:R-:W2:Y:S01]  /*fe60*/  LDL R5, [R1+0x218] ;  /* 0x0002180001057983 */ /* 0x001ea20000100800 */
[----:B------:R-:W-:-:S06]  /*fe70*/  PRMT R8, RZ, 0x7610, R8 ;  /* 0x00007610ff087816 */ /* 0x000fcc0000000008 */
[----:B------:R0:W3:Y:S01]  /*fe80*/  @!P0 LDG.E.U16 R8, [R6.64] ;  /* 0x0000000606088981 */ /* 0x0000e2000c1e1500 */
[----:B--2---:R-:W-:-:S03]  /*fe90*/  IADD3 R4, P1, R5, R2, RZ ;  /* 0x0000000205047210 */ /* 0x004fc60007f3e0ff */
[----:B------:R-:W2:Y:S01]  /*fea0*/  LDL R5, [R1+0x148] ;  /* 0x0001480001057983 */ /* 0x000ea20000100800 */
[----:B0-----:R-:W-:Y:S01]  /*feb0*/  PRMT R7, RZ, 0x7610, R7 ;  /* 0x00007610ff077816 */ /* 0x001fe20000000007 */
[----:B--2---:R-:W-:-:S05]  /*fec0*/  IMAD.X R5, R5, 0x1, R0, P1 ;  /* 0x0000000105057824 */ /* 0x004fca00008e0600 */
[----:B------:R0:W2:Y:S04]  /*fed0*/  @!P0 LDG.E.U16 R7, [R4.64] ;  /* 0x0000000604078981 */ /* 0x0000a8000c1e1500 */
[----:B0-----:R-:W2:Y:S01]  /*fee0*/  LDL R5, [R1+0x358] ;  /* 0x0003580001057983 */ /* 0x001ea20000100800 */
[----:B------:R-:W-:Y:S02]  /*fef0*/  PRMT R6, RZ, 0x7610, R6 ;  /* 0x00007610ff067816 */ /* 0x000fe40000000006 */
[----:B--2---:R-:W-:-:S05]  /*ff00*/  IADD3 R4, P1, R5, R2, RZ ;  /* 0x0000000205047210 */ /* 0x004fca0007f3e0ff */
[----:B---3--:R-:W-:Y:S02]  /*ff10*/  IMAD.X R5, R15, 0x1, R0, P1 ;  /* 0x000000010f057824 */ /* 0x008fe400008e0600 */
[----:B------:R-:W2:Y:S01]  /*ff20*/  LDL R15, [R1+0x344] ;  /* 0x00034400010f7983 */ /* 0x000ea20000100800 */
[----:B------:R-:W-:-:S03]  /*ff30*/  IADD3 R14, P1, R14, R2, RZ ;  /* 0x000000020e0e7210 */ /* 0x000fc60007f3e0ff */
[----:B------:R0:W3:Y:S02]  /*ff40*/  @!P0 LDG.E.U16 R6, [R4.64] ;  /* 0x0000000604068981 */ /* 0x0000e4000c1e1500 */
[----:B0-----:R-:W-:Y:S01]  /*ff50*/  PRMT R5, RZ, 0x7610, R5 ;  /* 0x00007610ff057816 */ /* 0x001fe20000000005 */
[----:B--2---:R-:W-:-:S05]  /*ff60*/  IMAD.X R15, R15, 0x1, R0, P1 ;  /* 0x000000010f0f7824 */ /* 0x004fca00008e0600 */
[----:B------:R0:W2:Y:S04]  /*ff70*/  @!P0 LDG.E.U16 R5, [R14.64] ;  /* 0x000000060e058981 */ /* 0x0000a8000c1e1500 */
[----:B0-----:R-:W2:Y:S04]  /*ff80*/  LDL.LU R14, [R1+0x10] ;  /* 0x00001000010e7983 */ /* 0x001ea80000300800 */
[----:B------:R-:W3:Y:S04]  /*ff90*/  LDL R15, [R1+0x1d8] ;  /* 0x0001d800010f7983 */ /* 0x000ee80000100800 */
[----:B------:R-:W-:Y:S04]  /*ffa0*/  STS.U16 [R25+0x1500], R3 ;  /* 0x0015000319007388 */ /* 0x000fe80000000400 */
[----:B------:R-:W-:Y:S04]  /*ffb0*/  STS.U16 [R25+0x1900], R28 ;  /* 0x0019001c19007388 */ /* 0x000fe80000000400 */
[----:B------:R-:W-:Y:S04]  /*ffc0*/  STS.U16 [R25+0x1d00], R29 ;  /* 0x001d001d19007388 */ /* 0x000fe80000000400 */
[----:B--2---:R3:W-:Y:S02]  /*ffd0*/  STS.U16 [R25+0x2100], R14 ;  /* 0x0021000e19007388 */ /* 0x0047e40000000400 */
[----:B---3--:R-:W-:-:S02]  /*ffe0*/  IADD3 R14, P1, R15, R2, RZ ;  /* 0x000000020f0e7210 */ /* 0x008fc40007f3e0ff */
[----:B------:R-:W2:Y:S01]  /*fff0*/  LDL R15, [R1+0x128] ;  /* 0x00012800010f7983 */ /* 0x000ea20000100800 */
[----:B------:R-:W-:Y:S02]  /*10000*/  PRMT R4, RZ, 0x7610, R4 ;  /* 0x00007610ff047816 */ /* 0x000fe40000000004 */
        /* <DEDUP_REMOVED lines=10> */
[----:B------:R1:W-:Y:S01]  /*100b0*/  STS.U16 [R25+0x2900], R16 ;  /* 0x0029001019007388 */ /* 0x0003e20000000400 */
[----:B0-----:R-:W-:Y:S02]  /*100c0*/  IADD3 R14, P1, R21, R2, RZ ;  /* 0x00000002150e7210 */ /* 0x001fe40007f3e0ff */
[----:B-1----:R-:W-:-:S03]  /*100d0*/  PRMT R16, RZ, 0x7610, R16 ;  /* 0x00007610ff107816 */ /* 0x002fc60000000010 */
[----:B------:R-:W-:-:S05]  /*100e0*/  IMAD.X R15, R20, 0x1, R0, P1 ;  /* 0x00000001140f7824 */ /* 0x000fca00008e0600 */
[----:B------:R0:W3:Y:S04]  /*100f0*/  @!P0 LDG.E.U16 R16, [R14.64] ;  /* 0x000000060e108981 */ /* 0x0000e8000c1e1500 */
[----:B--2---:R1:W-:Y:S04]  /*10100*/  STL [R1+0x858], R3 ;  /* 0x0008580301007387 */ /* 0x0043e80000100800 */
[----:B-1----:R-:W2:Y:S04]  /*10110*/  LDL R3, [R1+0x19c] ;  /* 0x00019c0001037983 */ /* 0x002ea80000100800 */
[----:B------:R1:W-:Y:S04]  /*10120*/  STL [R1+0x5d4], R21 ;  /* 0x0005d41501007387 */ /* 0x0003e80000100800 */
[----:B-1----:R-:W2:Y:S04]  /*10130*/  LDL R21, [R1+0x4f4] ;  /* 0x0004f40001157983 */ /* 0x002ea80000100800 */
[----:B------:R-:W-:Y:S04]  /*10140*/  STL [R1+0x5d8], R20 ;  /* 0x0005d81401007387 */ /* 0x000fe80000100800 */
        /* <DEDUP_REMOVED lines=17> */
[----:B------:R0:W-:Y:S02]  /*10260*/  STS.U16 [R25+0x3500], R24 ;  /* 0x0035001819007388 */ /* 0x0001e40000000400 */
[----:B0-----:R-:W-:-:S02]  /*10270*/  PRMT R24, RZ, 0x7610, R24 ;  /* 0x00007610ff187816 */ /* 0x001fc40000000018 */
[----:B--2---:R-:W-:-:S05]  /*10280*/  IADD3 R14, P1, R15, R2, RZ ;  /* 0x000000020f0e7210 */ /* 0x004fca0007f3e0ff */
[----:B------:R-:W-:-:S05]  /*10290*/  IMAD.X R15, R3, 0x1, R0, P1 ;  /* 0x00000001030f7824 */ /* 0x000fca00008e0600 */
[----:B------:R0:W2:Y:S04]  /*102a0*/  @!P0 LDG.E.U16 R24, [R14.64] ;  /* 0x000000060e188981 */ /* 0x0000a8000c1e1500 */
[----:B0-----:R-:W2:Y:S04]  /*102b0*/  LDL.LU R14, [R1] ;  /* 0x00000000010e7983 */ /* 0x001ea80000300800 */
[----:B------:R-:W3:Y:S04]  /*102c0*/  LDL R15, [R1+0x400] ;  /* 0x00040000010f7983 */ /* 0x000ee80000100800 */
[----:B--2---:R0:W-:Y:S04]  /*102d0*/  STS.U16 [R25+0x3900], R14 ;  /* 0x0039000e19007388 */ /* 0x0041e80000000400 */
[----:B0-----:R-:W2:Y:S01]  /*102e0*/  LDL.LU R25, [R1+0x86c] ;  /* 0x00086c0001197983 */ /* 0x001ea20000300800 */
[----:B---3--:R-:W-:-:S03]  /*102f0*/  IADD3 R14, P1, R15, R2, RZ ;  /* 0x000000020f0e7210 */ /* 0x008fc60007f3e0ff */
[----:B------:R-:W3:Y:S01]  /*10300*/  LDL R15, [R1+0x2ac] ;  /* 0x0002ac00010f7983 */ /* 0x000ee20000100800 */
[----:B------:R-:W-:Y:S01]  /*10310*/  PRMT R28, RZ, 0x7610, R28 ;  /* 0x00007610ff1c7816 */ /* 0x000fe2000000001c */
[----:B---3--:R-:W-:-:S05]  /*10320*/  IMAD.X R15, R15, 0x1, R0, P1 ;  /* 0x000000010f0f7824 */ /* 0x008fca00008e0600 */
[----:B------:R0:W3:Y:S04]  /*10330*/  @!P0 LDG.E.U16 R28, [R14.64] ;  /* 0x000000060e1c8981 */ /* 0x0000e8000c1e1500 */
[----:B0-----:R-:W0:Y:S02]  /*10340*/  S2R R15, SR_TID.X ;  /* 0x00000000000f7919 */ /* 0x001e240000002100 */
[----:B0-----:R-:W-:-:S05]  /*10350*/  LOP3.LUT R15, R15, 0x3f, RZ, 0xc0, !PT ;  /* 0x0000003f0f0f7812 */ /* 0x001fca00078ec0ff */
[----:B------:R-:W-:-:S05]  /*10360*/  IMAD.SHL.U32 R15, R15, 0x2, RZ ;  /* 0x000000020f0f7824 */ /* 0x000fca00078e00ff */
[----:B------:R-:W-:Y:S02]  /*10370*/  LOP3.LUT R14, R15, 0x20, RZ, 0x3c, !PT ;  /* 0x000000200f0e7812 */ /* 0x000fe400078e3cff */
[----:B------:R-:W3:Y:S04]  /*10380*/  LDL R15, [R1+0x4d4] ;  /* 0x0004d400010f7983 */ /* 0x000ee80000100800 */
[----:B--2---:R0:W-:Y:S02]  /*10390*/  STS.U16 [R14+0x3d00], R25 ;  /* 0x003d00190e007388 */ /* 0x0041e40000000400 */
[----:B0-----:R-:W-:Y:S02]  /*103a0*/  PRMT R25, RZ, 0x7610, R25 ;  /* 0x00007610ff197816 */ /* 0x001fe40000000019 */
[----:B---3--:R-:W-:-:S05]  /*103b0*/  IADD3 R14, P1, R15, R2, RZ ;  /* 0x000000020f0e7210 */ /* 0x008fca0007f3e0ff */
[----:B------:R-:W-:Y:S01]  /*103c0*/  IMAD.X R15, R21, 0x1, R0, P1 ;  /* 0x00000001150f7824 */ /* 0x000fe200008e0600 */
[----:B------:R-:W-:Y:S01]  /*103d0*/  PRMT R26, RZ, 0x7610, R26 ;  /* 0x00007610ff1a7816 */ /* 0x000fe2000000001a */
[----:B------:R-:W2:Y:S04]  /*103e0*/  LDL R21, [R1+0x15c] ;  /* 0x00015c0001157983 */ /* 0x000ea80000100800 */
[----:B------:R0:W3:Y:S04]  /*103f0*/  @!P0 LDG.E.U16 R25, [R14.64] ;  /* 0x000000060e198981 */ /* 0x0000e8000c1e1500 */
[----:B0-----:R-:W2:Y:S02]  /*10400*/  LDL R15, [R1+0x280] ;  /* 0x00028000010f7983 */ /* 0x001ea40000100800 */
[----:B--2---:R-:W-:-:S02]  /*10410*/  IADD3 R14, P1, R15, R2, RZ ;  /* 0x000000020f0e7210 */ /* 0x004fc40007f3e0ff */
[----:B------:R-:W2:Y:S03]  /*10420*/  LDL R15, [R1+0x17c] ;  /* 0x00017c00010f7983 */ /* 0x000ea60000100800 */
[----:B--2---:R-:W-:-:S05]  /*10430*/  IMAD.X R15, R15, 0x1, R0, P1 ;  /* 0x000000010f0f7824 */ /* 0x004fca00008e0600 */
[----:B------:R-:W2:Y:S04]  /*10440*/  @!P0 LDG.E.U16 R26, [R14.64] ;  /* 0x000000060e1a8981 */ /* 0x000ea8000c1e1500 */
[----:B--2---:R0:W-:Y:S04]  /*10450*/  STL [R1], R26 ;  /* 0x0000001a01007387 */ /* 0x0041e80000100800 */
        /* <DEDUP_REMOVED lines=15> */
[----:B------:R-:W2:Y:S01]  /*10550*/  LDL R15, [R1+0x240] ;  /* 0x00024000010f7983 */ /* 0x000ea20000100800 */
[----:B------:R-:W-:-:S02]  /*10560*/  PRMT R17, RZ, 0x7610, R17 ;  /* 0x00007610ff117816 */ /* 0x000fc40000000011 */
        /* <DEDUP_REMOVED lines=17> */
[----:B------:R-:W-:-:S03]  /*10680*/  PRMT R29, RZ, 0x7610, R29 ;  /* 0x00007610ff1d7816 */ /* 0x000fc6000000001d */
[----:B------:R-:W0:Y:S01]  /*10690*/  S2R R3, SR_TID.X ;  /* 0x0000000000037919 */ /* 0x000e220000002100 */
[----:B--2---:R-:W-:-:S05]  /*106a0*/  IMAD.X R15, R15, 0x1, R0, P1 ;  /* 0x000000010f0f7824 */ /* 0x004fca00008e0600 */
[----:B------:R1:W2:Y:S04]  /*106b0*/  @!P0 LDG.E.U16 R29, [R14.64] ;  /* 0x000000060e1d8981 */ /* 0x0002a8000c1e1500 */
[----:B-1----:R-:W3:Y:S01]  /*106c0*/  LDL R15, [R1+0x200] ;  /* 0x00020000010f7983 */ /* 0x002ee20000100800 */
[----:B0-----:R-:W-:-:S05]  /*106d0*/  LOP3.LUT R3, R3, 0x3f, RZ, 0xc0, !PT ;  /* 0x0000003f03037812 */ /* 0x001fca00078ec0ff */
[----:B------:R-:W-:-:S05]  /*106e0*/  IMAD.SHL.U32 R3, R3, 0x2, RZ ;  /* 0x0000000203037824 */ /* 0x000fca00078e00ff */
[----:B------:R-:W-:-:S05]  /*106f0*/  LOP3.LUT R3, R3, 0x30, RZ, 0x3c, !PT ;  /* 0x0000003003037812 */ /* 0x000fca00078e3cff */
[----:B------:R0:W-:Y:S02]  /*10700*/  STS.U16 [R3+0x180], R27 ;  /* 0x0001801b03007388 */ /* 0x0001e40000000400 */
[----:B0-----:R-:W-:Y:S02]  /*10710*/  PRMT R27, RZ, 0x7610, R27 ;  /* 0x00007610ff1b7816 */ /* 0x001fe4000000001b */
[----:B--2---:R-:W-:Y:S01]  /*10720*/  STL [R1+0x850], R29 ;  /* 0x0008501d01007387 */ /* 0x004fe20000100800 */
[----:B---3--:R-:W-:-:S05]  /*10730*/  IADD3 R14, P1, R15, R2, RZ ;  /* 0x000000020f0e7210 */ /* 0x008fca0007f3e0ff */
[----:B------:R-:W-:Y:S01]  /*10740*/  IMAD.X R15, R21, 0x1, R0, P1 ;  /* 0x00000001150f7824 */ /* 0x000fe200008e0600 */
[----:B------:R-:W-:Y:S04]  /*10750*/  STL [R1+0x854], R29 ;  /* 0x0008541d01007387 */ /* 0x000fe80000100800 */
[----:B------:R0:W2:Y:S04]  /*10760*/  @!P0 LDG.E.U16 R27, [R14.64] ;  /* 0x000000060e1b8981 */ /* 0x0000a8000c1e1500 */
[----:B------:R-:W3:Y:S04]  /*10770*/  LDL R21, [R1+0x11c] ;  /* 0x00011c0001157983 */ /* 0x000ee80000100800 */
[----:B0-----:R-:W3:Y:S04]  /*10780*/  LDL R15, [R1+0x340] ;  /* 0x00034000010f7983 */ /* 0x001ee80000100800 */
[----:B--2---:R-:W-:Y:S01]  /*10790*/  STL [R1+0x84c], R27 ;  /* 0x00084c1b01007387 */ /* 0x004fe20000100800 */
[----:B---3--:R-:W-:-:S03]  /*107a0*/  IADD3 R14, P1, R15, R2, RZ ;  /* 0x000000020f0e7210 */ /* 0x008fc60007f3e0ff */
[----:B------:R-:W2:Y:S04]  /*107b0*/  LDL R15, [R1+0x1ec] ;  /* 0x0001ec00010f7983 */ /* 0x000ea80000100800 */
[----:B------:R0:W-:Y:S02]  /*107c0*/  STS.U16 [R3+0x580], R26 ;  /* 0x0005801a03007388 */ /* 0x0001e40000000400 */
[----:B0-----:R-:W-:Y:S01]  /*107d0*/  PRMT R26, RZ, 0x7610, R26 ;  /* 0x00007610ff1a7816 */ /* 0x001fe2000000001a */
[----:B--2---:R-:W-:-:S05]  /*107e0*/  IMAD.X R15, R15, 0x1, R0, P1 ;  /* 0x000000010f0f7824 */ /* 0x004fca00008e0600 */
[----:B------:R0:W2:Y:S04]  /*107f0*/  @!P0 LDG.E.U16 R26, [R14.64] ;  /* 0x000000060e1a8981 */ /* 0x0000a8000c1e1500 */
[----:B0-----:R-:W3:Y:S04]  /*10800*/  LDL R15, [R1+0x474] ;  /* 0x00047400010f7983 */ /* 0x001ee80000100800 */
[----:B--2---:R-:W-:Y:S01]  /*10810*/  STL [R1+0x848], R26 ;  /* 0x0008481a01007387 */ /* 0x004fe20000100800 */
[----:B---3--:R-:W-:-:S03]  /*10820*/  IADD3 R14, P1, R15, R2, RZ ;  /* 0x000000020f0e7210 */ /* 0x008fc60007f3e0ff */
[----:B------:R-:W2:Y:S04]  /*10830*/  LDL R15, [R1+0x32c] ;  /* 0x00032c00010f7983 */ /* 0x000ea80000100800 */
[----:B------:R-:W-:Y:S04]  /*10840*/  STS.U16 [R3+0x980], R12 ;  /* 0x0009800c03007388 */ /* 0x000fe80000000400 */
[----:B------:R-:W-:Y:S04]  /*10850*/  STS.U16 [R3+0xd80], R11 ;  /* 0x000d800b03007388 */ /* 0x000fe80000000400 */
[----:B------:R-:W-:Y:S04]  /*10860*/  STS.U16 [R3+0x1180], R17 ;  /* 0x0011801103007388 */ /* 0x000fe80000000400 */
[----:B------:R-:W-:Y:S04]  /*10870*/  STS.U16 [R3+0x1580], R18 ;  /* 0x0015801203007388 */ /* 0x000fe80000000400 */
[----:B----4-:R-:W-:Y:S04]  /*10880*/  STS.U16 [R3+0x1980], R19 ;  /* 0x0019801303007388 */ /* 0x010fe80000000400 */
[----:B------:R-:W-:Y:S04]  /*10890*/  STS.U16 [R3+0x1d80], R22 ;  /* 0x001d801603007388 */ /* 0x000fe80000000400 */
[----:B------:R0:W-:Y:S02]  /*108a0*/  STS.U16 [R3+0x2180], R9 ;  /* 0x0021800903007388 */ /* 0x0001e40000000400 */
[----:B0-----:R-:W-:Y:S01]  /*108b0*/  PRMT R9, RZ, 0x7610, R9 ;  /* 0x00007610ff097816 */ /* 0x001fe20000000009 */
[----:B--2---:R-:W-:-:S05]  /*108c0*/  IMAD.X R15, R15, 0x1, R0, P1 ;  /* 0x000000010f0f7824 */ /* 0x004fca00008e0600 */
[----:B------:R0:W2:Y:S04]  /*108d0*/  @!P0 LDG.E.U16 R9, [R14.64] ;  /* 0x000000060e098981 */ /* 0x0000a8000c1e1500 */
[----:B0-----:R-:W3:Y:S01]  /*108e0*/  LDL R15, [R1+0x314] ;  /* 0x00031400010f7983 */ /* 0x001ee20000100800 */
[----:B------:R-:W-:Y:S02]  /*108f0*/  PRMT R17, RZ, 0x7610, R17 ;  /* 0x00007610ff117816 */ /* 0x000fe40000000011 */
[----:B---3--:R-:W-:-:S05]  /*10900*/  IADD3 R14, P1, R15, R2, RZ ;  /* 0x000000020f0e7210 */ /* 0x008fca0007f3e0ff */
[----:B------:R-:W-:Y:S01]  /*10910*/  IMAD.X R15, R21, 0x1, R0, P1 ;  /* 0x00000001150f7824 */ /* 0x000fe200008e0600 */
[----:B------:R-:W-:Y:S01]  /*10920*/  PRMT R29, RZ, 0x7610, R29 ;  /* 0x00007610ff1d7816 */ /* 0x000fe2000000001d */
[----:B------:R-:W3:Y:S04]  /*10930*/  LDL R21, [R1+0x2d4] ;  /* 0x0002d40001157983 */ /* 0x000ee80000100800 */
[----:B------:R0:W4:Y:S04]  /*10940*/  @!P0 LDG.E.U16 R17, [R14.64] ;  /* 0x000000060e118981 */ /* 0x000128000c1e1500 */
[----:B0-----:R-:W2:Y:S02]  /*10950*/  LDL R15, [R1+0x508] ;  /* 0x00050800010f7983 */ /* 0x001ea40000100800 */
[----:B--2---:R-:W-:-:S02]  /*10960*/  IADD3 R14, P1, R15, R2, RZ ;  /* 0x000000020f0e7210 */ /* 0x004fc40007f3e0ff */
[----:B------:R-:W2:Y:S03]  /*10970*/  LDL R15, [R1+0x454] ;  /* 0x00045400010f7983 */ /* 0x000ea60000100800 */
[----:B--2---:R-:W-:-:S05]  /*10980*/  IMAD.X R15, R15, 0x1, R0, P1 ;  /* 0x000000010f0f7824 */ /* 0x004fca00008e0600 */
[----:B------:R0:W2:Y:S04]  /*10990*/  @!P0 LDG.E.U16 R29, [R14.64] ;  /* 0x000000060e1d8981 */ /* 0x0000a8000c1e1500 */
[----:B0-----:R-:W3:Y:S04]  /*109a0*/  LDL R15, [R1+0x2e8] ;  /* 0x0002e800010f7983 */ /* 0x001ee80000100800 */
[----:B------:R-:W-:Y:S04]  /*109b0*/  STS.U16 [R3+0x2580], R8 ;  /* 0x0025800803007388 */ /* 0x000fe80000000400 */
[----:B------:R-:W-:Y:S04]  /*109c0*/  STS.U16 [R3+0x2980], R23 ;  /* 0x0029801703007388 */ /* 0x000fe80000000400 */
[----:B------:R0:W-:Y:S04]  /*109d0*/  STS.U16 [R3+0x2d80], R7 ;  /* 0x002d800703007388 */ /* 0x0001e80000000400 */
[----:B--2---:R1:W-:Y:S04]  /*109e0*/  STL [R1+0x14], R29 ;  /* 0x0000141d01007387 */ /* 0x0043e80000100800 */
[----:B0-----:R-:W2:Y:S01]  /*109f0*/  LDL R7, [R1+0x428] ;  /* 0x0004280001077983 */ /* 0x001ea20000100800 */
[----:B---3--:R-:W-:-:S02]  /*10a00*/  IADD3 R14, P1, R15, R2, RZ ;  /* 0x000000020f0e7210 */ /* 0x008fc40007f3e0ff */
[----:B------:R-:W-:Y:S01]  /*10a10*/  PRMT R18, RZ, 0x7610, R18 ;  /* 0x00007610ff127816 */ /* 0x000fe20000000012 */
[----:B------:R-:W3:Y:S04]  /*10a20*/  LDL R15, [R1+0x1b0] ;  /* 0x0001b000010f7983 */ /* 0x000ee80000100800 */
[----:B------:R2:W-:Y:S01]  /*10a30*/  STS.U16 [R3+0x3180], R6 ;  /* 0x0031800603007388 */ /* 0x0005e20000000400 */
[----:B------:R-:W-:-:S03]  /*10a40*/  PRMT R19, RZ, 0x7610, R19 ;  /* 0x00007610ff137816 */ /* 0x000fc60000000013 */
[----:B-1----:R-:W4:Y:S01]  /*10a50*/  LDL R29, [R1+0x414] ;  /* 0x00041400011d7983 */ /* 0x002f220000100800 */
[----:B---3--:R-:W-:Y:S01]  /*10a60*/  IMAD.X R15, R15, 0x1, R0, P1 ;  /* 0x000000010f0f7824 */ /* 0x008fe200008e0600 */
[----:B--2---:R-:W-:-:S04]  /*10a70*/  IADD3 R6, P1, R7, R2, RZ ;  /* 0x0000000207067210 */ /* 0x004fc80007f3e0ff */
[----:B------:R0:W2:Y:S01]  /*10a80*/  @!P0 LDG.E.U16 R18, [R14.64] ;  /* 0x000000060e128981 */ /* 0x0000a2000c1e1500 */
[----:B------:R-:W-:-:S05]  /*10a90*/  IMAD.X R7, R21, 0x1, R0, P1 ;  /* 0x0000000115077824 */ /* 0x000fca00008e0600 */
[----:B------:R1:W3:Y:S04]  /*10aa0*/  @!P0 LDG.E.U16 R19, [R6.64] ;  /* 0x0000000606138981 */ /* 0x0002e8000c1e1500 */
[----:B0-----:R-:W1:Y:S01]  /*10ab0*/  LDL R15, [R1+0x4e8] ;  /* 0x0004e800010f7983 */ /* 0x001e620000100800 */
[----:B------:R-:W-:-:S03]  /*10ac0*/  PRMT R22, RZ, 0x7610, R22 ;  /* 0x00007610ff167816 */ /* 0x000fc60000000016 */
[----:B------:R0:W-:Y:S04]  /*10ad0*/  STS.U16 [R3+0x3580], R5 ;  /* 0x0035800503007388 */ /* 0x0001e80000000400 */
[----:B--2---:R-:W-:Y:S04]  /*10ae0*/  STL [R1+0x844], R18 ;  /* 0x0008441201007387 */ /* 0x004fe80000100800 */
[----:B------:R-:W2:Y:S01]  /*10af0*/  LDL R21, [R1+0x294] ;  /* 0x0002940001157983 */ /* 0x000ea20000100800 */
[----:B-1----:R-:W-:-:S05]  /*10b00*/  IADD3 R6, P1, R15, R2, RZ ;  /* 0x000000020f067210 */ /* 0x002fca0007f3e0ff */
[----:B----4-:R-:W-:Y:S01]  /*10b10*/  IMAD.X R7, R29, 0x1, R0, P1 ;  /* 0x000000011d077824 */ /* 0x010fe200008e0600 */
[----:B---3--:R-:W-:Y:S04]  /*10b20*/  STL [R1+0x840], R19 ;  /* 0x0008401301007387 */ /* 0x008fe80000100800 */
[----:B------:R-:W3:Y:S04]  /*10b30*/  @!P0 LDG.E.U16 R22, [R6.64] ;  /* 0x0000000606168981 */ /* 0x000ee8000c1e1500 */
[----:B0-----:R-:W4:Y:S04]  /*10b40*/  LDL R5, [R1+0x2a8] ;  /* 0x0002a80001057983 */ /* 0x001f280000100800 */
[----:B------:R-:W2:Y:S04]  /*10b50*/  LDL R14, [R1+0x4c8] ;  /* 0x0004c800010e7983 */ /* 0x000ea80000100800 */
[----:B------:R-:W2:Y:S04]  /*10b60*/  LDL R15, [R1+0x3d4] ;  /* 0x0003d400010f7983 */ /* 0x000ea80000100800 */
[----:B------:R0:W-:Y:S04]  /*10b70*/  STS.U16 [R3+0x3980], R4 ;  /* 0x0039800403007388 */ /* 0x0001e80000000400 */
[----:B---3--:R-:W-:Y:S04]  /*10b80*/  STL [R1+0x83c], R22 ;  /* 0x00083c1601007387 */ /* 0x008fe80000100800 */
[----:B0-----:R-:W3:Y:S01]  /*10b90*/  LDL.LU R3, [R1+0x858] ;  /* 0x0008580001037983 */ /* 0x001ee20000300800 */
[----:B----4-:R-:W-:-:S03]  /*10ba0*/  IADD3 R4, P1, R5, R2, RZ ;  /* 0x0000000205047210 */ /* 0x010fc60007f3e0ff */
[----:B------:R-:W4:Y:S01]  /*10bb0*/  LDL R5, [R1+0x190] ;  /* 0x0001900001057983 */ /* 0x000f220000100800 */
[----:B------:R-:W-:Y:S01]  /*10bc0*/  PRMT R23, RZ, 0x7610, R23 ;  /* 0x00007610ff177816 */ /* 0x000fe20000000017 */
[----:B----4-:R-:W-:-:S05]  /*10bd0*/  IMAD.X R5, R5, 0x1, R0, P1 ;  /* 0x0000000105057824 */ /* 0x010fca00008e0600 */
[----:B------:R0:W4:Y:S04]  /*10be0*/  @!P0 LDG.E.U16 R23, [R4.64] ;  /* 0x0000000604178981 */ /* 0x000128000c1e1500 */
[----:B0-----:R-:W0:Y:S02]  /*10bf0*/  S2R R5, SR_TID.X ;  /* 0x0000000000057919 */ /* 0x001e240000002100 */
[----:B0-----:R-:W-:-:S05]  /*10c00*/  LOP3.LUT R5, R5, 0x3f, RZ, 0xc0, !PT ;  /* 0x0000003f05057812 */ /* 0x001fca00078ec0ff */
[----:B------:R-:W-:-:S05]  /*10c10*/  IMAD.SHL.U32 R5, R5, 0x2, RZ ;  /* 0x0000000205057824 */ /* 0x000fca00078e00ff */
[----:B------:R-:W-:Y:S02]  /*10c20*/  LOP3.LUT R4, R5, 0x30, RZ, 0x3c, !PT ;  /* 0x0000003005047812 */ /* 0x000fe400078e3cff */
[----:B------:R-:W2:Y:S04]  /*10c30*/  LDL R5, [R1+0x3e8] ;  /* 0x0003e80001057983 */ /* 0x000ea80000100800 */
[----:B---3--:R2:W-:Y:S01]  /*10c40*/  STS.U16 [R4+0x3d80], R3 ;  /* 0x003d800304007388 */ /* 0x0085e20000000400 */
[----:B------:R-:W-:Y:S02]  /*10c50*/  PRMT R7, RZ, 0x7610, R7 ;  /* 0x00007610ff077816 */ /* 0x000fe40000000007 */
[----:B------:R-:W-:Y:S02]  /*10c60*/  PRMT R11, RZ, 0x7610, R11 ;  /* 0x00007610ff0b7816 */ /* 0x000fe4000000000b */
[----:B--2---:R-:W-:-:S05]  /*10c70*/  IADD3 R4, P1, R5, R2, RZ ;  /* 0x0000000205047210 */ /* 0x004fca0007f3e0ff */
[--C-:B------:R-:W-:Y:S02]  /*10c80*/  IMAD.X R5, R21, 0x1, R0.reuse, P1 ;  /* 0x0000000115057824 */ /* 0x100fe400008e0600 */
[----:B------:R-:W2:Y:S04]  /*10c90*/  LDL R21, [R1+0x254] ;  /* 0x0002540001157983 */ /* 0x000ea80000100800 */
[----:B------:R0:W3:Y:S02]  /*10ca0*/  @!P0 LDG.E.U16 R7, [R4.64] ;  /* 0x0000000604078981 */ /* 0x0000e4000c1e1500 */
[----:B0-----:R-:W-:Y:S02]  /*10cb0*/  IADD3 R4, P1, R14, R2, RZ ;  /* 0x000000020e047210 */ /* 0x001fe40007f3e0ff */
[----:B------:R-:W2:Y:S03]  /*10cc0*/  LDL R14, [R1+0x4a8] ;  /* 0x0004a800010e7983 */ /* 0x000ea60000100800 */
[----:B------:R-:W-:-:S02]  /*10cd0*/  IMAD.X R5, R15, 0x1, R0, P1 ;  /* 0x000000010f057824 */ /* 0x000fc400008e0600 */
[----:B------:R-:W2:Y:S04]  /*10ce0*/  LDL.LU R15, [R1] ;  /* 0x00000000010f7983 */ /* 0x000ea80000300800 */
[----:B------:R0:W2:Y:S04]  /*10cf0*/  @!P0 LDG.E.U16 R11, [R4.64] ;  /* 0x00000006040b8981 */ /* 0x0000a8000c1e1500 */
[----:B0-----:R-:W2:Y:S04]  /*10d00*/  LDL R5, [R1+0x268] ;  /* 0x0002680001057983 */ /* 0x001ea80000100800 */
[----:B------:R-:W0:Y:S01]  /*10d10*/  S2R R29, SR_TID.X ;  /* 0x00000000001d7919 */ /* 0x000e220000002100 */
[----:B--2---:R-:W-:-:S03]  /*10d20*/  IADD3 R4, P1, R5, R2, RZ ;  /* 0x0000000205047210 */ /* 0x004fc60007f3e0ff */
[----:B------:R-:W2:Y:S01]  /*10d30*/  LDL R5, [R1+0x170] ;  /* 0x0001700001057983 */ /* 0x000ea20000100800 */
[----:B0-----:R-:W-:-:S05]  /*10d40*/  LOP3.LUT R29, R29, 0x3f, RZ, 0xc0, !PT ;  /* 0x0000003f1d1d7812 */ /* 0x001fca00078ec0ff */
[----:B------:R-:W-:-:S05]  /*10d50*/  IMAD.SHL.U32 R29, R29, 0x2, RZ ;  /* 0x000000021d1d7824 */ /* 0x000fca00078e00ff */
[----:B------:R-:W-:-:S05]  /*10d60*/  LOP3.LUT R29, R29, 0x40, RZ, 0x3c, !PT ;  /* 0x000000401d1d7812 */ /* 0x000fca00078e3cff */
[----:B------:R0:W-:Y:S02]  /*10d70*/  STS.U16 [R29+0x200], R16 ;  /* 0x000200101d007388 */ /* 0x0001e40000000400 */
[----:B0-----:R-:W-:Y:S01]  /*10d80*/  PRMT R16, RZ, 0x7610, R16 ;  /* 0x00007610ff107816 */ /* 0x001fe20000000010 */
[----:B--2---:R-:W-:-:S05]  /*10d90*/  IMAD.X R5, R5, 0x1, R0, P1 ;  /* 0x0000000105057824 */ /* 0x004fca00008e0600 */
[----:B------:R0:W2:Y:S04]  /*10da0*/  @!P0 LDG.E.U16 R16, [R4.64] ;  /* 0x0000000604108981 */ /* 0x0000a8000c1e1500 */
[----:B0-----:R-:W2:Y:S04]  /*10db0*/  LDL R5, [R1+0x3a8] ;  /* 0x0003a80001057983 */ /* 0x001ea80000100800 */
[----:B------:R0:W-:Y:S02]  /*10dc0*/  STS.U16 [R29+0x600], R10 ;  /* 0x0006000a1d007388 */ /* 0x0001e40000000400 */
[----:B0-----:R-:W-:-:S02]  /*10dd0*/  PRMT R10, RZ, 0x7610, R10 ;  /* 0x00007610ff0a7816 */ /* 0x001fc4000000000a */
[----:B--2---:R-:W-:-:S05]  /*10de0*/  IADD3 R4, P1, R5, R2, RZ ;  /* 0x0000000205047210 */ /* 0x004fca0007f3e0ff */
[----:B------:R-:W-:Y:S01]  /*10df0*/  IMAD.X R5, R21, 0x1, R0, P1 ;  /* 0x0000000115057824 */ /* 0x000fe200008e0600 */
[----:B------:R-:W-:Y:S02]  /*10e00*/  PRMT R12, RZ, 0x7610, R12 ;  /* 0x00007610ff0c7816 */ /* 0x000fe4000000000c */
[----:B------:R-:W-:Y:S01]  /*10e10*/  PRMT R8, RZ, 0x7610, R8 ;  /* 0x00007610ff087816 */ /* 0x000fe20000000008 */
[----:B------:R0:W-:Y:S04]  /*10e20*/  STS.U16 [R29+0xa00], R13 ;  /* 0x000a000d1d007388 */ /* 0x0001e80000000400 */
[----:B------:R1:W2:Y:S04]  /*10e30*/  @!P0 LDG.E.U16 R10, [R4.64] ;  /* 0x00000006040a8981 */ /* 0x0002a8000c1e1500 */
[----:B------:R-:W2:Y:S04]  /*10e40*/  LDL R21, [R1+0x354] ;  /* 0x0003540001157983 */ /* 0x000ea80000100800 */
[----:B0-----:R-:W2:Y:S04]  /*10e50*/  LDL R13, [R1+0x214] ;  /* 0x00021400010d7983 */ /* 0x001ea80000100800 */
[----:B-1----:R-:W2:Y:S01]  /*10e60*/  LDL R5, [R1+0x394] ;  /* 0x0003940001057983 */ /* 0x002ea20000100800 */
[----:B------:R-:W-:-:S03]  /*10e70*/  IADD3 R4, P1, R14, R2, RZ ;  /* 0x000000020e047210 */ /* 0x000fc60007f3e0ff */
[----:B------:R-:W3:Y:S02]  /*10e80*/  LDL R14, [R1+0x488] ;  /* 0x00048800010e7983 */ /* 0x000ee40000100800 */
[----:B--2---:R-:W-:-:S05]  /*10e90*/  IMAD.X R5, R5, 0x1, R0, P1 ;  /* 0x0000000105057824 */ /* 0x004fca00008e0600 */
[----:B------:R0:W2:Y:S04]  /*10ea0*/  @!P0 LDG.E.U16 R12, [R4.64] ;  /* 0x00000006040c8981 */ /* 0x0000a8000c1e1500 */
[----:B0-----:R-:W2:Y:S02]  /*10eb0*/  LDL R5, [R1+0x228] ;  /* 0x0002280001057983 */ /* 0x001ea40000100800 */
[----:B--2---:R-:W-:Y:S02]  /*10ec0*/  IADD3 R4, P1, R5, R2, RZ ;  /* 0x0000000205047210 */ /* 0x004fe40007f3e0ff */
[----:B------:R-:W2:Y:S03]  /*10ed0*/  LDL R5, [R1+0x150] ;  /* 0x0001500001057983 */ /* 0x000ea60000100800 */
[----:B--2---:R-:W-:-:S05]  /*10ee0*/  IMAD.X R5, R5, 0x1, R0, P1 ;  /* 0x0000000105057824 */ /* 0x004fca00008e0600 */
[----:B------:R0:W2:Y:S04]  /*10ef0*/  @!P0 LDG.E.U16 R8, [R4.64] ;  /* 0x0000000604088981 */ /* 0x0000a8000c1e1500 */
[----:B0-----:R-:W2:Y:S01]  /*10f00*/  LDL R5, [R1+0x368] ;  /* 0x0003680001057983 */ /* 0x001ea20000100800 */
[----:B------:R-:W-:-:S03]  /*10f10*/  PRMT R6, RZ, 0x7610, R6 ;  /* 0x00007610ff067816 */ /* 0x000fc60000000006 */
[----:B------:R-:W-:Y:S04]  /*10f20*/  STS.U16 [R29+0xe00], R24 ;  /* 0x000e00181d007388 */ /* 0x000fe80000000400 */
[----:B------:R-:W-:Y:S04]  /*10f30*/  STS.U16 [R29+0x1200], R28 ;  /* 0x0012001c1d007388 */ /* 0x000fe80000000400 */
[----:B------:R-:W-:Y:S04]  /*10f40*/  STS.U16 [R29+0x1600], R25 ;  /* 0x001600191d007388 */ /* 0x000fe80000000400 */
[----:B------:R0:W-:Y:S01]  /*10f50*/  STS.U16 [R29+0x1a00], R15 ;  /* 0x001a000f1d007388 */ /* 0x0001e20000000400 */
[----:B--2---:R-:W-:-:S05]  /*10f60*/  IADD3 R4, P1, R5, R2, RZ ;  /* 0x0000000205047210 */ /* 0x004fca0007f3e0ff */
[--C-:B------:R-:W-:Y:S01]  /*10f70*/  IMAD.X R5, R13, 0x1, R0.reuse, P1 ;  /* 0x000000010d057824 */ /* 0x100fe200008e0600 */
[----:B---3--:R-:W-:Y:S01]  /*10f80*/  IADD3 R14, P1, R14, R2, RZ ;  /* 0x000000020e0e7210 */ /* 0x008fe20007f3e0ff */
[----:B------:R-:W2:Y:S04]  /*10f90*/  LDL R13, [R1+0x1d4] ;  /* 0x0001d400010d7983 */ /* 0x000ea80000100800 */
[----:B------:R1:W3:Y:S01]  /*10fa0*/  @!P0 LDG.E.U16 R6, [R4.64] ;  /* 0x0000000604068981 */ /* 0x0002e2000c1e1500 */
[----:B0-----:R-:W-:Y:S01]  /*10fb0*/  IMAD.X R15, R21, 0x1, R0, P1 ;  /* 0x00000001150f7824 */ /* 0x001fe200008e0600 */
[----:B-1----:R-:W-:-:S06]  /*10fc0*/  PRMT R5, RZ, 0x7610, R5 ;  /* 0x00007610ff057816 */ /* 0x002fcc0000000005 */
[----:B------:R0:W2:Y:S04]  /*10fd0*/  @!P0 LDG.E.U16 R5, [R14.64] ;  /* 0x000000060e058981 */ /* 0x0000a8000c1e1500 */
[----:B0-----:R-:W2:Y:S04]  /*10fe0*/  LDL R15, [R1+0x1e8] ;  /* 0x0001e800010f7983 */ /* 0x001ea80000100800 */
[----:B------:R0:W-:Y:S04]  /*10ff0*/  STS.U16 [R29+0x1e00], R20 ;  /* 0x001e00141d007388 */ /* 0x0001e80000000400 */
[----:B0-----:R-:W3:Y:S04]  /*11000*/  LDL.LU R20, [R1+0x2fc] ;  /* 0x0002fc0001147983 */ /* 0x001ee80000300800 */
[----:B------:R-:W3:Y:S01]  /*11010*/  LDL.LU R21, [R1+0x450] ;  /* 0x0004500001157983 */ /* 0x000ee20000300800 */
[----:B--2---:R-:W-:-:S03]  /*11020*/  IADD3 R14, P1, R15, R2, RZ ;  /* 0x000000020f0e7210 */ /* 0x004fc60007f3e0ff */
[----:B------:R-:W2:Y:S01]  /*11030*/  LDL R15, [R1+0x130] ;  /* 0x00013000010f7983 */ /* 0x000ea20000100800 */
[----:B------:R-:W-:Y:S01]  /*11040*/  PRMT R4, RZ, 0x7610, R4 ;  /* 0x00007610ff047816 */ /* 0x000fe20000000004 */
[----:B--2---:R-:W-:-:S05]  /*11050*/  IMAD.X R15, R15, 0x1, R0, P1 ;  /* 0x000000010f0f7824 */ /* 0x004fca00008e0600 */
[----:B------:R0:W2:Y:S04]  /*11060*/  @!P0 LDG.E.U16 R4, [R14.64] ;  /* 0x000000060e048981 */ /* 0x0000a8000c1e1500 */
[----:B0-----:R-:W2:Y:S04]  /*11070*/  LDL.LU R14, [R1+0xc] ;  /* 0x00000c00010e7983 */ /* 0x001ea80000300800 */
[----:B------:R-:W3:Y:S01]  /*11080*/  LDL R15, [R1+0x328] ;  /* 0x00032800010f7983 */ /* 0x000ee20000100800 */
[----:B------:R-:W-:-:S03]  /*11090*/  PRMT R3, RZ, 0x7610, R3 ;  /* 0x00007610ff037816 */ /* 0x000fc60000000003 */
[----:B--2---:R3:W-:Y:S02]  /*110a0*/  STS.U16 [R29+0x2200], R14 ;  /* 0x0022000e1d007388 */ /* 0x0047e40000000400 */
[----:B---3--:R-:W-:-:S05]  /*110b0*/  IADD3 R14, P1, R15, R2, RZ ;  /* 0x000000020f0e7210 */ /* 0x008fca0007f3e0ff */
[----:B------:R-:W-:-:S05]  /*110c0*/  IMAD.X R15, R13, 0x1, R0, P1 ;  /* 0x000000010d0f7824 */ /* 0x000fca00008e0600 */
[----:B------:R0:W2:Y:S04]  /*110d0*/  @!P0 LDG.E.U16 R3, [R14.64] ;  /* 0x000000060e038981 */ /* 0x0000a8000c1e1500 */
[----:B0-----:R-:W3:Y:S04]  /*110e0*/  LDL.LU R14, [R1+0x8] ;  /* 0x00000800010e7983 */ /* 0x001ee80000300800 */
[----:B------:R-:W2:Y:S04]  /*110f0*/  LDL R15, [R1+0x510] ;  /* 0x00051000010f7983 */ /* 0x000ea80000100800 */
[----:B---3--:R0:W-:Y:S04]  /*11100*/  STS.U16 [R29+0x2600], R14 ;  /* 0x0026000e1d007388 */ /* 0x0081e80000000400 */
[----:B0-----:R-:W3:Y:S01]  /*11110*/  LDL.LU R29, [R1+0x854] ;  /* 0x00085400011d7983 */ /* 0x001ee20000300800 */
[----:B--2---:R-:W-:-:S03]  /*11120*/  IADD3 R14, P1, R15, R2, RZ ;  /* 0x000000020f0e7210 */ /* 0x004fc60007f3e0ff */
[----:B------:R-:W2:Y:S01]  /*11130*/  LDL R15, [R1+0x318] ;  /* 0x00031800010f7983 */ /* 0x000ea20000100800 */
[----:B------:R-:W-:-:S03]  /*11140*/  PRMT R25, RZ, 0x7610, R25 ;  /* 0x00007610ff197816 */ /* 0x000fc60000000019 */
[----:B------:R-:W0:Y:S01]  /*11150*/  S2R R13, SR_TID.X ;  /* 0x00000000000d7919 */ /* 0x000e220000002100 */
[----:B--2---:R-:W-:-:S05]  /*11160*/  IMAD.X R15, R15, 0x1, R0, P1 ;  /* 0x000000010f0f7824 */ /* 0x004fca00008e0600 */
[----:B------:R1:W2:Y:S04]  /*11170*/  @!P0 LDG.E.U16 R25, [R14.64] ;  /* 0x000000060e198981 */ /* 0x0002a8000c1e1500 */
[----:B-1----:R-:W2:Y:S01]  /*11180*/  LDL.LU R15, [R1+0x4] ;  /* 0x00000400010f7983 */ /* 0x002ea20000300800 */
[----:B0-----:R-:W-:-:S05]  /*11190*/  LOP3.LUT R13, R13, 0x3f, RZ, 0xc0, !PT ;  /* 0x0000003f0d0d7812 */ /* 0x001fca00078ec0ff */
[----:B------:R-:W-:-:S05]  /*111a0*/  IMAD.SHL.U32 R13, R13, 0x2, RZ ;  /* 0x000000020d0d7824 */ /* 0x000fca00078e00ff */
[----:B------:R-:W-:Y:S02]  /*111b0*/  LOP3.LUT R14, R13, 0x40, RZ, 0x3c, !PT ;  /* 0x000000400d0e7812 */ /* 0x000fe400078e3cff */
[----:B---3--:R-:W-:-:S03]  /*111c0*/  PRMT R29, RZ, 0x7610, R29 ;  /* 0x00007610ff1d7816 */ /* 0x008fc6000000001d */
[----:B--2---:R0:W-:Y:S02]  /*111d0*/  STS.U16 [R14+0x2a00], R15 ;  /* 0x002a000f0e007388 */ /* 0x0041e40000000400 */
[----:B0-----:R-:W-:-:S05]  /*111e0*/  IADD3 R14, P1, R21, R2, RZ ;  /* 0x00000002150e7210 */ /* 0x001fca0007f3e0ff */
[----:B------:R-:W-:-:S05]  /*111f0*/  IMAD.X R15, R20, 0x1, R0, P1 ;  /* 0x00000001140f7824 */ /* 0x000fca00008e0600 */
[----:B------:R-:W2:Y:S04]  /*11200*/  @!P0 LDG.E.U16 R29, [R14.64] ;  /* 0x000000060e1d8981 */ /* 0x000ea8000c1e1500 */
[----:B------:R0:W-:Y:S04]  /*11210*/  STL [R1+0x5dc], R21 ;  /* 0x0005dc1501007387 */ /* 0x0001e80000100800 */
[----:B0-----:R-:W3:Y:S04]  /*11220*/  LDL.LU R21, [R1+0x4fc] ;  /* 0x0004fc0001157983 */ /* 0x001ee80000300800 */
[----:B------:R0:W-:Y:S04]  /*11230*/  STL [R1+0x5e0], R20 ;  /* 0x0005e01401007387 */ /* 0x0001e80000100800 */
[----:B0-----:R-:W4:Y:S04]  /*11240*/  LDL.LU R20, [R1+0x43c] ;  /* 0x00043c0001147983 */ /* 0x001f280000300800 */
[----:B------:R-:W0:Y:S04]  /*11250*/  S2R R13, SR_TID.X ;  /* 0x00000000000d7919 */ /* 0x000e280000002100 */
[----:B--2---:R1:W-:Y:S04]  /*11260*/  STL [R1+0x8], R29 ;  /* 0x0000081d01007387 */ /* 0x0043e80000100800 */
[----:B-1----:R-:W2:Y:S01]  /*11270*/  LDL.LU R29, [R1+0x850] ;  /* 0x00085000011d7983 */ /* 0x002ea20000300800 */
[----:B0-----:R-:W-:-:S05]  /*11280*/  LOP3.LUT R13, R13, 0x3f, RZ, 0xc0, !PT ;  /* 0x0000003f0d0d7812 */ /* 0x001fca00078ec0ff */
[----:B------:R-:W-:Y:S01]  /*11290*/  IMAD.SHL.U32 R13, R13, 0x2, RZ ;  /* 0x000000020d0d7824 */ /* 0x000fe200078e00ff */
[----:B---3--:R-:W-:-:S04]  /*112a0*/  IADD3 R14, P1, R21, R2, RZ ;  /* 0x00000002150e7210 */ /* 0x008fc80007f3e0ff */
[----:B------:R-:W-:Y:S02]  /*112b0*/  LOP3.LUT R15, R13, 0x40, RZ, 0x3c, !PT ;  /* 0x000000400d0f7812 */ /* 0x000fe400078e3cff */
[----:B------:R-:W-:Y:S01]  /*112c0*/  PRMT R27, RZ, 0x7610, R27 ;  /* 0x00007610ff1b7816 */ /* 0x000fe2000000001b */
[----:B------:R-:W3:Y:S04]  /*112d0*/  LDL.LU R13, [R1+0x14] ;  /* 0x00001400010d7983 */ /* 0x000ee80000300800 */
[----:B--2---:R4:W-:Y:S02]  /*112e0*/  STS.U16 [R15+0x2e00], R29 ;  /* 0x002e001d0f007388 */ /* 0x0049e40000000400 */
[----:B----4-:R-:W-:-:S05]  /*112f0*/  IMAD.X R15, R20, 0x1, R0, P1 ;  /* 0x00000001140f7824 */ /* 0x010fca00008e0600 */
[----:B------:R0:W2:Y:S04]  /*11300*/  @!P0 LDG.E.U16 R27, [R14.64] ;  /* 0x000000060e1b8981 */ /* 0x0000a8000c1e1500 */
[----:B------:R1:W-:Y:S04]  /*11310*/  STL [R1+0x5e4], R21 ;  /* 0x0005e41501007387 */ /* 0x0003e80000100800 */
[----:B-1----:R-:W4:Y:S04]  /*11320*/  LDL.LU R21, [R1+0x2d0] ;  /* 0x0002d00001157983 */ /* 0x002f280000300800 */
[----:B------:R1:W-:Y:S04]  /*11330*/  STL [R1+0x5e8], R20 ;  /* 0x0005e81401007387 */ /* 0x0003e80000100800 */
[----:B-1----:R-:W3:Y:S04]  /*11340*/  LDL.LU R20, [R1+0x1a4] ;  /* 0x0001a40001147983 */ /* 0x002ee80000300800 */
[----:B0-----:R-:W0:Y:S04]  /*11350*/  S2R R15, SR_TID.X ;  /* 0x00000000000f7919 */ /* 0x001e280000002100 */
[----:B--2---:R1:W-:Y:S04]  /*11360*/  STL [R1+0x4], R27 ;  /* 0x0000041b01007387 */ /* 0x0043e80000100800 */
[----:B-1----:R-:W2:Y:S01]  /*11370*/  LDL.LU R27, [R1+0x84c] ;  /* 0x00084c00011b7983 */ /* 0x002ea20000300800 */
[----:B0-----:R-:W-:-:S05]  /*11380*/  LOP3.LUT R15, R15, 0x3f, RZ, 0xc0, !PT ;  /* 0x0000003f0f0f7812 */ /* 0x001fca00078ec0ff */
[----:B------:R-:W-:Y:S01]  /*11390*/  IMAD.SHL.U32 R15, R15, 0x2, RZ ;  /* 0x000000020f0f7824 */ /* 0x000fe200078e00ff */
[----:B----4-:R-:W-:-:S04]  /*113a0*/  IADD3 R14, P1, R21, R2, RZ ;  /* 0x00000002150e7210 */ /* 0x010fc80007f3e0ff */
[----:B------:R-:W-:Y:S02]  /*113b0*/  LOP3.LUT R15, R15, 0x40, RZ, 0x3c, !PT ;  /* 0x000000400f0f7812 */ /* 0x000fe400078e3cff */
[----:B------:R-:W-:-:S03]  /*113c0*/  PRMT R26, RZ, 0x7610, R26 ;  /* 0x00007610ff1a7816 */ /* 0x000fc6000000001a */
[----:B--2---:R3:W-:Y:S02]  /*113d0*/  STS.U16 [R15+0x3200], R27 ;  /* 0x0032001b0f007388 */ /* 0x0047e40000000400 */
[----:B---3--:R-:W-:-:S05]  /*113e0*/  IMAD.X R15, R20, 0x1, R0, P1 ;  /* 0x00000001140f7824 */ /* 0x008fca00008e0600 */
[----:B------:R0:W2:Y:S04]  /*113f0*/  @!P0 LDG.E.U16 R26, [R14.64] ;  /* 0x000000060e1a8981 */ /* 0x0000a8000c1e1500 */
[----:B------:R1:W-:Y:S04]  /*11400*/  STL [R1+0x5ec], R21 ;  /* 0x0005ec1501007387 */ /* 0x0003e80000100800 */
[----:B-1----:R-:W3:Y:S04]  /*11410*/  LDL.LU R21, [R1+0x410] ;  /* 0x0004100001157983 */ /* 0x002ee80000300800 */
[----:B------:R1:W-:Y:S04]  /*11420*/  STL [R1+0x5f0], R20 ;  /* 0x0005f01401007387 */ /* 0x0003e80000100800 */
[----:B-1----:R-:W4:Y:S04]  /*11430*/  LDL.LU R20, [R1+0x2bc] ;  /* 0x0002bc0001147983 */ /* 0x002f280000300800 */
[----:B0-----:R-:W0:Y:S04]  /*11440*/  S2R R15, SR_TID.X ;  /* 0x00000000000f7919 */ /* 0x001e280000002100 */
[----:B--2---:R1:W-:Y:S04]  /*11450*/  STL [R1], R26 ;  /* 0x0000001a01007387 */ /* 0x0043e80000100800 */
[----:B-1----:R-:W2:Y:S01]  /*11460*/  LDL.LU R26, [R1+0x848] ;  /* 0x00084800011a7983 */ /* 0x002ea20000300800 */
[----:B0-----:R-:W-:-:S05]  /*11470*/  LOP3.LUT R15, R15, 0x3f, RZ, 0xc0, !PT ;  /* 0x0000003f0f0f7812 */ /* 0x001fca00078ec0ff */
[----:B------:R-:W-:-:S05]  /*11480*/  IMAD.SHL.U32 R15, R15, 0x2, RZ ;  /* 0x000000020f0f7824 */ /* 0x000fca00078e00ff */
[----:B------:R-:W-:Y:S02]  /*11490*/  LOP3.LUT R15, R15, 0x40, RZ, 0x3c, !PT ;  /* 0x000000400f0f7812 */ /* 0x000fe400078e3cff */
[----:B---3--:R-:W-:Y:S01]  /*114a0*/  IADD3 R14, P1, R21, R2, RZ ;  /* 0x00000002150e7210 */ /* 0x008fe20007f3e0ff */
[----:B------:R-:W-:Y:S01]  /*114b0*/  STL [R1+0x5f4], R21 ;  /* 0x0005f41501007387 */ /* 0x000fe20000100800 */
[----:B------:R-:W-:-:S03]  /*114c0*/  PRMT R29, RZ, 0x7610, R29 ;  /* 0x00007610ff1d7816 */ /* 0x000fc6000000001d */
[----:B----4-:R-:W-:Y:S04]  /*114d0*/  STL [R1+0x5f8], R20 ;  /* 0x0005f81401007387 */ /* 0x010fe80000100800 */
[----:B--2---:R0:W-:Y:S04]  /*114e0*/  STS.U16 [R15+0x3600], R26 ;  /* 0x0036001a0f007388 */ /* 0x0041e80000000400 */
[----:B0-----:R-:W0:Y:S02]  /*114f0*/  S2R R15, SR_TID.X ;  /* 0x00000000000f7919 */ /* 0x001e240000002100 */
[----:B0-----:R-:W-:-:S05]  /*11500*/  LOP3.LUT R15, R15, 0x3f, RZ, 0xc0, !PT ;  /* 0x0000003f0f0f7812 */ /* 0x001fca00078ec0ff */
[----:B------:R-:W-:Y:S02]  /*11510*/  IMAD.SHL.U32 R21, R15, 0x2, RZ ;  /* 0x000000020f157824 */ /* 0x000fe400078e00ff */
[----:B------:R-:W-:Y:S01]  /*11520*/  IMAD.X R15, R20, 0x1, R0, P1 ;  /* 0x00000001140f7824 */ /* 0x000fe200008e0600 */
[----:B------:R-:W-:Y:S01]  /*11530*/  PRMT R28, RZ, 0x7610, R28 ;  /* 0x00007610ff1c7816 */ /* 0x000fe2000000001c */
[----:B------:R-:W2:Y:S04]  /*11540*/  LDL R20, [R1+0x184] ;  /* 0x0001840001147983 */ /* 0x000ea80000100800 */
[----:B------:R0:W3:Y:S04]  /*11550*/  @!P0 LDG.E.U16 R29, [R14.64] ;  /* 0x000000060e1d8981 */ /* 0x0000e8000c1e1500 */
[----:B0-----:R-:W4:Y:S02]  /*11560*/  LDL R15, [R1+0x4dc] ;  /* 0x0004dc00010f7983 */ /* 0x001f240000100800 */
[----:B----4-:R-:W-:-:S02]  /*11570*/  IADD3 R14, P1, R15, R2, RZ ;  /* 0x000000020f0e7210 */ /* 0x010fc40007f3e0ff */
[----:B------:R-:W4:Y:S03]  /*11580*/  LDL R15, [R1+0x3fc] ;  /* 0x0003fc00010f7983 */ /* 0x000f260000100800 */
[----:B----4-:R-:W-:-:S05]  /*11590*/  IMAD.X R15, R15, 0x1, R0, P1 ;  /* 0x000000010f0f7824 */ /* 0x010fca00008e0600 */
[----:B------:R0:W4:Y:S04]  /*115a0*/  @!P0 LDG.E.U16 R28, [R14.64] ;  /* 0x000000060e1c8981 */ /* 0x000128000c1e1500 */
[----:B0-----:R-:W0:Y:S02]  /*115b0*/  S2R R15, SR_TID.X ;  /* 0x00000000000f7919 */ /* 0x001e240000002100 */
[----:B0-----:R-:W-:-:S05]  /*115c0*/  LOP3.LUT R15, R15, 0x3f, RZ, 0xc0, !PT ;  /* 0x0000003f0f0f7812 */ /* 0x001fca00078ec0ff */
[----:B------:R-:W-:-:S05]  /*115d0*/  IMAD.SHL.U32 R15, R15, 0x2, RZ ;  /* 0x000000020f0f7824 */ /* 0x000fca00078e00ff */
[----:B------:R-:W-:Y:S02]  /*115e0*/  LOP3.LUT R14, R15, 0x40, RZ, 0x3c, !PT ;  /* 0x000000400f0e7812 */ /* 0x000fe400078e3cff */
[----:B------:R-:W2:Y:S01]  /*115f0*/  LDL R15, [R1+0x290] ;  /* 0x00029000010f7983 */ /* 0x000ea20000100800 */
[----:B------:R-:W-:-:S05]  /*11600*/  LOP3.LUT R21, R21, 0x40, RZ, 0x3c, !PT ;  /* 0x0000004015157812 */ /* 0x000fca00078e3cff */
[----:B------:R0:W-:Y:S04]  /*11610*/  STS.U16 [R21+0x3a00], R9 ;  /* 0x003a000915007388 */ /* 0x0001e80000000400 */
[----:B------:R2:W-:Y:S01]  /*11620*/  STS.U16 [R14+0x3e00], R17 ;  /* 0x003e00110e007388 */ /* 0x0005e20000000400 */
[----:B------:R-:W-:-:S03]  /*11630*/  PRMT R27, RZ, 0x7610, R27 ;  /* 0x00007610ff1b7816 */ /* 0x000fc6000000001b */
[----:B0-----:R-:W0:Y:S01]  /*11640*/  S2R R21, SR_TID.X ;  /* 0x0000000000157919 */ /* 0x001e220000002100 */
[----:B--2---:R-:W-:-:S05]  /*11650*/  IADD3 R14, P1, R15, R2, RZ ;  /* 0x000000020f0e7210 */ /* 0x004fca0007f3e0ff */
[----:B------:R-:W-:-:S05]  /*11660*/  IMAD.X R15, R20, 0x1, R0, P1 ;  /* 0x00000001140f7824 */ /* 0x000fca00008e0600 */
[----:B------:R1:W2:Y:S04]  /*11670*/  @!P0 LDG.E.U16 R27, [R14.64] ;  /* 0x000000060e1b8981 */ /* 0x0002a8000c1e1500 */
[----:B-1----:R-:W2:Y:S01]  /*11680*/  LDL R15, [R1+0x3d0] ;  /* 0x0003d000010f7983 */ /* 0x002ea20000100800 */
[----:B0-----:R-:W-:-:S05]  /*11690*/  LOP3.LUT R21, R21, 0x3f, RZ, 0xc0, !PT ;  /* 0x0000003f15157812 */ /* 0x001fca00078ec0ff */
[----:B------:R-:W-:-:S05]  /*116a0*/  IMAD.SHL.U32 R21, R21, 0x2, RZ ;  /* 0x0000000215157824 */ /* 0x000fca00078e00ff */
[----:B------:R-:W-:-:S05]  /*116b0*/  LOP3.LUT R21, R21, 0x50, RZ, 0x3c, !PT ;  /* 0x0000005015157812 */ /* 0x000fca00078e3cff */
[----:B------:R0:W-:Y:S04]  /*116c0*/  STS.U16 [R21+0x280], R13 ;  /* 0x0002800d15007388 */ /* 0x0001e80000000400 */
[----:B0-----:R-:W3:Y:S04]  /*116d0*/  LDL R13, [R1+0x23c] ;  /* 0x00023c00010d7983 */ /* 0x001ee80000100800 */
[----:B------:R-:W3:Y:S04]  /*116e0*/  LDL.LU R20, [R1+0x198] ;  /* 0x0001980001147983 */ /* 0x000ee80000300800 */
[----:B------:R-:W3:Y:S01]  /*116f0*/  LDL.LU R21, [R1+0x2b8] ;  /* 0x0002b80001157983 */ /* 0x000ee20000300800 */
        /* <DEDUP_REMOVED lines=49> */
[----:B------:R-:W-:Y:S04]  /*11a10*/  STS.U16 [R14+0x1280], R23 ;  /* 0x001280170e007388 */ /* 0x000fe80000000400 */
[----:B---3--:R0:W-:Y:S01]  /*11a20*/  STL [R1+0x838], R26 ;  /* 0x0008381a01007387 */ /* 0x0081e20000100800 */
[----:B------:R-:W-:-:S03]  /*11a30*/  PRMT R24, RZ, 0x7610, R24 ;  /* 0x00007610ff187816 */ /* 0x000fc60000000018 */
[----:B0-----:R-:W3:Y:S01]  /*11a40*/  LDL R26, [R1+0x210] ;  /* 0x00021000011a7983 */ /* 0x001ee20000100800 */
[----:B--2---:R-:W-:-:S03]  /*11a50*/  IADD3 R14, P1, R15, R2, RZ ;  /* 0x000000020f0e7210 */ /* 0x004fc60007f3e0ff */
[----:B------:R-:W2:Y:S02]  /*11a60*/  LDL R15, [R1+0x37c] ;  /* 0x00037c00010f7983 */ /* 0x000ea40000100800 */
        /* <DEDUP_REMOVED lines=10> */
[----:B------:R-:W3:Y:S01]  /*11b10*/  LDL R26, [R1+0x1d0] ;  /* 0x0001d000011a7983 */ /* 0x000ee20000100800 */
[----:B------:R-:W-:-:S03]  /*11b20*/  PRMT R18, RZ, 0x7610, R18 ;  /* 0x00007610ff127816 */ /* 0x000fc60000000012 */
[----:B------:R-:W3:Y:S01]  /*11b30*/  LDL R7, [R1+0x124] ;  /* 0x0001240001077983 */ /* 0x000ee20000100800 */
        /* <DEDUP_REMOVED lines=8> */
[----:B--2---:R-:W-:-:S05]  /*11bc0*/  IADD3 R14, P1, R15, R2, RZ ;  /* 0x000000020f0e7210 */ /* 0x004fca0007f3e0ff */
[----:B------:R-:W-:Y:S02]  /*11bd0*/  IMAD.X R15, R13, 0x1, R0, P1 ;  /* 0x000000010d0f7824 */ /* 0x000fe400008e0600 */
[----:B------:R-:W2:Y:S04]  /*11be0*/  LDL R13, [R1+0x468] ;  /* 0x00046800010d7983 */ /* 0x000ea80000100800 */
        /* <DEDUP_REMOVED lines=8> */
[----:B------:R-:W2:Y:S01]  /*11c70*/  LDL R15, [R1+0x33c] ;  /* 0x00033c00010f7983 */ /* 0x000ea20000100800 */
[----:B------:R-:W-:-:S02]  /*11c80*/  PRMT R11, RZ, 0x7610, R11 ;  /* 0x00007610ff0b7816 */ /* 0x000fc4000000000b */
[----:B--2---:R-:W-:-:S05]  /*11c90*/  IMAD.X R15, R15, 0x1, R0, P1 ;  /* 0x000000010f0f7824 */ /* 0x004fca00008e0600 */
[----:B------:R0:W2:Y:S04]  /*11ca0*/  @!P0 LDG.E.U16 R11, [R14.64] ;  /* 0x000000060e0b8981 */ /* 0x0000a8000c1e1500 */
[----:B0-----:R-:W0:Y:S01]  /*11cb0*/  S2R R15, SR_TID.X ;  /* 0x00000000000f7919 */ /* 0x001e220000002100 */
[----:B---3--:R-:W-:Y:S02]  /*11cc0*/  IADD3 R14, P1, R26, R2, RZ ;  /* 0x000000021a0e7210 */ /* 0x008fe40007f3e0ff */
[----:B------:R-:W-:Y:S01]  /*11cd0*/  PRMT R9, RZ, 0x7610, R9 ;  /* 0x00007610ff097816 */ /* 0x000fe20000000009 */
[----:B------:R-:W3:Y:S01]  /*11ce0*/  LDL R26, [R1+0x2e4] ;  /* 0x0002e400011a7983 */ /* 0x000ee20000100800 */
[----:B0-----:R-:W-:-:S05]  /*11cf0*/  LOP3.LUT R15, R15, 0x3f, RZ, 0xc0, !PT ;  /* 0x0000003f0f0f7812 */ /* 0x001fca00078ec0ff */
[----:B------:R-:W-:-:S05]  /*11d00*/  IMAD.SHL.U32 R15, R15, 0x2, RZ ;  /* 0x000000020f0f7824 */ /* 0x000fca00078e00ff */
[----:B------:R-:W-:-:S05]  /*11d10*/  LOP3.LUT R15, R15, 0x50, RZ, 0x3c, !PT ;  /* 0x000000500f0f7812 */ /* 0x000fca00078e3cff */
[----:B------:R0:W-:Y:S02]  /*11d20*/  STS.U16 [R15+0x2280], R10 ;  /* 0x0022800a0f007388 */ /* 0x0001e40000000400 */
[----:B0-----:R-:W-:Y:S01]  /*11d30*/  PRMT R10, RZ, 0x7610, R10 ;  /* 0x00007610ff0a7816 */ /* 0x001fe2000000000a */
[----:B------:R-:W-:Y:S01]  /*11d40*/  IMAD.X R15, R7, 0x1, R0, P1 ;  /* 0x00000001070f7824 */ /* 0x000fe200008e0600 */
[----:B------:R-:W-:Y:S01]  /*11d50*/  PRMT R16, RZ, 0x7610, R16 ;  /* 0x00007610ff107816 */ /* 0x000fe20000000010 */
        /* <DEDUP_REMOVED lines=8> */
[----:B0-----:R-:W-:Y:S02]  /*11de0*/  IADD3 R12, P1, R13, R2, RZ ;  /* 0x000000020d0c7210 */ /* 0x001fe40007f3e0ff */
[----:B------:R-:W2:Y:S03]  /*11df0*/  LDL R13, [R1+0x1c0] ;  /* 0x0001c000010d7983 */ /* 0x000ea60000100800 */
[----:B--2---:R-:W-:-:S05]  /*11e00*/  IMAD.X R13, R13, 0x1, R0, P1 ;  /* 0x000000010d0d7824 */ /* 0x004fca00008e0600 */
[----:B------:R0:W2:Y:S04]  /*11e10*/  @!P0 LDG.E.U16 R9, [R12.64] ;  /* 0x000000060c098981 */ /* 0x0000a8000c1e1500 */
[----:B0-----:R-:W2:Y:S02]  /*11e20*/  LDL R13, [R1+0x2f8] ;  /* 0x0002f800010d7983 */ /* 0x001ea40000100800 */
[----:B--2---:R-:W-:Y:S02]  /*11e30*/  IADD3 R12, P1, R13, R2, RZ ;  /* 0x000000020d0c7210 */ /* 0x004fe40007f3e0ff */
[----:B------:R-:W2:Y:S03]  /*11e40*/  LDL R13, [R1+0x1b8] ;  /* 0x0001b800010d7983 */ /* 0x000ea60000100800 */
[----:B--2---:R-:W-:-:S05]  /*11e50*/  IMAD.X R13, R13, 0x1, R0, P1 ;  /* 0x000000010d0d7824 */ /* 0x004fca00008e0600 */
[----:B------:R0:W2:Y:S04]  /*11e60*/  @!P0 LDG.E.U16 R16, [R12.64] ;  /* 0x000000060c108981 */ /* 0x0000a8000c1e1500 */
[----:B0-----:R-:W2:Y:S04]  /*11e70*/  LDL R13, [R1+0x4f0] ;  /* 0x0004f000010d7983 */ /* 0x001ea80000100800 */
[----:B------:R-:W-:Y:S04]  /*11e80*/  STS.U16 [R14+0x2a80], R8 ;  /* 0x002a80080e007388 */ /* 0x000fe80000000400 */
[----:B------:R0:W-:Y:S02]  /*11e90*/  STS.U16 [R14+0x2e80], R6 ;  /* 0x002e80060e007388 */ /* 0x0001e40000000400 */
[----:B0-----:R-:W-:-:S05]  /*11ea0*/  IADD3 R6, P1, R7, R2, RZ ;  /* 0x0000000207067210 */ /* 0x001fca0007f3e0ff */
[----:B---3--:R-:W-:Y:S02]  /*11eb0*/  IMAD.X R7, R26, 0x1, R0, P1 ;  /* 0x000000011a077824 */ /* 0x008fe400008e0600 */
[----:B------:R-:W3:Y:S04]  /*11ec0*/  LDL R26, [R1+0x3f8] ;  /* 0x0003f800011a7983 */ /* 0x000ee80000100800 */
[----:B------:R-:W-:Y:S04]  /*11ed0*/  STS.U16 [R14+0x3280], R5 ;  /* 0x003280050e007388 */ /* 0x000fe80000000400 */
[----:B------:R0:W-:Y:S01]  /*11ee0*/  STS.U16 [R14+0x3680], R4 ;  /* 0x003680040e007388 */ /* 0x0001e20000000400 */
[----:B--2---:R-:W-:-:S05]  /*11ef0*/  IADD3 R12, P1, R13, R2, RZ ;  /* 0x000000020d0c7210 */ /* 0x004fca0007f3e0ff */
[----:B------:R-:W-:Y:S01]  /*11f00*/  IMAD.X R13, R15, 0x1, R0, P1 ;  /* 0x000000010f0d7824 */ /* 0x000fe200008e0600 */
[----:B0-----:R-:W-:Y:S01]  /*11f10*/  IADD3 R4, P1, R21, R2, RZ ;  /* 0x0000000215047210 */ /* 0x001fe20007f3e0ff */
[----:B------:R-:W2:Y:S04]  /*11f20*/  LDL.LU R15, [R1+0x4] ;  /* 0x00000400010f7983 */ /* 0x000ea80000300800 */
[----:B------:R0:W-:Y:S04]  /*11f30*/  STL [R1+0x5fc], R21 ;  /* 0x0005fc1501007387 */ /* 0x0001e80000100800 */
[----:B0-----:R-:W2:Y:S01]  /*11f40*/  LDL.LU R21, [R1+0x2a4] ;  /* 0x0002a40001157983 */ /* 0x001ea20000300800 */
[----:B------:R-:W-:-:S06]  /*11f50*/  PRMT R8, RZ, 0x7610, R8 ;  /* 0x00007610ff087816 */ /* 0x000fcc0000000008 */
[----:B------:R0:W4:Y:S01]  /*11f60*/  @!P0 LDG.E.U16 R8, [R6.64] ;  /* 0x0000000606088981 */ /* 0x000122000c1e1500 */
[----:B------:R-:W-:Y:S01]  /*11f70*/  IMAD.X R5, R20, 0x1, R0, P1 ;  /* 0x0000000114057824 */ /* 0x000fe200008e0600 */
[----:B0-----:R-:W-:Y:S02]  /*11f80*/  PRMT R7, RZ, 0x7610, R7 ;  /* 0x00007610ff077816 */ /* 0x001fe40000000007 */
[----:B------:R-:W-:-:S04]  /*11f90*/  PRMT R6, RZ, 0x7610, R6 ;  /* 0x00007610ff067816 */ /* 0x000fc80000000006 */
[----:B------:R3:W4:Y:S04]  /*11fa0*/  @!P0 LDG.E.U16 R7, [R12.64] ;  /* 0x000000060c078981 */ /* 0x000728000c1e1500 */
[----:B------:R0:W4:Y:S01]  /*11fb0*/  @!P0 LDG.E.U16 R6, [R4.64] ;  /* 0x0000000604068981 */ /* 0x000122000c1e1500 */
[----:B---3--:R-:W-:-:S03]  /*11fc0*/  IADD3 R12, P1, R26, R2, RZ ;  /* 0x000000021a0c7210 */ /* 0x008fc60007f3e0ff */
[----:B------:R1:W-:Y:S01]  /*11fd0*/  STL [R1+0x600], R20 ;  /* 0x0006001401007387 */ /* 0x0003e20000100800 */
[----:B0-----:R-:W-:-:S03]  /*11fe0*/  PRMT R5, RZ, 0x7610, R5 ;  /* 0x00007610ff057816 */ /* 0x001fc60000000005 */
[----:B-1----:R-:W3:Y:S01]  /*11ff0*/  LDL.LU R20, [R1+0x4d0] ;  /* 0x0004d00001147983 */ /* 0x002ee20000300800 */
[----:B--2---:R-:W-:-:S03]  /*12000*/  IMAD.X R13, R21, 0x1, R0, P1 ;  /* 0x00000001150d7824 */ /* 0x004fc600008e0600 */
[----:B------:R0:W-:Y:S04]  /*12010*/  STL [R1+0x604], R21 ;  /* 0x0006041501007387 */ /* 0x0001e80000100800 */
[----:B------:R1:W2:Y:S04]  /*12020*/  @!P0 LDG.E.U16 R5, [R12.64] ;  /* 0x000000060c058981 */ /* 0x0002a8000c1e1500 */
[----:B0-----:R-:W2:Y:S04]  /*12030*/  LDL.LU R21, [R1+0x278] ;  /* 0x0002780001157983 */ /* 0x001ea80000300800 */
[----:B-1----:R-:W2:Y:S01]  /*12040*/  LDL R13, [R1+0x3e4] ;  /* 0x0003e400010d7983 */ /* 0x002ea20000100800 */
[----:B------:R-:W-:-:S03]  /*12050*/  PRMT R4, RZ, 0x7610, R4 ;  /* 0x00007610ff047816 */ /* 0x000fc60000000004 */
[----:B------:R-:W-:Y:S04]  /*12060*/  STS.U16 [R14+0x3a80], R3 ;  /* 0x003a80030e007388 */ /* 0x000fe80000000400 */
[----:B------:R0:W-:Y:S04]  /*12070*/  STS.U16 [R14+0x3e80], R25 ;  /* 0x003e80190e007388 */ /* 0x0001e80000000400 */
[----:B0-----:R-:W4:Y:S01]  /*12080*/  LDL R14, [R1+0x3b8] ;  /* 0x0003b800010e7983 */ /* 0x001f220000100800 */
[----:B---3--:R-:W-:-:S03]  /*12090*/  IADD3 R12, P1, R20, R2, RZ ;  /* 0x00000002140c7210 */ /* 0x008fc60007f3e0ff */
[----:B------:R0:W-:Y:S04]  /*120a0*/  STL [R1+0x608], R20 ;  /* 0x0006081401007387 */ /* 0x0001e80000100800 */
[----:B0-----:R-:W3:Y:S01]  /*120b0*/  LDL.LU R20, [R1+0x178] ;  /* 0x0001780001147983 */ /* 0x001ee20000300800 */
[----:B--2---:R-:W-:-:S05]  /*120c0*/  IMAD.X R13, R13, 0x1, R0, P1 ;  /* 0x000000010d0d7824 */ /* 0x004fca00008e0600 */
[----:B------:R0:W2:Y:S04]  /*120d0*/  @!P0 LDG.E.U16 R4, [R12.64] ;  /* 0x000000060c048981 */ /* 0x0000a8000c1e1500 */
[----:B0-----:R-:W2:Y:S01]  /*120e0*/  LDL.LU R13, [R1+0x8] ;  /* 0x00000800010d7983 */ /* 0x001ea20000300800 */
[----:B------:R-:W-:-:S03]  /*120f0*/  IADD3 R12, P1, R21, R2, RZ ;  /* 0x00000002150c7210 */ /* 0x000fc60007f3e0ff */
[----:B------:R0:W-:Y:S04]  /*12100*/  STL [R1+0x60c], R21 ;  /* 0x00060c1501007387 */ /* 0x0001e80000100800 */
[----:B0-----:R-:W4:Y:S04]  /*12110*/  LDL.LU R21, [R1+0x264] ;  /* 0x0002640001157983 */ /* 0x001f280000300800 */
[----:B------:R-:W0:Y:S01]  /*12120*/  S2R R26, SR_TID.X ;  /* 0x00000000001a7919 */ /* 0x000e220000002100 */
[----:B------:R-:W-:Y:S02]  /*12130*/  PRMT R3, RZ, 0x7610, R3 ;  /* 0x00007610ff037816 */ /* 0x000fe40000000003 */
[----:B0-----:R-:W-:-:S05]  /*12140*/  LOP3.LUT R26, R26, 0x3f, RZ, 0xc0, !PT ;  /* 0x0000003f1a1a7812 */ /* 0x001fca00078ec0ff */
[----:B------:R-:W-:-:S05]  /*12150*/  IMAD.SHL.U32 R26, R26, 0x2, RZ ;  /* 0x000000021a1a7824 */ /* 0x000fca00078e00ff */
[----:B------:R-:W-:Y:S01]  /*12160*/  LOP3.LUT R26, R26, 0x60, RZ, 0x3c, !PT ;  /* 0x000000601a1a7812 */ /* 0x000fe200078e3cff */
[----:B---3--:R-:W-:Y:S04]  /*12170*/  STL [R1+0x610], R20 ;  /* 0x0006101401007387 */ /* 0x008fe80000100800 */
[----:B--2---:R0:W-:Y:S04]  /*12180*/  STS.U16 [R26+0x300], R13 ;  /* 0x0003000d1a007388 */ /* 0x0041e80000000400 */
[----:B------:R1:W-:Y:S01]  /*12190*/  STS.U16 [R26+0x700], R15 ;  /* 0x0007000f1a007388 */ /* 0x0003e20000000400 */
[----:B0-----:R-:W-:Y:S01]  /*121a0*/  IMAD.X R13, R20, 0x1, R0, P1 ;  /* 0x00000001140d7824 */ /* 0x001fe200008e0600 */
[----:B----4-:R-:W-:-:S02]  /*121b0*/  IADD3 R14, P1, R14, R2, RZ ;  /* 0x000000020e0e7210 */ /* 0x010fc40007f3e0ff */
[----:B------:R-:W2:Y:S04]  /*121c0*/  LDL.LU R20, [R1+0x4b0] ;  /* 0x0004b00001147983 */ /* 0x000ea80000300800 */
[----:B------:R0:W3:Y:S01]  /*121d0*/  @!P0 LDG.E.U16 R3, [R12.64] ;  /* 0x000000060c038981 */ /* 0x0000e2000c1e1500 */
[----:B-1----:R-:W-:-:S03]  /*121e0*/  IMAD.X R15, R21, 0x1, R0, P1 ;  /* 0x00000001150f7824 */ /* 0x002fc600008e0600 */
[----:B------:R1:W-:Y:S01]  /*121f0*/  STL [R1+0x614], R21 ;  /* 0x0006141501007387 */ /* 0x0003e20000100800 */
[----:B0-----:R-:W-:-:S03]  /*12200*/  PRMT R12, RZ, 0x7610, R12 ;  /* 0x00007610ff0c7816 */ /* 0x001fc6000000000c */
[----:B-1----:R-:W4:Y:S04]  /*12210*/  LDL.LU R21, [R1+0x238] ;  /* 0x0002380001157983 */ /* 0x002f280000300800 */
[----:B------:R0:W2:Y:S04]  /*12220*/  @!P0 LDG.E.U16 R12, [R14.64] ;  /* 0x000000060e0c8981 */ /* 0x0000a8000c1e1500 */
[----:B0-----:R-:W2:Y:S04]  /*12230*/  LDL.LU R15, [R1] ;  /* 0x00000000010f7983 */ /* 0x001ea80000300800 */
[----:B--2---:R0:W-:Y:S04]  /*12240*/  STS.U16 [R26+0xb00], R15 ;  /* 0x000b000f1a007388 */ /* 0x0041e80000000400 */
[----:B0-----:R-:W2:Y:S01]  /*12250*/  LDL R15, [R1+0x3a4] ;  /* 0x0003a400010f7983 */ /* 0x001ea20000100800 */
[----:B------:R-:W-:-:S02]  /*12260*/  IADD3 R14, P1, R20, R2, RZ ;  /* 0x00000002140e7210 */ /* 0x000fc40007f3e0ff */
[----:B------:R-:W-:Y:S01]  /*12270*/  PRMT R13, RZ, 0x7610, R13 ;  /* 0x00007610ff0d7816 */ /* 0x000fe2000000000d */
[----:B------:R0:W-:Y:S04]  /*12280*/  STL [R1+0x618], R20 ;  /* 0x0006181401007387 */ /* 0x0001e80000100800 */
[----:B0-----:R-:W3:Y:S01]  /*12290*/  LDL.LU R20, [R1+0x158] ;  /* 0x0001580001147983 */ /* 0x001ee20000300800 */
[----:B--2---:R-:W-:-:S05]  /*122a0*/  IMAD.X R15, R15, 0x1, R0, P1 ;  /* 0x000000010f0f7824 */ /* 0x004fca00008e0600 */
[----:B------:R0:W2:Y:S04]  /*122b0*/  @!P0 LDG.E.U16 R13, [R14.64] ;  /* 0x000000060e0d8981 */ /* 0x0000a8000c1e1500 */
[----:B0-----:R-:W2:Y:S01]  /*122c0*/  LDL.LU R15, [R1+0x304] ;  /* 0x00030400010f7983 */ /* 0x001ea20000300800 */
[----:B----4-:R-:W-:Y:S02]  /*122d0*/  IADD3 R14, P1, R21, R2, RZ ;  /* 0x00000002150e7210 */ /* 0x010fe40007f3e0ff */
[----:B------:R-:W-:Y:S01]  /*122e0*/  PRMT R17, RZ, 0x7610, R17 ;  /* 0x00007610ff117816 */ /* 0x000fe20000000011 */
[----:B------:R-:W-:Y:S04]  /*122f0*/  STS.U16 [R26+0xf00], R29 ;  /* 0x000f001d1a007388 */ /* 0x000fe80000000400 */
[----:B------:R0:W-:Y:S04]  /*12300*/  STL [R1+0x61c], R21 ;  /* 0x00061c1501007387 */ /* 0x0001e80000100800 */
[----:B0-----:R-:W4:Y:S04]  /*12310*/  LDL.LU R21, [R1+0x224] ;  /* 0x0002240001157983 */ /* 0x001f280000300800 */
[----:B---3--:R0:W-:Y:S01]  /*12320*/  STL [R1+0x620], R20 ;  /* 0x0006201401007387 */ /* 0x0081e20000100800 */
[----:B--2---:R-:W-:-:S02]  /*12330*/  IMAD.MOV.U32 R29, RZ, RZ, R15 ;  /* 0x000000ffff1d7224 */ /* 0x004fc400078e000f */
[----:B------:R-:W-:Y:S02]  /*12340*/  IMAD.X R15, R20, 0x1, R0, P1 ;  /* 0x00000001140f7824 */ /* 0x000fe400008e0600 */
[----:B0-----:R-:W2:Y:S04]  /*12350*/  LDL.LU R20, [R1+0x490] ;  /* 0x0004900001147983 */ /* 0x001ea80000300800 */
[----:B------:R0:W3:Y:S04]  /*12360*/  @!P0 LDG.E.U16 R17, [R14.64] ;  /* 0x000000060e118981 */ /* 0x0000e8000c1e1500 */
[----:B0-----:R-:W2:Y:S01]  /*12370*/  LDL R15, [R1+0x378] ;  /* 0x00037800010f7983 */ /* 0x001ea20000100800 */
[----:B------:R-:W-:-:S03]  /*12380*/  PRMT R19, RZ, 0x7610, R19 ;  /* 0x00007610ff137816 */ /* 0x000fc60000000013 */
[----:B----4-:R0:W-:Y:S01]  /*12390*/  STL [R1+0x624], R21 ;  /* 0x0006241501007387 */ /* 0x0101e20000100800 */
[----:B--2---:R-:W-:-:S05]  /*123a0*/  IADD3 R14, P1, R15, R2, RZ ;  /* 0x000000020f0e7210 */ /* 0x004fca0007f3e0ff */
[----:B------:R-:W-:Y:S02]  /*123b0*/  IMAD.X R15, R21, 0x1, R0, P1 ;  /* 0x00000001150f7824 */ /* 0x000fe400008e0600 */
[----:B0-----:R-:W2:Y:S04]  /*123c0*/  LDL.LU R21, [R1+0x1f8] ;  /* 0x0001f80001157983 */ /* 0x001ea80000300800 */
[----:B------:R0:W4:Y:S04]  /*123d0*/  @!P0 LDG.E.U16 R19, [R14.64] ;  /* 0x000000060e138981 */ /* 0x000128000c1e1500 */
        /* <DEDUP_REMOVED lines=8> */
[----:B------:R-:W-:-:S03]  /*12460*/  IADD3 R14, P1, R21, R2, RZ ;  /* 0x00000002150e7210 */ /* 0x000fc60007f3e0ff */
[----:B------:R-:W-:Y:S01]  /*12470*/  STS.U16 [R26+0x1300], R28 ;  /* 0x0013001c1a007388 */ /* 0x000fe20000000400 */
[----:B------:R-:W-:-:S03]  /*12480*/  PRMT R25, RZ, 0x7610, R25 ;  /* 0x00007610ff197816 */ /* 0x000fc60000000019 */
[----:B------:R-:W-:Y:S04]  /*12490*/  STS.U16 [R26+0x1700], R27 ;  /* 0x0017001b1a007388 */ /* 0x000fe80000000400 */
[----:B------:R0:W-:Y:S04]  /*124a0*/  STL [R1+0x62c], R21 ;  /* 0x00062c1501007387 */ /* 0x0001e80000100800 */
[----:B0-----:R-:W4:Y:S04]  /*124b0*/  LDL.LU R21, [R1+0x1e4] ;  /* 0x0001e40001157983 */ /* 0x001f280000300800 */
[----:B---3--:R-:W-:Y:S04]  /*124c0*/  STL [R1+0x630], R20 ;  /* 0x0006301401007387 */ /* 0x008fe80000100800 */
[----:B--2---:R0:W-:Y:S02]  /*124d0*/  STS.U16 [R26+0x1b00], R15 ;  /* 0x001b000f1a007388 */ /* 0x0041e40000000400 */
[----:B0-----:R-:W-:-:S02]  /*124e0*/  IMAD.X R15, R20, 0x1, R0, P1 ;  /* 0x00000001140f7824 */ /* 0x001fc400008e0600 */
[----:B------:R-:W2:Y:S04]  /*124f0*/  LDL.LU R20, [R1+0x470] ;  /* 0x0004700001147983 */ /* 0x000ea80000300800 */
[----:B------:R0:W3:Y:S04]  /*12500*/  @!P0 LDG.E.U16 R25, [R14.64] ;  /* 0x000000060e198981 */ /* 0x0000e8000c1e1500 */
[----:B0-----:R-:W2:Y:S04]  /*12510*/  LDL.LU R14, [R1+0x10] ;  /* 0x00001000010e7983 */ /* 0x001ea80000300800 */
[----:B------:R-:W3:Y:S01]  /*12520*/  LDL R15, [R1+0x338] ;  /* 0x00033800010f7983 */ /* 0x000ee20000100800 */
[----:B------:R-:W-:-:S03]  /*12530*/  PRMT R27, RZ, 0x7610, R27 ;  /* 0x00007610ff1b7816 */ /* 0x000fc6000000001b */
[----:B--2---:R3:W-:Y:S02]  /*12540*/  STS.U16 [R26+0x1f00], R14 ;  /* 0x001f000e1a007388 */ /* 0x0047e40000000400 */
[----:B---3--:R-:W-:Y:S02]  /*12550*/  IADD3 R14, P1, R15, R2, RZ ;  /* 0x000000020f0e7210 */ /* 0x008fe40007f3e0ff */
[----:B------:R-:W2:Y:S03]  /*12560*/  LDL.LU R26, [R1+0x838] ;  /* 0x00083800011a7983 */ /* 0x000ea60000300800 */
[----:B----4-:R-:W-:-:S05]  /*12570*/  IMAD.X R15, R21, 0x1, R0, P1 ;  /* 0x00000001150f7824 */ /* 0x010fca00008e0600 */
[----:B------:R0:W3:Y:S04]  /*12580*/  @!P0 LDG.E.U16 R27, [R14.64] ;  /* 0x000000060e1b8981 */ /* 0x0000e8000c1e1500 */
[----:B0-----:R-:W0:Y:S04]  /*12590*/  S2R R15, SR_TID.X ;  /* 0x00000000000f7919 */ /* 0x001e280000002100 */
[----:B------:R-:W-:Y:S01]  /*125a0*/  STL [R1+0x6fc], R21 ;  /* 0x0006fc1501007387 */ /* 0x000fe20000100800 */
[----:B0-----:R-:W-:-:S05]  /*125b0*/  LOP3.LUT R15, R15, 0x3f, RZ, 0xc0, !PT ;  /* 0x0000003f0f0f7812 */ /* 0x001fca00078ec0ff */
[----:B------:R-:W-:-:S05]  /*125c0*/  IMAD.SHL.U32 R15, R15, 0x2, RZ ;  /* 0x000000020f0f7824 */ /* 0x000fca00078e00ff */
[----:B------:R-:W-:Y:S02]  /*125d0*/  LOP3.LUT R14, R15, 0x60, RZ, 0x3c, !PT ;  /* 0x000000600f0e7812 */ /* 0x000fe400078e3cff */
[----:B------:R-:W4:Y:S04]  /*125e0*/  LDL.LU R15, [R1+0xc] ;  /* 0x00000c00010f7983 */ /* 0x000f280000300800 */
[----:B----4-:R0:W-:Y:S04]  /*125f0*/  STS.U16 [R14+0x2300], R15 ;  /* 0x0023000f0e007388 */ /* 0x0101e80000000400 */
[----:B0-----:R-:W4:Y:S01]  /*12600*/  LDL R15, [R1+0x324] ;  /* 0x00032400010f7983 */ /* 0x001f220000100800 */
[----:B------:R-:W-:-:S03]  /*12610*/  IADD3 R14, P1, R20, R2, RZ ;  /* 0x00000002140e7210 */ /* 0x000fc60007f3e0ff */
[----:B------:R0:W-:Y:S04]  /*12620*/  STL [R1+0x700], R20 ;  /* 0x0007001401007387 */ /* 0x0001e80000100800 */
[----:B0-----:R-:W3:Y:S01]  /*12630*/  LDL.LU R20, [R1+0x20] ;  /* 0x0000200001147983 */ /* 0x001ee20000300800 */
[----:B------:R-:W-:Y:S01]  /*12640*/  PRMT R28, RZ, 0x7610, R28 ;  /* 0x00007610ff1c7816 */ /* 0x000fe2000000001c */
[----:B------:R-:W-:Y:S02]  /*12650*/  IMAD.MOV.U32 R21, RZ, RZ, R29 ;  /* 0x000000ffff157224 */ /* 0x000fe400078e001d */
[----:B------:R-:W0:Y:S04]  /*12660*/  S2R R29, SR_TID.X ;  /* 0x00000000001d7919 */ /* 0x000e280000002100 */
[----:B------:R1:W-:Y:S04]  /*12670*/  STL [R1+0x6d4], R2 ;  /* 0x0006d40201007387 */ /* 0x0003e80000100800 */
[----:B------:R0:W-:Y:S02]  /*12680*/  STL [R1+0x6d8], R0 ;  /* 0x0006d80001007387 */ /* 0x0001e40000100800 */
[----:B0-----:R-:W-:-:S05]  /*12690*/  LOP3.LUT R29, R29, 0x3f, RZ, 0xc0, !PT ;  /* 0x0000003f1d1d7812 */ /* 0x001fca00078ec0ff */
[----:B------:R-:W-:-:S05]  /*126a0*/  IMAD.SHL.U32 R29, R29, 0x2, RZ ;  /* 0x000000021d1d7824 */ /* 0x000fca00078e00ff */
[C---:B-1----:R-:W-:Y:S02]  /*126b0*/  LOP3.LUT R2, R29.reuse, 0x60, RZ, 0x3c, !PT ;  /* 0x000000601d027812 */ /* 0x042fe400078e3cff */
[----:B------:R-:W-:-:S03]  /*126c0*/  LOP3.LUT R29, R29, 0x70, RZ, 0x3c, !PT ;  /* 0x000000701d1d7812 */ /* 0x000fc600078e3cff */
[----:B--2---:R-:W-:Y:S04]  /*126d0*/  STS.U16 [R2+0x2700], R26 ;  /* 0x0027001a02007388 */ /* 0x004fe80000000400 */
[----:B------:R-:W-:Y:S04]  /*126e0*/  STS.U16 [R2+0x2b00], R24 ;  /* 0x002b001802007388 */ /* 0x000fe80000000400 */
[----:B------:R-:W-:Y:S04]  /*126f0*/  STS.U16 [R2+0x2f00], R22 ;  /* 0x002f001602007388 */ /* 0x000fe80000000400 */
[----:B------:R-:W-:Y:S04]  /*12700*/  STS.U16 [R2+0x3300], R18 ;  /* 0x0033001202007388 */ /* 0x000fe80000000400 */
[----:B------:R-:W-:Y:S04]  /*12710*/  STS.U16 [R2+0x3700], R11 ;  /* 0x0037000b02007388 */ /* 0x000fe80000000400 */
[----:B------:R-:W-:Y:S04]  /*12720*/  STS.U16 [R2+0x3b00], R10 ;  /* 0x003b000a02007388 */ /* 0x000fe80000000400 */
[----:B------:R-:W-:Y:S01]  /*12730*/  STS.U16 [R2+0x3f00], R9 ;  /* 0x003f000902007388 */ /* 0x000fe20000000400 */
[----:B----4-:R-:W-:-:S03]  /*12740*/  IMAD.X R15, R15, 0x1, R0, P1 ;  /* 0x000000010f0f7824 */ /* 0x010fc600008e0600 */
[----:B------:R-:W2:Y:S04]  /*12750*/  LDL R0, [R1+0x110] ;  /* 0x0001100001007983 */ /* 0x000ea80000100800 */
[----:B------:R0:W4:Y:S04]  /*12760*/  @!P0 LDG.E.U16 R28, [R14.64] ;  /* 0x000000060e1c8981 */ /* 0x000128000c1e1500 */
[----:B---3--:R-:W-:Y:S04]  /*12770*/  STS.U16 [R29+0x3f80], R20 ;  /* 0x003f80141d007388 */ /* 0x008fe80000000400 */
[----:B------:R-:W-:Y:S04]  /*12780*/  STS.U16 [R29+0x380], R16 ;  /* 0x000380101d007388 */ /* 0x000fe80000000400 */
[----:B------:R-:W-:Y:S04]  /*12790*/  STS.U16 [R29+0x780], R8 ;  /* 0x000780081d007388 */ /* 0x000fe80000000400 */
[----:B------:R-:W-:Y:S04]  /*127a0*/  STS.U16 [R29+0xb80], R7 ;  /* 0x000b80071d007388 */ /* 0x000fe80000000400 */
[----:B------:R-:W-:Y:S04]  /*127b0*/  STS.U16 [R29+0xf80], R6 ;  /* 0x000f80061d007388 */ /* 0x000fe80000000400 */
[----:B------:R-:W-:Y:S04]  /*127c0*/  STS.U16 [R29+0x1380], R5 ;  /* 0x001380051d007388 */ /* 0x000fe80000000400 */
[----:B------:R1:W-:Y:S04]  /*127d0*/  STS.U16 [R29+0x1780], R4 ;  /* 0x001780041d007388 */ /* 0x0003e80000000400 */
[----:B------:R-:W-:Y:S04]  /*127e0*/  STS.U16 [R29+0x1b80], R3 ;  /* 0x001b80031d007388 */ /* 0x000fe80000000400 */
[----:B------:R-:W-:Y:S04]  /*127f0*/  STS.U16 [R29+0x1f80], R12 ;  /* 0x001f800c1d007388 */ /* 0x000fe80000000400 */
[----:B-1----:R-:W3:Y:S04]  /*12800*/  LDL.LU.64 R4, [R1+0x30] ;  /* 0x0000300001047983 */ /* 0x002ee80000300a00 */
[----:B------:R-:W-:Y:S04]  /*12810*/  STS.U16 [R29+0x2380], R13 ;  /* 0x0023800d1d007388 */ /* 0x000fe80000000400 */
[----:B------:R-:W3:Y:S04]  /*12820*/  LDL.LU.64 R6, [R1+0x38] ;  /* 0x0000380001067983 */ /* 0x000ee80000300a00 */
[----:B------:R1:W-:Y:S04]  /*12830*/  STS.U16 [R29+0x2780], R17 ;  /* 0x002780111d007388 */ /* 0x0003e80000000400 */
[----:B------:R0:W-:Y:S04]  /*12840*/  STS.U16 [R29+0x2b80], R19 ;  /* 0x002b80131d007388 */ /* 0x0001e80000000400 */
[----:B-1----:R-:W3:Y:S04]  /*12850*/  LDL.LU.64 R16, [R1+0xb0] ;  /* 0x0000b00001107983 */ /* 0x002ee80000300a00 */
[----:B0-----:R-:W3:Y:S04]  /*12860*/  LDL.LU.64 R18, [R1+0xb8] ;  /* 0x0000b80001127983 */ /* 0x001ee80000300a00 */
[----:B------:R-:W0:Y:S04]  /*12870*/  S2R R20, SR_TID.X ;  /* 0x0000000000147919 */ /* 0x000e280000002100 */
[----:B------:R-:W1:Y:S04]  /*12880*/  S2R R2, SR_TID.X ;  /* 0x0000000000027919 */ /* 0x000e680000002100 */
[----:B------:R-:W-:Y:S04]  /*12890*/  STS.U16 [R29+0x2f80], R23 ;  /* 0x002f80171d007388 */ /* 0x000fe80000000400 */
[----:B------:R-:W-:Y:S04]  /*128a0*/  STS.U16 [R29+0x3380], R25 ;  /* 0x003380191d007388 */ /* 0x000fe80000000400 */
[----:B------:R-:W-:Y:S01]  /*128b0*/  STS.U16 [R29+0x3780], R27 ;  /* 0x0037801b1d007388 */ /* 0x000fe20000000400 */
[----:B0-----:R-:W-:Y:S01]  /*128c0*/  LOP3.LUT R20, R20, 0x7, RZ, 0xc0, !PT ;  /* 0x0000000714147812 */ /* 0x001fe200078ec0ff */
[----:B-1----:R-:W-:-:S04]  /*128d0*/  IMAD.SHL.U32 R15, R2, 0x2, RZ ;  /* 0x00000002020f7824 */ /* 0x002fc800078e00ff */
[----:B------:R-:W-:Y:S02]  /*128e0*/  IMAD R20, R20, 0x90, RZ ;  /* 0x0000009014147824 */ /* 0x000fe400078e02ff */
[----:B------:R-:W-:-:S03]  /*128f0*/  IMAD.SHL.U32 R2, R2, 0x20, RZ ;  /* 0x0000002002027824 */ /* 0x000fc600078e00ff */
[----:B------:R-:W-:-:S04]  /*12900*/  LOP3.LUT R20, R20, 0x30, R15, 0x78, !PT ;  /* 0x0000003014147812 */ /* 0x000fc800078e780f */
[----:B------:R-:W-:Y:S01]  /*12910*/  LOP3.LUT R20, R20, 0x400, R2, 0xf8, !PT ;  /* 0x0000040014147812 */ /* 0x000fe200078ef802 */
[----:B----4-:R0:W-:Y:S04]  /*12920*/  STS.U16 [R29+0x3b80], R28 ;  /* 0x003b801c1d007388 */ /* 0x0101e80000000400 */
[----:B------:R-:W-:Y:S06]  /*12930*/  BAR.SYNC.DEFER_BLOCKING 0x0 ;  /* 0x0000000000007b1d */ /* 0x000fec0000010000 */
[----:B--2---:R-:W-:Y:S04]  /*12940*/  LDSM.16.MT88.4 R8, [R0+0x4000] ;  /* 0x004000000008783b */ /* 0x004fe80000004200 */
[----:B------:R-:W3:Y:S04]  /*12950*/  LDSM.16.M88.4 R12, [R20] ;  /* 0x00000000140c783b */ /* 0x000ee80000000200 */
[----:B------:R-:W1:Y:S04]  /*12960*/  LDSM.16.M88.4 R24, [R20+0x800] ;  /* 0x000800001418783b */ /* 0x000e680000000200 */
[----:B0-----:R-:W0:Y:S01]  /*12970*/  S2R R29, SR_TID.X ;  /* 0x00000000001d7919 */ /* 0x001e220000002100 */
[----:B---3--:R-:W-:Y:S01]  /*12980*/  HMMA.16816.F32.BF16 R16, R8, R12, R16 ;  /* 0x0000000c0810723c */ /* 0x008fe20000041810 */
[----:B------:R-:W-:-:S02]  /*12990*/  IMAD.MOV.U32 R28, RZ, RZ, R14 ;  /* 0x000000ffff1c7224 */ /* 0x000fc400078e000e */
[----:B------:R-:W-:-:S05]  /*129a0*/  IMAD.MOV.U32 R2, RZ, RZ, R15 ;  /* 0x000000ffff027224 */ /* 0x000fca00078e000f */
[----:B-1----:R-:W-:Y:S01]  /*129b0*/  HMMA.16816.F32.BF16 R12, R8, R24, R4 ;  /* 0x00000018080c723c */ /* 0x002fe20000041804 */
[C---:B0-----:R-:W-:Y:S01]  /*129c0*/  LOP3.LUT R20, R29.reuse, 0x7, RZ, 0xc0, !PT ;  /* 0x000000071d147812 */ /* 0x041fe200078ec0ff */
[C---:B------:R-:W-:Y:S01]  /*129d0*/  IMAD.SHL.U32 R22, R29.reuse, 0x2, RZ ;  /* 0x000000021d167824 */ /* 0x040fe200078e00ff */
[----:B------:R-:W-:Y:S03]  /*129e0*/  STL [R1+0x7cc], R27 ;  /* 0x0007cc1b01007387 */ /* 0x000fe60000100800 */
[----:B------:R-:W-:Y:S02]  /*129f0*/  IMAD R20, R20, 0x90, RZ ;  /* 0x0000009014147824 */ /* 0x000fe400078e02ff */
[----:B------:R-:W-:-:S07]  /*12a00*/  IMAD.SHL.U32 R29, R29, 0x20, RZ ;  /* 0x000000201d1d7824 */ /* 0x000fce00078e00ff */
[----:B------:R-:W-:Y:S04]  /*12a10*/  STL.64 [R1+0x808], R18 ;  /* 0x0008081201007387 */ /* 0x000fe80000100a00 */
[----:B------:R-:W-:Y:S04]  /*12a20*/  STL.64 [R1+0x800], R16 ;  /* 0x0008001001007387 */ /* 0x000fe80000100a00 */
[----:B------:R0:W-:Y:S02]  /*12a30*/  STL.64 [R1+0x7d8], R14 ;  /* 0x0007d80e01007387 */ /* 0x0001e40000100a00 */
[----:B0-----:R-:W-:-:S04]  /*12a40*/  LOP3.LUT R15, R20, 0x30, R22, 0x78, !PT ;  /* 0x00000030140f7812 */ /* 0x001fc800078e7816 */
[----:B------:R-:W-:-:S05]  /*12a50*/  LOP3.LUT R15, R15, 0x400, R29, 0xf8, !PT ;  /* 0x000004000f0f7812 */ /* 0x000fca00078ef81d */
[----:B------:R-:W0:Y:S04]  /*12a60*/  LDSM.16.M88.4 R4, [R15+0x1000] ;  /* 0x001000000f04783b */ /* 0x000e280000000200 */
[----:B------:R-:W1:Y:S04]  /*12a70*/  LDSM.16.M88.4 R16, [R15+0x1800] ;  /* 0x001800000f10783b */ /* 0x000e680000000200 */
[----:B------:R-:W-:Y:S01]  /*12a80*/  STL.64 [R1+0x7d0], R12 ;  /* 0x0007d00c01007387 */ /* 0x000fe20000100a00 */
[----:B0-----:R-:W-:-:S03]  /*12a90*/  IMAD.MOV.U32 R3, RZ, RZ, R7 ;  /* 0x000000ffff037224 */ /* 0x001fc600078e0007 */
[----:B------:R-:W-:Y:S01]  /*12aa0*/  STL [R1+0x48], R6 ;  /* 0x0000480601007387 */ /* 0x000fe20000100800 */
[----:B-1----:R-:W-:-:S03]  /*12ab0*/  IMAD.MOV.U32 R27, RZ, RZ, R18 ;  /* 0x000000ffff1b7224 */ /* 0x002fc600078e0012 */
[----:B------:R-:W-:Y:S04]  /*12ac0*/  STL [R1+0x7c8], R3 ;  /* 0x0007c80301007387 */ /* 0x000fe80000100800 */
[----:B------:R0:W-:Y:S04]  /*12ad0*/  STL.64 [R1+0x820], R26 ;  /* 0x0008201a01007387 */ /* 0x0001e80000100a00 */
[----:B------:R-:W2:Y:S04]  /*12ae0*/  LDL.LU.64 R24, [R1+0x80] ;  /* 0x0000800001187983 */ /* 0x000ea80000300a00 */
[----:B0-----:R-:W3:Y:S01]  /*12af0*/  LDL.LU.64 R26, [R1+0x88] ;  /* 0x00008800011a7983 */ /* 0x001ee20000300a00 */
[----:B------:R-:W-:-:S02]  /*12b00*/  IMAD.MOV.U32 R12, RZ, RZ, R4 ;  /* 0x000000ffff0c7224 */ /* 0x000fc400078e0004 */
[----:B------:R-:W-:Y:S02]  /*12b10*/  IMAD.MOV.U32 R13, RZ, RZ, R5 ;  /* 0x000000ffff0d7224 */ /* 0x000fe400078e0005 */
[----:B------:R-:W0:Y:S04]  /*12b20*/  LDSM.16.M88.4 R4, [R15+0x2000] ;  /* 0x002000000f04783b */ /* 0x000e280000000200 */
[----:B---3--:R-:W-:Y:S04]  /*12b30*/  STL.64 [R1+0x830], R26 ;  /* 0x0008301a01007387 */ /* 0x008fe80000100a00 */
[----:B--2---:R1:W-:Y:S04]  /*12b40*/  STL.64 [R1+0x828], R24 ;  /* 0x0008281801007387 */ /* 0x0043e80000100a00 */
[----:B-1----:R-:W2:Y:S04]  /*12b50*/  LDL.LU.64 R24, [R1+0xa0] ;  /* 0x0000a00001187983 */ /* 0x002ea80000300a00 */
[----:B------:R-:W2:Y:S01]  /*12b60*/  LDL.LU.64 R26, [R1+0xa8] ;  /* 0x0000a800011a7983 */ /* 0x000ea20000300a00 */
[----:B0-----:R-:W-:-:S02]  /*12b70*/  IMAD.MOV.U32 R22, RZ, RZ, R4 ;  /* 0x000000ffff167224 */ /* 0x001fc400078e0004 */
[----:B------:R-:W-:Y:S01]  /*12b80*/  IMAD.MOV.U32 R18, RZ, RZ, R5 ;  /* 0x000000ffff127224 */ /* 0x000fe200078e0005 */
[----:B------:R-:W-:Y:S04]  /*12b90*/  STL.64 [R1+0x98], R6 ;  /* 0x0000980601007387 */ /* 0x000fe80000100a00 */
[----:B------:R-:W-:Y:S04]  /*12ba0*/  STL [R1+0x3c], R19 ;  /* 0x00003c1301007387 */ /* 0x000fe80000100800 */
[----:B------:R-:W0:Y:S04]  /*12bb0*/  LDSM.16.M88.4 R4, [R15+0x2800] ;  /* 0x002800000f04783b */ /* 0x000e280000000200 */
[----:B------:R2:W-:Y:S02]  /*12bc0*/  STL [R1+0x81c], R15 ;  /* 0x00081c0f01007387 */ /* 0x0005e40000100800 */
[----:B--2---:R-:W-:Y:S02]  /*12bd0*/  HMMA.16816.F32.BF16 R12, R8, R12, R24 ;  /* 0x0000000c080c723c */ /* 0x004fe40000041818 */
[----:B------:R-:W2:Y:S04]  /*12be0*/  LDL.LU.64 R26, [R1+0x830] ;  /* 0x00083000011a7983 */ /* 0x000ea80000300a00 */
[----:B------:R-:W2:Y:S11]  /*12bf0*/  LDL.LU.64 R24, [R1+0x828] ;  /* 0x0008280001187983 */ /* 0x000eb60000300a00 */
[----:B------:R-:W-:Y:S06]  /*12c00*/  @!UPT UIADD3 URZ, URZ, URZ, URZ ;  /* 0x0000003f3f3ff290 */ /* 0x000fec000fffe03f */
[----:B------:R1:W-:Y:S01]  /*12c10*/  STL [R1+0x20], R12 ;  /* 0x0000200c01007387 */ /* 0x0003e20000100800 */
[----:B------:R-:W-:Y:S02]  /*12c20*/  IMAD.MOV.U32 R3, RZ, RZ, R13 ;  /* 0x000000ffff037224 */ /* 0x000fe400078e000d */
[----:B------:R-:W-:Y:S02]  /*12c30*/  IMAD.MOV.U32 R29, RZ, RZ, R14 ;  /* 0x000000ffff1d7224 */ /* 0x000fe400078e000e */
[----:B------:R-:W-:Y:S01]  /*12c40*/  IMAD.MOV.U32 R20, RZ, RZ, R15 ;  /* 0x000000ffff147224 */ /* 0x000fe200078e000f */
[----:B-1----:R-:W3:Y:S04]  /*12c50*/  LDL.LU.64 R12, [R1+0x70] ;  /* 0x00007000010c7983 */ /* 0x002ee80000300a00 */
[----:B------:R-:W3:Y:S04]  /*12c60*/  LDL.LU.64 R14, [R1+0x78] ;  /* 0x00007800010e7983 */ /* 0x000ee80000300a00 */
[----:B0-----:R0:W-:Y:S02]  /*12c70*/  STL.64 [R1+0xb8], R6 ;  /* 0x0000b80601007387 */ /* 0x0011e40000100a00 */
[----:B0-----:R-:W-:-:S02]  /*12c80*/  IMAD.MOV.U32 R7, RZ, RZ, R18 ;  /* 0x000000ffff077224 */ /* 0x001fc400078e0012 */
[----:B--2---:R-:W-:Y:S01]  /*12c90*/  HMMA.16816.F32.BF16 R16, R8, R16, R24 ;  /* 0x000000100810723c */ /* 0x004fe20000041818 */
[----:B------:R-:W2:Y:S01]  /*12ca0*/  LDL.LU.64 R26, [R1+0x820] ;  /* 0x00082000011a7983 */ /* 0x000ea20000300a00 */
[----:B------:R-:W-:Y:S11]  /*12cb0*/  IMAD.MOV.U32 R6, RZ, RZ, R22 ;  /* 0x000000ffff067224 */ /* 0x000ff600078e0016 */
[----:B------:R-:W-:Y:S11]  /*12cc0*/  @!UPT UIADD3 URZ, URZ, URZ, URZ ;  /* 0x0000003f3f3ff290 */ /* 0x000ff6000fffe03f */
[----:B------:R-:W-:Y:S01]  /*12cd0*/  IMAD.MOV.U32 R23, RZ, RZ, R17 ;  /* 0x000000ffff177224 */ /* 0x000fe200078e0011 */
[----:B------:R0:W-:Y:S01]  /*12ce0*/  STL [R1+0x10], R16 ;  /* 0x0000101001007387 */ /* 0x0001e20000100800 */
[----:B------:R-:W-:Y:S02]  /*12cf0*/  IMAD.MOV.U32 R25, RZ, RZ, R18 ;  /* 0x000000ffff197224 */ /* 0x000fe400078e0012 */
[----:B------:R-:W-:Y:S01]  /*12d00*/  IMAD.MOV.U32 R24, RZ, RZ, R19 ;  /* 0x000000ffff187224 */ /* 0x000fe200078e0013 */
[----:B0-----:R-:W4:Y:S04]  /*12d10*/  LDL.LU.64 R16, [R1+0x50] ;  /* 0x0000500001107983 */ /* 0x001f280000300a00 */
[----:B------:R-:W4:Y:S04]  /*12d20*/  LDL.LU.64 R18, [R1+0x58] ;  /* 0x0000580001127983 */ /* 0x000f280000300a00 */
[----:B------:R-:W-:Y:S04]  /*12d30*/  STL [R1+0x818], R23 ;  /* 0x0008181701007387 */ /* 0x000fe80000100800 */
[----:B------:R0:W-:Y:S04]  /*12d40*/  STL.64 [R1+0x810], R20 ;  /* 0x0008101401007387 */ /* 0x0001e80000100a00 */
[----:B0-----:R-:W4:Y:S04]  /*12d50*/  LDL.LU.64 R20, [R1+0x60] ;  /* 0x0000600001147983 */ /* 0x001f280000300a00 */
[----:B------:R-:W4:Y:S04]  /*12d60*/  LDL.LU.64 R22, [R1+0x68] ;  /* 0x0000680001167983 */ /* 0x000f280000300a00 */
[----:B--2---:R-:W-:Y:S04]  /*12d70*/  STL.64 [R1+0x7e8], R26 ;  /* 0x0007e81a01007387 */ /* 0x004fe80000100a00 */
[----:B------:R0:W-:Y:S02]  /*12d80*/  STL.64 [R1+0x7e0], R24 ;  /* 0x0007e01801007387 */ /* 0x0001e40000100a00 */
[----:B0-----:R-:W-:-:S02]  /*12d90*/  IMAD.MOV.U32 R24, RZ, RZ, R6 ;  /* 0x000000ffff187224 */ /* 0x001fc400078e0006 */
[----:B------:R-:W-:-:S07]  /*12da0*/  IMAD.MOV.U32 R25, RZ, RZ, R7 ;  /* 0x000000ffff197224 */ /* 0x000fce00078e0007 */
[C---:B---3--:R-:W-:Y:S01]  /*12db0*/  HMMA.16816.F32.BF16 R24, R8.reuse, R24, R12 ;  /* 0x000000180818723c */ /* 0x048fe2000004180c */
[----:B------:R-:W2:Y:S11]  /*12dc0*/  LDL.LU R15, [R1+0x81c] ;  /* 0x00081c00010f7983 */ /* 0x000eb60000300800 */
[----:B------:R-:W-:Y:S11]  /*12dd0*/  @!UPT UIADD3 URZ, URZ, URZ, URZ ;  /* 0x0000003f3f3ff290 */ /* 0x000ff6000fffe03f */
[----:B------:R0:W-:Y:S04]  /*12de0*/  STL.64 [R1+0x70], R24 ;  /* 0x0000701801007387 */ /* 0x0001e80000100a00 */
[----:B------:R1:W-:Y:S04]  /*12df0*/  STL.64 [R1+0x78], R26 ;  /* 0x0000781a01007387 */ /* 0x0003e80000100a00 */
[----:B0-----:R-:W3:Y:S04]  /*12e00*/  LDL.LU.64 R24, [R1+0xe0] ;  /* 0x0000e00001187983 */ /* 0x001ee80000300a00 */
[----:B-1----:R-:W3:Y:S01]  /*12e10*/  LDL.LU.64 R26, [R1+0xe8] ;  /* 0x0000e800011a7983 */ /* 0x002ee20000300a00 */
[C---:B----4-:R-:W-:Y:S03]  /*12e20*/  HMMA.16816.F32.BF16 R4, R8.reuse, R4, R16 ;  /* 0x000000040804723c */ /* 0x050fe60000041810 */
[----:B--2---:R-:W0:Y:S04]  /*12e30*/  LDSM.16.M88.4 R16, [R15+0x3000] ;  /* 0x003000000f10783b */ /* 0x004e280000000200 */
[----:B------:R-:W-:Y:S04]  /*12e40*/  LDSM.16.M88.4 R12, [R15+0x3800] ;  /* 0x003800000f0c783b */ /* 0x000fe80000000200 */
[----:B---3--:R-:W-:Y:S04]  /*12e50*/  STL.64 [R1+0x7f8], R26 ;  /* 0x0007f81a01007387 */ /* 0x008fe80000100a00 */
[----:B------:R-:W-:Y:S08]  /*12e60*/  STL.64 [R1+0x7f0], R24 ;  /* 0x0007f01801007387 */ /* 0x000ff00000100a00 */
[----:B------:R-:W-:Y:S04]  /*12e70*/  STL.64 [R1+0xa0], R4 ;  /* 0x0000a00401007387 */ /* 0x000fe80000100a00 */
[----:B------:R-:W-:Y:S04]  /*12e80*/  STL.64 [R1+0xa8], R6 ;  /* 0x0000a80601007387 */ /* 0x000fe80000100a00 */
[----:B0-----:R0:W-:Y:S04]  /*12e90*/  STL.64 [R1+0xd8], R18 ;  /* 0x0000d81201007387 */ /* 0x0011e80000100a00 */
[----:B------:R-:W1:Y:S01]  /*12ea0*/  LDSM.16.MT88.4 R4, [R0+0x4200] ;  /* 0x004200000004783b */ /* 0x000e620000004200 */
[----:B0-----:R-:W-:Y:S03]  /*12eb0*/  HMMA.16816.F32.BF16 R16, R8, R16, R20 ;  /* 0x000000100810723c */ /* 0x001fe60000041814 */
[----:B------:R-:W2:Y:S04]  /*12ec0*/  LDL.LU R23, [R1+0x818] ;  /* 0x0008180001177983 */ /* 0x000ea80000300800 */
[----:B------:R-:W3:Y:S11]  /*12ed0*/  LDL.LU.64 R20, [R1+0x810] ;  /* 0x0008100001147983 */ /* 0x000ef60000300a00 */
[----:B------:R-:W-:Y:S05]  /*12ee0*/  @!UPT UIADD3 URZ, URZ, URZ, URZ ;  /* 0x0000003f3f3ff290 */ /* 0x000fea000fffe03f */
[----:B------:R-:W-:Y:S04]  /*12ef0*/  STL.64 [R1+0xc0], R16 ;  /* 0x0000c01001007387 */ /* 0x000fe80000100a00 */
[----:B------:R0:W-:Y:S04]  /*12f00*/  STL.64 [R1+0xc8], R18 ;  /* 0x0000c81201007387 */ /* 0x0001e80000100a00 */
[----:B0-----:R-:W1:Y:S04]  /*12f10*/  LDL.LU.64 R18, [R1+0x808] ;  /* 0x0008080001127983 */ /* 0x001e680000300a00 */
[----:B------:R-:W1:Y:S01]  /*12f20*/  LDL.LU.64 R16, [R1+0x800] ;  /* 0x0008000001107983 */ /* 0x000e620000300a00 */
[----:B------:R-:W-:-:S02]  /*12f30*/  IMAD.MOV.U32 R26, RZ, RZ, R28 ;  /* 0x000000ffff1a7224 */ /* 0x000fc400078e001c */
[----:B------:R-:W-:-:S07]  /*12f40*/  IMAD.MOV.U32 R27, RZ, RZ, R2 ;  /* 0x000000ffff1b7224 */ /* 0x000fce00078e0002 */
[----:B-1----:R-:W-:Y:S01]  /*12f50*/  HMMA.16816.F32.BF16 R16, R4, R26, R16 ;  /* 0x0000001a0410723c */ /* 0x002fe20000041810 */
[----:B------:R-:W4:Y:S04]  /*12f60*/  LDL.LU.64 R26, [R1+0x7f8] ;  /* 0x0007f800011a7983 */ /* 0x000f280000300a00 */
[----:B------:R-:W4:Y:S11]  /*12f70*/  LDL.LU.64 R24, [R1+0x7f0] ;  /* 0x0007f00001187983 */ /* 0x000f360000300a00 */
[----:B------:R-:W-:Y:S08]  /*12f80*/  @!UPT UIADD3 URZ, URZ, URZ, URZ ;  /* 0x0000003f3f3ff290 */ /* 0x000ff0000fffe03f */
[----:B------:R-:W-:Y:S02]  /*12f90*/  IMAD.MOV.U32 R0, RZ, RZ, R19 ;  /* 0x000000ffff007224 */ /* 0x000fe400078e0013 */
[----:B------:R-:W-:Y:S01]  /*12fa0*/  IMAD.MOV.U32 R2, RZ, RZ, R18 ;  /* 0x000000ffff027224 */ /* 0x000fe200078e0012 */
[----:B------:R-:W2:Y:S01]  /*12fb0*/  LDL R19, [R1+0x110] ;  /* 0x0001100001137983 */ /* 0x000ea20000100800 */
[----:B------:R-:W-:-:S03]  /*12fc0*/  IMAD.MOV.U32 R28, RZ, RZ, R16 ;  /* 0x000000ffff1c7224 */ /* 0x000fc600078e0010 */
[----:B------:R-:W-:Y:S04]  /*12fd0*/  STL [R1+0x7bc], R0 ;  /* 0x0007bc0001007387 */ /* 0x000fe80000100800 */
[----:B------:R-:W-:Y:S04]  /*12fe0*/  STL [R1+0x7b8], R2 ;  /* 0x0007b80201007387 */ /* 0x000fe80000100800 */
[----:B------:R-:W-:Y:S04]  /*12ff0*/  STL [R1+0x7a0], R28 ;  /* 0x0007a01c01007387 */ /* 0x000fe80000100800 */
[----:B------:R0:W-:Y:S01]  /*13000*/  STL.64 [R1+0x88], R14 ;  /* 0x0000880e01007387 */ /* 0x0001e20000100a00 */
[----:B----4-:R-:W-:Y:S03]  /*13010*/  HMMA.16816.F32.BF16 R8, R8, R12, R24 ;  /* 0x0000000c0808723c */ /* 0x010fe60000041818 */
[----:B------:R-:W4:Y:S04]  /*13020*/  LDL.LU.64 R26, [R1+0x7e8] ;  /* 0x0007e800011a7983 */ /* 0x000f280000300a00 */
[----:B------:R-:W2:Y:S04]  /*13030*/  LDL.LU.64 R24, [R1+0x7e0] ;  /* 0x0007e00001187983 */ /* 0x000ea80000300a00 */
[----:B0-----:R-:W2:Y:S04]  /*13040*/  LDL.LU.64 R14, [R1+0x7d8] ;  /* 0x0007d800010e7983 */ /* 0x001ea80000300a00 */
[----:B------:R-:W2:Y:S08]  /*13050*/  LDL.LU.64 R12, [R1+0x7d0] ;  /* 0x0007d000010c7983 */ /* 0x000eb00000300a00 */
[----:B------:R0:W-:Y:S01]  /*13060*/  STL.64 [R1+0x50], R8 ;  /* 0x0000500801007387 */ /* 0x0001e20000100a00 */
[----:B------:R-:W-:-:S02]  /*13070*/  IMAD.MOV.U32 R0, RZ, RZ, R10 ;  /* 0x000000ffff007224 */ /* 0x000fc400078e000a */
[----:B------:R-:W-:Y:S02]  /*13080*/  IMAD.MOV.U32 R2, RZ, RZ, R11 ;  /* 0x000000ffff027224 */ /* 0x000fe400078e000b */
[----:B----4-:R-:W-:Y:S02]  /*13090*/  IMAD.MOV.U32 R10, RZ, RZ, R27 ;  /* 0x000000ffff0a7224 */ /* 0x010fe400078e001b */
[----:B------:R-:W2:Y:S04]  /*130a0*/  LDL.LU R27, [R1+0x7cc] ;  /* 0x0007cc00011b7983 */ /* 0x000ea80000300800 */
[----:B------:R-:W4:Y:S01]  /*130b0*/  LDL.LU R11, [R1+0x3c] ;  /* 0x00003c00010b7983 */ /* 0x000f220000300800 */
[----:B0-----:R-:W-:-:S03]  /*130c0*/  IMAD.MOV.U32 R9, RZ, RZ, R3 ;  /* 0x000000ffff097224 */ /* 0x001fc600078e0003 */
[----:B----4-:R0:W-:Y:S04]  /*130d0*/  STL.64 [R1+0x7c0], R10 ;  /* 0x0007c00a01007387 */ /* 0x0101e80000100a00 */
[----:B------:R-:W4:Y:S04]  /*130e0*/  LDL.LU R8, [R1+0x20] ;  /* 0x0000200001087983 */ /* 0x000f280000300800 */
[----:B------:R-:W4:Y:S01]  /*130f0*/  LDL.LU R3, [R1+0x7c8] ;  /* 0x0007c80001037983 */ /* 0x000f220000300800 */
[----:B--2---:R-:W-:Y:S03]  /*13100*/  HMMA.16816.F32.BF16 R12, R4, R26, R12 ;  /* 0x0000001a040c723c */ /* 0x004fe6000004180c */
[----:B------:R-:W2:Y:S01]  /*13110*/  LDL.LU R26, [R1+0x48] ;  /* 0x00004800011a7983 */ /* 0x000ea20000300800 */
[----:B0-----:R-:W-:-:S02]  /*13120*/  IMAD.MOV.U32 R10, RZ, RZ, R29 ;  /* 0x000000ffff0a7224 */ /* 0x001fc400078e001d */
[----:B---3--:R-:W-:Y:S02]  /*13130*/  IMAD.MOV.U32 R11, RZ, RZ, R20 ;  /* 0x000000ffff0b7224 */ /* 0x008fe400078e0014 */
[----:B------:R-:W-:Y:S11]  /*13140*/  IMAD.MOV.U32 R22, RZ, RZ, R17 ;  /* 0x000000ffff167224 */ /* 0x000ff600078e0011 */
[----:B------:R-:W-:Y:S05]  /*13150*/  @!UPT UIADD3 URZ, URZ, URZ, URZ ;  /* 0x0000003f3f3ff290 */ /* 0x000fea000fffe03f */
[----:B------:R-:W-:Y:S02]  /*13160*/  IMAD.MOV.U32 R17, RZ, RZ, R14 ;  /* 0x000000ffff117224 */ /* 0x000fe400078e000e */
[----:B------:R-:W-:Y:S02]  /*13170*/  IMAD.MOV.U32 R16, RZ, RZ, R15 ;  /* 0x000000ffff107224 */ /* 0x000fe400078e000f */
[----:B------:R-:W-:Y:S02]  /*13180*/  IMAD.MOV.U32 R28, RZ, RZ, R12 ;  /* 0x000000ffff1c7224 */ /* 0x000fe400078e000c */
[----:B------:R-:W-:Y:S01]  /*13190*/  IMAD.MOV.U32 R14, RZ, RZ, R25 ;  /* 0x000000ffff0e7224 */ /* 0x000fe200078e0019 */
[----:B------:R-:W3:Y:S01]  /*131a0*/  LDL.LU R12, [R1+0x10] ;  /* 0x00001000010c7983 */ /* 0x000ee20000300800 */
[----:B------:R-:W-:Y:S02]  /*131b0*/  IMAD.MOV.U32 R15, RZ, RZ, R24 ;  /* 0x000000ffff0f7224 */ /* 0x000fe400078e0018 */
[----:B----4-:R-:W-:-:S07]  /*131c0*/  IMAD.MOV.U32 R27, RZ, RZ, R3 ;  /* 0x000000ffff1b7224 */ /* 0x010fce00078e0003 */
[----:B--2---:R-:W-:Y:S01]  /*131d0*/  HMMA.16816.F32.BF16 R24, R4, R26, R8 ;  /* 0x0000001a0418723c */ /* 0x004fe20000041808 */
[----:B------:R-:W3:Y:S04]  /*131e0*/  LDL.LU.64 R10, [R1+0x7c0] ;  /* 0x0007c000010a7983 */ /* 0x000ee80000300a00 */
[----:B------:R-:W0:Y:S01]  /*131f0*/  S2R R20, SR_TID.X ;  /* 0x0000000000147919 */ /* 0x000e220000002100 */
[----:B------:R-:W-:Y:S02]  /*13200*/  IMAD.MOV.U32 R29, RZ, RZ, R13 ;  /* 0x000000ffff1d7224 */ /* 0x000fe400078e000d */
[----:B------:R-:W-:Y:S01]  /*13210*/  IMAD.MOV.U32 R13, RZ, RZ, R23 ;  /* 0x000000ffff0d7224 */ /* 0x000fe200078e0017 */
[C---:B0-----:R-:W-:Y:S01]  /*13220*/  LOP3.LUT R3, R20.reuse, 0x7, RZ, 0xc0, !PT ;  /* 0x0000000714037812 */ /* 0x041fe200078ec0ff */
[----:B------:R-:W-:-:S04]  /*13230*/  IMAD.SHL.U32 R23, R20, 0x2, RZ ;  /* 0x0000000214177824 */ /* 0x000fc800078e00ff */
[----:B------:R-:W-:Y:S02]  /*13240*/  IMAD R3, R3, 0x90, RZ ;  /* 0x0000009003037824 */ /* 0x000fe400078e02ff */
[----:B------:R-:W-:-:S03]  /*13250*/  IMAD.SHL.U32 R20, R20, 0x20, RZ ;  /* 0x0000002014147824 */ /* 0x000fc600078e00ff */
[----:B------:R-:W-:Y:S01]  /*13260*/  LOP3.LUT R23, R3, 0x30, R23, 0x78, !PT ;  /* 0x0000003003177812 */ /* 0x000fe200078e7817 */
[----:B------:R-:W-:-:S03]  /*13270*/  IMAD.MOV.U32 R3, RZ, RZ, R21 ;  /* 0x000000ffff037224 */ /* 0x000fc600078e0015 */
[----:B------:R3:W-:Y:S01]  /*13280*/  STL.64 [R1+0x20], R24 ;  /* 0x0000201801007387 */ /* 0x0007e20000100a00 */
[----:B------:R-:W-:Y:S01]  /*13290*/  IMAD.MOV.U32 R21, RZ, RZ, R26 ;  /* 0x000000ffff157224 */ /* 0x000fe200078e001a */
[----:B------:R-:W-:Y:S01]  /*132a0*/  LOP3.LUT R23, R23, 0x400, R20, 0xf8, !PT ;  /* 0x0000040017177812 */ /* 0x000fe200078ef814 */
[----:B------:R-:W-:Y:S02]  /*132b0*/  IMAD.MOV.U32 R20, RZ, RZ, R27 ;  /* 0x000000ffff147224 */ /* 0x000fe400078e001b */
[----:B---3--:R-:W-:Y:S01]  /*132c0*/  HMMA.16816.F32.BF16 R24, R4, R10, R12 ;  /* 0x0000000a0418723c */ /* 0x008fe2000004180c */
[----:B------:R0:W1:Y:S11]  /*132d0*/  LDSM.16.MT88.4 R8, [R19+0x4400] ;  /* 0x004400001308783b */ /* 0x0000760000004200 */
[----:B------:R-:W-:Y:S11]  /*132e0*/  @!UPT UIADD3 URZ, URZ, URZ, URZ ;  /* 0x0000003f3f3ff290 */ /* 0x000ff6000fffe03f */
[----:B------:R-:W-:Y:S04]  /*132f0*/  STL.64 [R1+0x738], R26 ;  /* 0x0007381a01007387 */ /* 0x000fe80000100a00 */
[----:B------:R-:W-:Y:S04]  /*13300*/  STL.64 [R1+0x730], R24 ;  /* 0x0007301801007387 */ /* 0x000fe80000100a00 */
[----:B------:R-:W2:Y:S04]  /*13310*/  LDL.LU R14, [R1+0x98] ;  /* 0x00009800010e7983 */ /* 0x000ea80000300800 */
[----:B------:R-:W2:Y:S04]  /*13320*/  LDL.LU R15, [R1+0x9c] ;  /* 0x00009c00010f7983 */ /* 0x000ea80000300800 */
[----:B------:R-:W3:Y:S04]  /*13330*/  LDL.LU R18, [R1+0xb8] ;  /* 0x0000b80001127983 */ /* 0x000ee80000300800 */
[----:B0-----:R-:W3:Y:S04]  /*13340*/  LDL.LU R19, [R1+0xbc] ;  /* 0x0000bc0001137983 */ /* 0x001ee80000300800 */
[----:B---3--:R-:W-:Y:S04]  /*13350*/  STL.64 [R1+0x7b0], R18 ;  /* 0x0007b01201007387 */ /* 0x008fe80000100a00 */
[----:B------:R0:W-:Y:S04]  /*13360*/  STL.64 [R1+0x7a8], R16 ;  /* 0x0007a81001007387 */ /* 0x0001e80000100a00 */
[----:B0-----:R-:W2:Y:S04]  /*13370*/  LDL.LU R16, [R1+0x70] ;  /* 0x0000700001107983 */ /* 0x001ea80000300800 */
[----:B------:R-:W2:Y:S04]  /*13380*/  LDL.LU R17, [R1+0x74] ;  /* 0x0000740001117983 */ /* 0x000ea80000300800 */
[----:B------:R-:W2:Y:S04]  /*13390*/  LDL.LU R18, [R1+0x78] ;  /* 0x0000780001127983 */ /* 0x000ea80000300800 */
[----:B------:R-:W2:Y:S04]  /*133a0*/  LDL.LU R19, [R1+0x7c] ;  /* 0x00007c0001137983 */ /* 0x000ea80000300800 */
[----:B-1----:R0:W-:Y:S04]  /*133b0*/  STL.64 [R1+0x760], R10 ;  /* 0x0007600a01007387 */ /* 0x0021e80000100a00 */
[----:B------:R-:W-:Y:S04]  /*133c0*/  STL.64 [R1+0x758], R8 ;  /* 0x0007580801007387 */ /* 0x000fe80000100a00 */
[----:B0-----:R-:W3:Y:S04]  /*133d0*/  LDL.LU R10, [R1+0x88] ;  /* 0x00008800010a7983 */ /* 0x001ee80000300800 */
[----:B------:R-:W3:Y:S01]  /*133e0*/  LDL.LU R11, [R1+0x8c] ;  /* 0x00008c00010b7983 */ /* 0x000ee20000300800 */
[----:B------:R-:W-:-:S05]  /*133f0*/  LOP3.LUT R23, R23, 0x40, RZ, 0x3c, !PT ;  /* 0x0000004017177812 */ /* 0x000fca00078e3cff */
[----:B------:R-:W0:Y:S04]  /*13400*/  LDSM.16.M88.4 R24, [R23] ;  /* 0x000000001718783b */ /* 0x000e280000000200 */
[----:B---3--:R1:W-:Y:S04]  /*13410*/  STL.64 [R1+0x778], R10 ;  /* 0x0007780a01007387 */ /* 0x0083e80000100a00 */
[----:B-1----:R-:W3:Y:S04]  /*13420*/  LDL.LU R10, [R1+0xd8] ;  /* 0x0000d800010a7983 */ /* 0x002ee80000300800 */
[----:B------:R-:W3:Y:S01]  /*13430*/  LDL.LU R11, [R1+0xdc] ;  /* 0x0000dc00010b7983 */ /* 0x000ee20000300800 */
[----:B0-----:R-:W-:-:S02]  /*13440*/  IMAD.MOV.U32 R9, RZ, RZ, R24 ;  /* 0x000000ffff097224 */ /* 0x001fc400078e0018 */
[----:B------:R-:W-:Y:S01]  /*13450*/  IMAD.MOV.U32 R8, RZ, RZ, R25 ;  /* 0x000000ffff087224 */ /* 0x000fe200078e0019 */
[----:B------:R-:W-:Y:S04]  /*13460*/  STL.64 [R1+0xe8], R26 ;  /* 0x0000e81a01007387 */ /* 0x000fe80000100a00 */
[----:B------:R-:W0:Y:S04]  /*13470*/  LDSM.16.M88.4 R24, [R23+0x800] ;  /* 0x000800001718783b */ /* 0x000e280000000200 */
[----:B---3--:R-:W-:Y:S04]  /*13480*/  STL.64 [R1+0x798], R10 ;  /* 0x0007980a01007387 */ /* 0x008fe80000100a00 */
[----:B------:R1:W-:Y:S04]  /*13490*/  STL.64 [R1+0x790], R8 ;  /* 0x0007900801007387 */ /* 0x0003e80000100a00 */
[----:B-1----:R-:W3:Y:S04]  /*134a0*/  LDL.LU R8, [R1+0xa0] ;  /* 0x0000a00001087983 */ /* 0x002ee80000300800 */
[----:B------:R-:W3:Y:S04]  /*134b0*/  LDL.LU R9, [R1+0xa4] ;  /* 0x0000a40001097983 */ /* 0x000ee80000300800 */
[----:B------:R-:W3:Y:S04]  /*134c0*/  LDL.LU R10, [R1+0xa8] ;  /* 0x0000a800010a7983 */ /* 0x000ee80000300800 */
[----:B------:R-:W3:Y:S04]  /*134d0*/  LDL.LU R11, [R1+0xac] ;  /* 0x0000ac00010b7983 */ /* 0x000ee80000300800 */
[----:B------:R-:W-:Y:S04]  /*134e0*/  STL.64 [R1+0x770], R22 ;  /* 0x0007701601007387 */ /* 0x000fe80000100a00 */
[----:B------:R1:W-:Y:S04]  /*134f0*/  STL.64 [R1+0x768], R20 ;  /* 0x0007681401007387 */ /* 0x0003e80000100a00 */
[----:B-1----:R-:W4:Y:S04]  /*13500*/  LDL.LU R20, [R1+0x50] ;  /* 0x0000500001147983 */ /* 0x002f280000300800 */
[----:B------:R-:W4:Y:S01]  /*13510*/  LDL.LU R21, [R1+0x54] ;  /* 0x0000540001157983 */ /* 0x000f220000300800 */
[----:B------:R-:W-:-:S02]  /*13520*/  IMAD.MOV.U32 R22, RZ, RZ, R0 ;  /* 0x000000ffff167224 */ /* 0x000fc400078e0000 */
[----:B------:R-:W-:Y:S01]  /*13530*/  IMAD.MOV.U32 R23, RZ, RZ, R2 ;  /* 0x000000ffff177224 */ /* 0x000fe200078e0002 */
[----:B------:R-:W3:Y:S04]  /*13540*/  LDL.LU R0, [R1+0x7bc] ;  /* 0x0007bc0001007983 */ /* 0x000ee80000300800 */
[----:B------:R-:W3:Y:S04]  /*13550*/  LDL.LU R2, [R1+0x7b8] ;  /* 0x0007b80001027983 */ /* 0x000ee80000300800 */
[----:B------:R-:W-:Y:S01]  /*13560*/  STL.64 [R1+0x788], R22 ;  /* 0x0007881601007387 */ /* 0x000fe20000100a00 */
[----:B--2---:R-:W-:Y:S03]  /*13570*/  HMMA.16816.F32.BF16 R12, R4, R14, R16 ;  /* 0x0000000e040c723c */ /* 0x004fe60000041810 */
[----:B----4-:R1:W-:Y:S04]  /*13580*/  STL.64 [R1+0x780], R20 ;  /* 0x0007801401007387 */ /* 0x0103e80000100a00 */
[----:B-1----:R-:W2:Y:S04]  /*13590*/  LDL.LU R20, [R1+0xc0] ;  /* 0x0000c00001147983 */ /* 0x002ea80000300800 */
[----:B------:R-:W2:Y:S04]  /*135a0*/  LDL.LU R21, [R1+0xc4] ;  /* 0x0000c40001157983 */ /* 0x000ea80000300800 */
[----:B------:R-:W2:Y:S04]  /*135b0*/  LDL.LU R22, [R1+0xc8] ;  /* 0x0000c80001167983 */ /* 0x000ea80000300800 */
[----:B------:R-:W2:Y:S04]  /*135c0*/  LDL.LU R23, [R1+0xcc] ;  /* 0x0000cc0001177983 */ /* 0x000ea80000300800 */
[----:B------:R-:W3:Y:S04]  /*135d0*/  LDL.LU.64 R18, [R1+0x7b0] ;  /* 0x0007b00001127983 */ /* 0x000ee80000300a00 */
[----:B------:R-:W4:Y:S04]  /*135e0*/  LDL.LU.64 R16, [R1+0x7a8] ;  /* 0x0007a80001107983 */ /* 0x000f280000300a00 */
[----:B------:R-:W-:Y:S04]  /*135f0*/  STL.64 [R1+0x728], R14 ;  /* 0x0007280e01007387 */ /* 0x000fe80000100a00 */
[----:B------:R1:W-:Y:S02]  /*13600*/  STL.64 [R1+0x720], R12 ;  /* 0x0007200c01007387 */ /* 0x0003e40000100a00 */
[----:B-1----:R-:W-:-:S02]  /*13610*/  IMAD.MOV.U32 R12, RZ, RZ, R28 ;  /* 0x000000ffff0c7224 */ /* 0x002fc400078e001c */
[----:B------:R-:W2:Y:S04]  /*13620*/  LDL.LU R28, [R1+0x7a0] ;  /* 0x0007a000011c7983 */ /* 0x000ea80000300800 */
[----:B0-----:R-:W-:Y:S01]  /*13630*/  STL.64 [R1+0xf8], R26 ;  /* 0x0000f81a01007387 */ /* 0x001fe20000100a00 */
[----:B----4-:R-:W-:Y:S02]  /*13640*/  IMAD.MOV.U32 R14, RZ, RZ, R17 ;  /* 0x000000ffff0e7224 */ /* 0x010fe400078e0011 */
[----:B------:R-:W-:Y:S02]  /*13650*/  IMAD.MOV.U32 R15, RZ, RZ, R16 ;  /* 0x000000ffff0f7224 */ /* 0x000fe400078e0010 */
[C---:B---3--:R-:W-:Y:S01]  /*13660*/  HMMA.16816.F32.BF16 R16, R4.reuse, R18, R8 ;  /* 0x000000120410723c */ /* 0x048fe20000041808 */
[----:B------:R-:W2:Y:S04]  /*13670*/  LDL.LU.64 R10, [R1+0x798] ;  /* 0x00079800010a7983 */ /* 0x000ea80000300a00 */
[----:B------:R-:W3:Y:S11]  /*13680*/  LDL.LU.64 R8, [R1+0x790] ;  /* 0x0007900001087983 */ /* 0x000ef60000300a00 */
[----:B------:R-:W-:Y:S07]  /*13690*/  @!UPT UIADD3 URZ, URZ, URZ, URZ ;  /* 0x0000003f3f3ff290 */ /* 0x000fee000fffe03f */
[----:B------:R-:W-:Y:S04]  /*136a0*/  STL.64 [R1+0x718], R18 ;  /* 0x0007181201007387 */ /* 0x000fe80000100a00 */
[----:B------:R3:W-:Y:S02]  /*136b0*/  STL.64 [R1+0x710], R16 ;  /* 0x0007101001007387 */ /* 0x0007e40000100a00 */
[----:B---3--:R-:W-:Y:S02]  /*136c0*/  IMAD.MOV.U32 R16, RZ, RZ, R9 ;  /* 0x000000ffff107224 */ /* 0x008fe400078e0009 */
[----:B------:R-:W-:Y:S02]  /*136d0*/  IMAD.MOV.U32 R17, RZ, RZ, R8 ;  /* 0x000000ffff117224 */ /* 0x000fe400078e0008 */
[C---:B--2---:R-:W-:Y:S01]  /*136e0*/  HMMA.16816.F32.BF16 R8, R4.reuse, R10, R20 ;  /* 0x0000000a0408723c */ /* 0x044fe20000041814 */
[----:B------:R-:W2:Y:S04]  /*136f0*/  LDL.LU.64 R22, [R1+0x788] ;  /* 0x0007880001167983 */ /* 0x000ea80000300a00 */
[----:B------:R-:W2:Y:S11]  /*13700*/  LDL.LU.64 R20, [R1+0x780] ;  /* 0x0007800001147983 */ /* 0x000eb60000300a00 */
[----:B------:R-:W-:Y:S07]  /*13710*/  @!UPT UIADD3 URZ, URZ, URZ, URZ ;  /* 0x0000003f3f3ff290 */ /* 0x000fee000fffe03f */
[----:B------:R-:W-:Y:S04]  /*13720*/  STL.64 [R1+0xb0], R8 ;  /* 0x0000b00801007387 */ /* 0x000fe80000100a00 */
[----:B------:R0:W-:Y:S04]  /*13730*/  STL.64 [R1+0xb8], R10 ;  /* 0x0000b80a01007387 */ /* 0x0001e80000100a00 */
[----:B0-----:R-:W2:Y:S02]  /*13740*/  LDL.LU.64 R10, [R1+0x778] ;  /* 0x00077800010a7983 */ /* 0x001ea40000300a00 */
[----:B--2---:R-:W-:Y:S02]  /*13750*/  HMMA.16816.F32.BF16 R4, R4, R10, R20 ;  /* 0x0000000a0404723c */ /* 0x004fe40000041814 */
[----:B------:R-:W2:Y:S04]  /*13760*/  LDL.LU.64 R22, [R1+0x770] ;  /* 0x0007700001167983 */ /* 0x000ea80000300a00 */
[----:B------:R-:W3:Y:S04]  /*13770*/  LDL.LU.64 R20, [R1+0x768] ;  /* 0x0007680001147983 */ /* 0x000ee80000300a00 */
[----:B------:R-:W4:Y:S04]  /*13780*/  LDL.LU.64 R10, [R1+0x760] ;  /* 0x00076000010a7983 */ /* 0x000f280000300a00 */
[----:B------:R-:W4:Y:S09]  /*13790*/  LDL.LU.64 R8, [R1+0x758] ;  /* 0x0007580001087983 */ /* 0x000f320000300a00 */
[----:B------:R0:W-:Y:S04]  /*137a0*/  STL.64 [R1+0xa0], R4 ;  /* 0x0000a00401007387 */ /* 0x0001e80000100a00 */
[----:B------:R1:W-:Y:S01]  /*137b0*/  STL.64 [R1+0xa8], R6 ;  /* 0x0000a80601007387 */ /* 0x0003e20000100a00 */
[----:B0-----:R-:W-:-:S02]  /*137c0*/  IMAD.MOV.U32 R4, RZ, RZ, R28 ;  /* 0x000000ffff047224 */ /* 0x001fc400078e001c */
[----:B-1----:R-:W-:Y:S02]  /*137d0*/  IMAD.MOV.U32 R6, RZ, RZ, R2 ;  /* 0x000000ffff067224 */ /* 0x002fe400078e0002 */
[----:B------:R-:W-:Y:S02]  /*137e0*/  IMAD.MOV.U32 R7, RZ, RZ, R0 ;  /* 0x000000ffff077224 */ /* 0x000fe400078e0000 */
[----:B------:R-:W-:Y:S02]  /*137f0*/  IMAD.MOV.U32 R13, RZ, RZ, R29 ;  /* 0x000000ffff0d7224 */ /* 0x000fe400078e001d */
[----:B--2---:R-:W-:-:S07]  /*13800*/  IMAD.MOV.U32 R5, RZ, RZ, R22 ;  /* 0x000000ffff057224 */ /* 0x004fce00078e0016 */
[C---:B----4-:R-:W-:Y:S08]  /*13810*/  HMMA.16816.F32.BF16 R16, R8.reuse, R16, R4 ;  /* 0x000000100810723c */ /* 0x050ff00000041804 */
[----:B------:R-:W-:Y:S01]  /*13820*/  HMMA.16816.F32.BF16 R4, R8, R24, R12 ;  /* 0x000000180804723c */ /* 0x000fe2000004180c */
[----:B------:R-:W0:Y:S04]  /*13830*/  LDSM.16.M88.4 R24, [R23+0x1000] ;  /* 0x001000001718783b */ /* 0x000e280000000200 */
[----:B------:R-:W1:Y:S11]  /*13840*/  LDSM.16.M88.4 R12, [R23+0x1800] ;  /* 0x00180000170c783b */ /* 0x000e760000000200 */
[----:B------:R-:W-:Y:S01]  /*13850*/  IMAD.MOV.U32 R22, RZ, RZ, R18 ;  /* 0x000000ffff167224 */ /* 0x000fe200078e0012 */
[----:B------:R-:W-:Y:S04]  /*13860*/  STL.64 [R1+0x30], R16 ;  /* 0x0000301001007387 */ /* 0x000fe80000100a00 */
[----:B------:R-:W-:Y:S04]  /*13870*/  STL [R1+0x3c], R19 ;  /* 0x00003c1301007387 */ /* 0x000fe80000100800 */
[----:B------:R-:W-:Y:S04]  /*13880*/  STL [R1+0x704], R22 ;  /* 0x0007041601007387 */ /* 0x000fe80000100800 */
[----:B------:R-:W-:Y:S04]  /*13890*/  STL.64 [R1+0x750], R10 ;  /* 0x0007500a01007387 */ /* 0x000fe80000100a00 */
[----:B------:R-:W-:Y:S04]  /*138a0*/  STL.64 [R1+0x748], R8 ;  /* 0x0007480801007387 */ /* 0x000fe80000100a00 */
[----:B------:R-:W2:Y:S01]  /*138b0*/  LDSM.16.M88.4 R8, [R23+0x2800] ;  /* 0x002800001708783b */ /* 0x000ea20000000200 */
[----:B------:R-:W-:-:S02]  /*138c0*/  IMAD.MOV.U32 R28, RZ, RZ, R7 ;  /* 0x000000ffff1c7224 */ /* 0x000fc400078e0007 */
[----:B------:R-:W-:Y:S01]  /*138d0*/  IMAD.MOV.U32 R0, RZ, RZ, R4 ;  /* 0x000000ffff007224 */ /* 0x000fe200078e0004 */
[----:B------:R-:W4:Y:S01]  /*138e0*/  LDSM.16.M88.4 R16, [R23+0x2000] ;  /* 0x002000001710783b */ /* 0x000f220000000200 */
[----:B------:R-:W-:Y:S02]  /*138f0*/  IMAD.MOV.U32 R2, RZ, RZ, R5 ;  /* 0x000000ffff027224 */ /* 0x000fe400078e0005 */
[----:B------:R-:W-:Y:S01]  /*13900*/  IMAD.MOV.U32 R29, RZ, RZ, R6 ;  /* 0x000000ffff1d7224 */ /* 0x000fe200078e0006 */
[----:B------:R-:W-:Y:S01]  /*13910*/  STL [R1+0x6ec], R28 ;  /* 0x0006ec1c01007387 */ /* 0x000fe20000100800 */
[----:B0-----:R-:W-:-:S03]  /*13920*/  IMAD.MOV.U32 R5, RZ, RZ, R26 ;  /* 0x000000ffff057224 */ /* 0x001fc600078e001a */
[----:B------:R-:W-:Y:S04]  /*13930*/  STL [R1+0x6e8], R0 ;  /* 0x0006e80001007387 */ /* 0x000fe80000100800 */
[----:B------:R-:W-:Y:S04]  /*13940*/  STL [R1+0x6e4], R2 ;  /* 0x0006e40201007387 */ /* 0x000fe80000100800 */
[----:B------:R-:W-:Y:S04]  /*13950*/  STL [R1+0x6e0], R29 ;  /* 0x0006e01d01007387 */ /* 0x000fe80000100800 */
[----:B------:R-:W-:Y:S04]  /*13960*/  STL [R1+0x6dc], R3 ;  /* 0x0006dc0301007387 */ /* 0x000fe80000100800 */
[----:B------:R2:W-:Y:S04]  /*13970*/  STL [R1+0x708], R5 ;  /* 0x0007080501007387 */ /* 0x0005e80000100800 */
[----:B-1----:R0:W-:Y:S01]  /*13980*/  STL.64 [R1+0x740], R12 ;  /* 0x0007400c01007387 */ /* 0x0021e20000100a00 */
[----:B--2---:R-:W-:-:S03]  /*13990*/  IMAD.MOV.U32 R5, RZ, RZ, R8 ;  /* 0x000000ffff057224 */ /* 0x004fc600078e0008 */
[----:B0-----:R-:W2:Y:S01]  /*139a0*/  LDL.LU R12, [R1+0x20] ;  /* 0x00002000010c7983 */ /* 0x001ea20000300800 */
[----:B------:R-:W-:-:S03]  /*139b0*/  IMAD.MOV.U32 R22, RZ, RZ, R9 ;  /* 0x000000ffff167224 */ /* 0x000fc600078e0009 */
[----:B------:R-:W2:Y:S04]  /*139c0*/  LDL.LU R13, [R1+0x24] ;  /* 0x00002400010d7983 */ /* 0x000ea80000300800 */
[----:B------:R0:W-:Y:S04]  /*139d0*/  STL.64 [R1+0x68], R10 ;  /* 0x0000680a01007387 */ /* 0x0001e80000100a00 */
[----:B0-----:R-:W2:Y:S04]  /*139e0*/  LDL.LU.64 R10, [R1+0x750] ;  /* 0x00075000010a7983 */ /* 0x001ea80000300a00 */
[----:B------:R-:W2:Y:S01]  /*139f0*/  LDL.LU.64 R8, [R1+0x748] ;  /* 0x0007480001087983 */ /* 0x000ea20000300a00 */
[----:B------:R-:W-:-:S02]  /*13a00*/  IMAD.MOV.U32 R7, RZ, RZ, R14 ;  /* 0x000000ffff077224 */ /* 0x000fc400078e000e */
[----:B------:R-:W-:Y:S02]  /*13a10*/  IMAD.MOV.U32 R6, RZ, RZ, R15 ;  /* 0x000000ffff067224 */ /* 0x000fe400078e000f */
[----:B---3--:R-:W-:Y:S02]  /*13a20*/  IMAD.MOV.U32 R14, RZ, RZ, R21 ;  /* 0x000000ffff0e7224 */ /* 0x008fe400078e0015 */
[----:B------:R-:W-:Y:S02]  /*13a30*/  IMAD.MOV.U32 R15, RZ, RZ, R20 ;  /* 0x000000ffff0f7224 */ /* 0x000fe400078e0014 */
[----:B------:R-:W-:-:S05]  /*13a40*/  IMAD.MOV.U32 R4, RZ, RZ, R27 ;  /* 0x000000ffff047224 */ /* 0x000fca00078e001b */
[C---:B--2---:R-:W-:Y:S01]  /*13a50*/  HMMA.16816.F32.BF16 R24, R8.reuse, R24, R12 ;  /* 0x000000180818723c */ /* 0x044fe2000004180c */
[----:B------:R-:W2:Y:S11]  /*13a60*/  LDL.LU.64 R12, [R1+0x740] ;  /* 0x00074000010c7983 */ /* 0x000eb60000300a00 */
[----:B------:R-:W-:Y:S11]  /*13a70*/  @!UPT UIADD3 URZ, URZ, URZ, URZ ;  /* 0x0000003f3f3ff290 */ /* 0x000ff6000fffe03f */
[----:B------:R0:W-:Y:S01]  /*13a80*/  STL [R1+0x48], R26 ;  /* 0x0000481a01007387 */ /* 0x0001e20000100800 */
[----:B------:R-:W-:Y:S02]  /*13a90*/  IMAD.MOV.U32 R3, RZ, RZ, R27 ;  /* 0x000000ffff037224 */ /* 0x000fe400078e001b */
[----:B------:R-:W-:Y:S02]  /*13aa0*/  IMAD.MOV.U32 R2, RZ, RZ, R24 ;  /* 0x000000ffff027224 */ /* 0x000fe400078e0018 */
[----:B------:R-:W-:Y:S01]  /*13ab0*/  IMAD.MOV.U32 R29, RZ, RZ, R25 ;  /* 0x000000ffff1d7224 */ /* 0x000fe200078e0019 */
[----:B0-----:R-:W2:Y:S04]  /*13ac0*/  LDL.LU.64 R26, [R1+0x738] ;  /* 0x00073800011a7983 */ /* 0x001ea80000300a00 */
[----:B------:R-:W2:Y:S04]  /*13ad0*/  LDL.LU.64 R24, [R1+0x730] ;  /* 0x0007300001187983 */ /* 0x000ea80000300a00 */
[----:B------:R-:W-:Y:S04]  /*13ae0*/  STL [R1+0x6f8], R3 ;  /* 0x0006f80301007387 */ /* 0x000fe80000100800 */
[----:B------:R-:W-:Y:S04]  /*13af0*/  STL [R1+0x6f4], R29 ;  /* 0x0006f41d01007387 */ /* 0x000fe80000100800 */
[----:B------:R-:W-:Y:S01]  /*13b00*/  STL [R1+0x6f0], R2 ;  /* 0x0006f00201007387 */ /* 0x000fe20000100800 */
[----:B--2---:R-:W-:Y:S11]  /*13b10*/  HMMA.16816.F32.BF16 R12, R8, R12, R24 ;  /* 0x0000000c080c723c */ /* 0x004ff60000041818 */
[----:B------:R-:W-:Y:S11]  /*13b20*/  @!UPT UIADD3 URZ, URZ, URZ, URZ ;  /* 0x0000003f3f3ff290 */ /* 0x000ff6000fffe03f */
[----:B------:R-:W-:Y:S02]  /*13b30*/  @!UPT UIADD3 URZ, URZ, URZ, URZ ;  /* 0x0000003f3f3ff290 */ /* 0x000fe4000fffe03f */
[----:B------:R-:W-:Y:S02]  /*13b40*/  IMAD.MOV.U32 R25, RZ, RZ, R14 ;  /* 0x000000ffff197224 */ /* 0x000fe400078e000e */
[----:B------:R-:W-:Y:S02]  /*13b50*/  IMAD.MOV.U32 R24, RZ, RZ, R15 ;  /* 0x000000ffff187224 */ /* 0x000fe400078e000f */
[----:B------:R-:W-:Y:S01]  /*13b60*/  IMAD.MOV.U32 R28, RZ, RZ, R12 ;  /* 0x000000ffff1c7224 */ /* 0x000fe200078e000c */
[----:B------:R-:W2:Y:S01]  /*13b70*/  LDL.LU.64 R14, [R1+0x728] ;  /* 0x00072800010e7983 */ /* 0x000ea20000300a00 */
[----:B------:R-:W-:-:S03]  /*13b80*/  IMAD.MOV.U32 R0, RZ, RZ, R13 ;  /* 0x000000ffff007224 */ /* 0x000fc600078e000d */
[----:B------:R-:W2:Y:S01]  /*13b90*/  LDL.LU.64 R12, [R1+0x720] ;  /* 0x00072000010c7983 */ /* 0x000ea20000300a00 */
[----:B----4-:R-:W-:Y:S02]  /*13ba0*/  IMAD.MOV.U32 R20, RZ, RZ, R18 ;  /* 0x000000ffff147224 */ /* 0x010fe400078e0012 */
[----:B------:R-:W-:Y:S01]  /*13bb0*/  IMAD.MOV.U32 R21, RZ, RZ, R19 ;  /* 0x000000ffff157224 */ /* 0x000fe200078e0013 */
[----:B------:R-:W3:Y:S04]  /*13bc0*/  LDL R27, [R1+0x110] ;  /* 0x00011000011b7983 */ /* 0x000ee80000100800 */
[----:B------:R-:W4:Y:S01]  /*13bd0*/  LDL.LU.64 R18, [R1+0x718] ;  /* 0x0007180001127983 */ /* 0x000f220000300a00 */
[C---:B--2---:R-:W-:Y:S03]  /*13be0*/  HMMA.16816.F32.BF16 R12, R8.reuse, R16, R12 ;  /* 0x00000010080c723c */ /* 0x044fe6000004180c */
[----:B------:R-:W4:Y:S11]  /*13bf0*/  LDL.LU.64 R16, [R1+0x710] ;  /* 0x0007100001107983 */ /* 0x000f360000300a00 */
[----:B------:R-:W-:Y:S09]  /*13c00*/  @!UPT UIADD3 URZ, URZ, URZ, URZ ;  /* 0x0000003f3f3ff290 */ /* 0x000ff2000fffe03f */
[----:B------:R0:W-:Y:S02]  /*13c10*/  STL [R1+0x10], R12 ;  /* 0x0000100c01007387 */ /* 0x0001e40000100800 */
[----:B0-----:R-:W-:Y:S02]  /*13c20*/  IMAD.MOV.U32 R12, RZ, RZ, R5 ;  /* 0x000000ffff0c7224 */ /* 0x001fe400078e0005 */
[----:B------:R-:W2:Y:S01]  /*13c30*/  LDL.LU R5, [R1+0x708] ;  /* 0x0007080001057983 */ /* 0x000ea20000300800 */
[----:B------:R-:W-:Y:S02]  /*13c40*/  IMAD.MOV.U32 R3, RZ, RZ, R13 ;  /* 0x000000ffff037224 */ /* 0x000fe400078e000d */
[----:B------:R-:W-:Y:S02]  /*13c50*/  IMAD.MOV.U32 R13, RZ, RZ, R22 ;  /* 0x000000ffff0d7224 */ /* 0x000fe400078e0016 */
[----:B------:R-:W2:Y:S05]  /*13c60*/  LDL.LU R22, [R1+0x704] ;  /* 0x0007040001167983 */ /* 0x000eaa0000300800 */
[----:B----4-:R-:W-:Y:S11]  /*13c70*/  HMMA.16816.F32.BF16 R16, R8, R12, R16 ;  /* 0x0000000c0810723c */ /* 0x010ff60000041810 */
[----:B------:R-:W-:Y:S11]  /*13c80*/  @!UPT UIADD3 URZ, URZ, URZ, URZ ;  /* 0x0000003f3f3ff290 */ /* 0x000ff6000fffe03f */
[----:B------:R-:W-:Y:S01]  /*13c90*/  @!UPT UIADD3 URZ, URZ, URZ, URZ ;  /* 0x0000003f3f3ff290 */ /* 0x000fe2000fffe03f */
[----:B------:R0:W-:Y:S04]  /*13ca0*/  STL.64 [R1+0x660], R18 ;  /* 0x0006601201007387 */ /* 0x0001e80000100a00 */
[----:B------:R-:W-:Y:S01]  /*13cb0*/  STL.64 [R1+0x658], R16 ;  /* 0x0006581001007387 */ /* 0x000fe20000100a00 */
[----:B0-----:R-:W-:-:S03]  /*13cc0*/  IMAD.MOV.U32 R18, RZ, RZ, R20 ;  /* 0x000000ffff127224 */ /* 0x001fc600078e0014 */
[----:B------:R-:W4:Y:S01]  /*13cd0*/  LDL.LU R20, [R1+0x700] ;  /* 0x0007000001147983 */ /* 0x000f220000300800 */
[----:B------:R-:W-:-:S03]  /*13ce0*/  IMAD.MOV.U32 R19, RZ, RZ, R21 ;  /* 0x000000ffff137224 */ /* 0x000fc600078e0015 */
[----:B------:R-:W4:Y:S04]  /*13cf0*/  LDL.LU R21, [R1+0x6fc] ;  /* 0x0006fc0001157983 */ /* 0x000f280000300800 */
[----:B------:R0:W-:Y:S02]  /*13d00*/  STL.64 [R1+0x670], R18 ;  /* 0x0006701201007387 */ /* 0x0001e40000100a00 */
[----:B0-----:R-:W-:Y:S02]  /*13d10*/  IMAD.MOV.U32 R18, RZ, RZ, R7 ;  /* 0x000000ffff127224 */ /* 0x001fe400078e0007 */
[----:B------:R-:W-:-:S05]  /*13d20*/  IMAD.MOV.U32 R19, RZ, RZ, R6 ;  /* 0x000000ffff137224 */ /* 0x000fca00078e0006 */
[----:B------:R2:W-:Y:S02]  /*13d30*/  STL.64 [R1+0x688], R18 ;  /* 0x0006881201007387 */ /* 0x0005e40000100a00 */
[----:B--2---:R-:W-:Y:S02]  /*13d40*/  IMAD.MOV.U32 R18, RZ, RZ, R5 ;  /* 0x000000ffff127224 */ /* 0x004fe400078e0005 */
[----:B------:R-:W-:Y:S02]  /*13d50*/  IMAD.MOV.U32 R19, RZ, RZ, R4 ;  /* 0x000000ffff137224 */ /* 0x000fe400078e0004 */
[----:B------:R-:W0:Y:S04]  /*13d60*/  LDSM.16.M88.4 R4, [R23+0x3000] ;  /* 0x003000001704783b */ /* 0x000e280000000200 */
[----:B------:R-:W-:Y:S01]  /*13d70*/  STL [R1+0x6d0], R23 ;  /* 0x0006d01701007387 */ /* 0x000fe20000100800 */
[----:B0-----:R-:W-:-:S02]  /*13d80*/  IMAD.MOV.U32 R17, RZ, RZ, R6 ;  /* 0x000000ffff117224 */ /* 0x001fc400078e0006 */
[----:B------:R-:W-:Y:S01]  /*13d90*/  IMAD.MOV.U32 R16, RZ, RZ, R7 ;  /* 0x000000ffff107224 */ /* 0x000fe200078e0007 */
[----:B----4-:R-:W-:Y:S04]  /*13da0*/  STL.64 [R1+0x6c8], R20 ;  /* 0x0006c81401007387 */ /* 0x010fe80000100a00 */
[----:B------:R0:W-:Y:S04]  /*13db0*/  STL.64 [R1+0x6a8], R18 ;  /* 0x0006a81201007387 */ /* 0x0001e80000100a00 */
[----:B------:R1:W-:Y:S04]  /*13dc0*/  STL.64 [R1+0x6a0], R16 ;  /* 0x0006a01001007387 */ /* 0x0003e80000100a00 */
[----:B0-----:R-:W2:Y:S04]  /*13dd0*/  LDL.LU R18, [R1+0xf8] ;  /* 0x0000f80001127983 */ /* 0x001ea80000300800 */
[----:B------:R-:W2:Y:S04]  /*13de0*/  LDL.LU R19, [R1+0xfc] ;  /* 0x0000fc0001137983 */ /* 0x000ea80000300800 */
[----:B--2---:R0:W-:Y:S04]  /*13df0*/  STL.64 [R1+0x6c0], R18 ;  /* 0x0006c01201007387 */ /* 0x0041e80000100a00 */
[----:B-1----:R-:W2:Y:S04]  /*13e00*/  LDL.LU R16, [R1+0xb0] ;  /* 0x0000b00001107983 */ /* 0x002ea80000300800 */
[----:B------:R-:W2:Y:S04]  /*13e10*/  LDL.LU R17, [R1+0xb4] ;  /* 0x0000b40001117983 */ /* 0x000ea80000300800 */
[----:B0-----:R-:W2:Y:S04]  /*13e20*/  LDL.LU R18, [R1+0xb8] ;  /* 0x0000b80001127983 */ /* 0x001ea80000300800 */
[----:B------:R-:W2:Y:S01]  /*13e30*/  LDL.LU R19, [R1+0xbc] ;  /* 0x0000bc0001137983 */ /* 0x000ea20000300800 */
[----:B------:R-:W-:-:S02]  /*13e40*/  IMAD.MOV.U32 R29, RZ, RZ, R14 ;  /* 0x000000ffff1d7224 */ /* 0x000fc400078e000e */
[----:B------:R-:W-:Y:S01]  /*13e50*/  IMAD.MOV.U32 R2, RZ, RZ, R15 ;  /* 0x000000ffff027224 */ /* 0x000fe200078e000f */
[----:B------:R-:W4:Y:S04]  /*13e60*/  LDL.LU R26, [R1+0xe8] ;  /* 0x0000e800011a7983 */ /* 0x000f280000300800 */
[----:B---3--:R0:W4:Y:S04]  /*13e70*/  LDSM.16.MT88.4 R12, [R27+0x4600] ;  /* 0x004600001b0c783b */ /* 0x0081280000004200 */
[----:B0-----:R-:W4:Y:S04]  /*13e80*/  LDL.LU R27, [R1+0xec] ;  /* 0x0000ec00011b7983 */ /* 0x001f280000300800 */
[----:B------:R-:W4:Y:S04]  /*13e90*/  LDL.LU R20, [R1+0x30] ;  /* 0x0000300001147983 */ /* 0x000f280000300800 */
[----:B------:R-:W4:Y:S04]  /*13ea0*/  LDL.LU R21, [R1+0x34] ;  /* 0x0000340001157983 */ /* 0x000f280000300800 */
[----:B------:R-:W4:Y:S01]  /*13eb0*/  LDL.LU R23, [R1+0x3c] ;  /* 0x00003c0001177983 */ /* 0x000f220000300800 */
[----:B--2---:R-:W-:Y:S03]  /*13ec0*/  HMMA.16816.F32.BF16 R4, R8, R4, R16 ;  /* 0x000000040804723c */ /* 0x004fe60000041810 */
[----:B------:R-:W2:Y:S04]  /*13ed0*/  LDL.LU R16, [R1+0xa0] ;  /* 0x0000a00001107983 */ /* 0x000ea80000300800 */
[----:B------:R-:W2:Y:S04]  /*13ee0*/  LDL.LU R17, [R1+0xa4] ;  /* 0x0000a40001117983 */ /* 0x000ea80000300800 */
[----:B------:R-:W2:Y:S04]  /*13ef0*/  LDL.LU R18, [R1+0xa8] ;  /* 0x0000a80001127983 */ /* 0x000ea80000300800 */
[----:B------:R-:W2:Y:S08]  /*13f00*/  LDL.LU R19, [R1+0xac] ;  /* 0x0000ac0001137983 */ /* 0x000eb00000300800 */
[----:B------:R0:W-:Y:S04]  /*13f10*/  STL.64 [R1+0x650], R6 ;  /* 0x0006500601007387 */ /* 0x0001e80000100a00 */
[----:B------:R1:W-:Y:S04]  /*13f20*/  STL.64 [R1+0x648], R4 ;  /* 0x0006480401007387 */ /* 0x0003e80000100a00 */
[----:B0-----:R-:W3:Y:S04]  /*13f30*/  LDL.LU R6, [R1+0x68] ;  /* 0x0000680001067983 */ /* 0x001ee80000300800 */
[----:B------:R-:W3:Y:S01]  /*13f40*/  LDL.LU R7, [R1+0x6c] ;  /* 0x00006c0001077983 */ /* 0x000ee20000300800 */
[----:B-1----:R-:W-:-:S03]  /*13f50*/  IMAD.MOV.U32 R5, RZ, RZ, R3 ;  /* 0x000000ffff057224 */ /* 0x002fc600078e0003 */
[----:B---3--:R0:W-:Y:S04]  /*13f60*/  STL.64 [R1+0x668], R6 ;  /* 0x0006680601007387 */ /* 0x0081e80000100a00 */
[----:B------:R-:W3:Y:S04]  /*13f70*/  LDL.LU R4, [R1+0x10] ;  /* 0x0000100001047983 */ /* 0x000ee80000300800 */
[----:B------:R-:W2:Y:S01]  /*13f80*/  LDL.LU R3, [R1+0x6f8] ;  /* 0x0006f80001037983 */ /* 0x000ea20000300800 */
[----:B0-----:R-:W-:-:S03]  /*13f90*/  IMAD.MOV.U32 R6, RZ, RZ, R29 ;  /* 0x000000ffff067224 */ /* 0x001fc600078e001d */
[----:B------:R-:W2:Y:S01]  /*13fa0*/  LDL.LU R29, [R1+0x6f4] ;  /* 0x0006f400011d7983 */ /* 0x000ea20000300800 */
[----:B------:R-:W-:-:S03]  /*13fb0*/  IMAD.MOV.U32 R7, RZ, RZ, R2 ;  /* 0x000000ffff077224 */ /* 0x000fc600078e0002 */
[----:B------:R-:W2:Y:S04]  /*13fc0*/  LDL.LU R2, [R1+0x6f0] ;  /* 0x0006f00001027983 */ /* 0x000ea80000300800 */
[----:B------:R0:W-:Y:S02]  /*13fd0*/  STL.64 [R1+0x680], R6 ;  /* 0x0006800601007387 */ /* 0x0001e40000100a00 */
[----:B0-----:R-:W-:Y:S02]  /*13fe0*/  IMAD.MOV.U32 R6, RZ, RZ, R25 ;  /* 0x000000ffff067224 */ /* 0x001fe400078e0019 */
[----:B------:R-:W-:Y:S01]  /*13ff0*/  IMAD.MOV.U32 R7, RZ, RZ, R24 ;  /* 0x000000ffff077224 */ /* 0x000fe200078e0018 */
[----:B---3--:R0:W-:Y:S02]  /*14000*/  STL.64 [R1+0x678], R4 ;  /* 0x0006780401007387 */ /* 0x0081e40000100a00 */
[----:B0-----:R-:W-:-:S02]  /*14010*/  IMAD.MOV.U32 R4, RZ, RZ, R28 ;  /* 0x000000ffff047224 */ /* 0x001fc400078e001c */
[----:B------:R-:W-:Y:S01]  /*14020*/  IMAD.MOV.U32 R5, RZ, RZ, R0 ;  /* 0x000000ffff057224 */ /* 0x000fe200078e0000 */
[----:B------:R-:W3:Y:S04]  /*14030*/  LDL.LU R28, [R1+0x6ec] ;  /* 0x0006ec00011c7983 */ /* 0x000ee80000300800 */
[----:B------:R-:W3:Y:S04]  /*14040*/  LDL.LU R0, [R1+0x6e8] ;  /* 0x0006e80001007983 */ /* 0x000ee80000300800 */
[----:B------:R-:W-:Y:S04]  /*14050*/  STL.64 [R1+0x698], R6 ;  /* 0x0006980601007387 */ /* 0x000fe80000100a00 */
[----:B------:R2:W-:Y:S02]  /*14060*/  STL.64 [R1+0x690], R4 ;  /* 0x0006900401007387 */ /* 0x0005e40000100a00 */
[----:B--2---:R-:W-:-:S02]  /*14070*/  IMAD.MOV.U32 R4, RZ, RZ, R2 ;  /* 0x000000ffff047224 */ /* 0x004fc400078e0002 */
[----:B------:R-:W2:Y:S01]  /*14080*/  LDL.LU R2, [R1+0x6e4] ;  /* 0x0006e40001027983 */ /* 0x000ea20000300800 */
[----:B------:R-:W-:-:S03]  /*14090*/  IMAD.MOV.U32 R5, RZ, RZ, R29 ;  /* 0x000000ffff057224 */ /* 0x000fc600078e001d */
[----:B------:R-:W2:Y:S04]  /*140a0*/  LDL.LU R29, [R1+0x6e0] ;  /* 0x0006e000011d7983 */ /* 0x000ea80000300800 */
[----:B------:R-:W2:Y:S01]  /*140b0*/  LDL.LU R6, [R1+0x48] ;  /* 0x0000480001067983 */ /* 0x000ea20000300800 */
[----:B------:R-:W-:-:S03]  /*140c0*/  IMAD.MOV.U32 R7, RZ, RZ, R3 ;  /* 0x000000ffff077224 */ /* 0x000fc600078e0003 */
[----:B------:R-:W3:Y:S01]  /*140d0*/  LDL.LU R3, [R1+0x6dc] ;  /* 0x0006dc0001037983 */ /* 0x000ee20000300800 */
[----:B----4-:R-:W-:Y:S03]  /*140e0*/  HMMA.16816.F32.BF16 R24, R12, R26, R20 ;  /* 0x0000001a0c18723c */ /* 0x010fe60000041814 */
[----:B--2---:R-:W-:Y:S04]  /*140f0*/  STL.64 [R1+0x6b8], R6 ;  /* 0x0006b80601007387 */ /* 0x004fe80000100a00 */
[----:B------:R3:W-:Y:S02]  /*14100*/  STL.64 [R1+0x6b0], R4 ;  /* 0x0006b00401007387 */ /* 0x0007e40000100a00 */
[----:B---3--:R-:W-:-:S02]  /*14110*/  IMAD.MOV.U32 R4, RZ, RZ, R0 ;  /* 0x000000ffff047224 */ /* 0x008fc400078e0000 */
[----:B------:R0:W5:Y:S01]  /*14120*/  LDL.LU R0, [R1+0x6d8] ;  /* 0x0006d80001007983 */ /* 0x0001620000300800 */
[----:B------:R-:W-:-:S03]  /*14130*/  IMAD.MOV.U32 R5, RZ, RZ, R2 ;  /* 0x000000ffff057224 */ /* 0x000fc600078e0002 */
[----:B------:R0:W5:Y:S04]  /*14140*/  LDL.LU R2, [R1+0x6d4] ;  /* 0x0006d40001027983 */ /* 0x0001680000300800 */
[----:B------:R-:W2:Y:S01]  /*14150*/  LDL.LU R23, [R1+0x6d0] ;  /* 0x0006d00001177983 */ /* 0x000ea20000300800 */
[----:B------:R-:W-:-:S03]  /*14160*/  IMAD.MOV.U32 R6, RZ, RZ, R29 ;  /* 0x000000ffff067224 */ /* 0x000fc600078e001d */
[----:B------:R-:W3:Y:S01]  /*14170*/  LDL.LU.64 R20, [R1+0x6c8] ;  /* 0x0006c80001147983 */ /* 0x000ee20000300a00 */
[----:B------:R-:W-:Y:S02]  /*14180*/  IMAD.MOV.U32 R29, RZ, RZ, R25 ;  /* 0x000000ffff1d7224 */ /* 0x000fe400078e0019 */
[----:B------:R-:W-:Y:S01]  /*14190*/  IMAD.MOV.U32 R22, RZ, RZ, R24 ;  /* 0x000000ffff167224 */ /* 0x000fe200078e0018 */
[----:B------:R-:W-:Y:S04]  /*141a0*/  STL.64 [R1+0xb0], R24 ;  /* 0x0000b01801007387 */ /* 0x000fe80000100a00 */
[----:B------:R-:W-:Y:S04]  /*141b0*/  STL.64 [R1+0xb8], R26 ;  /* 0x0000b81a01007387 */ /* 0x000fe80000100a00 */
[----:B--2---:R-:W1:Y:S02]  /*141c0*/  LDSM.16.M88.4 R24, [R23+0x3800] ;  /* 0x003800001718783b */ /* 0x004e640000000200 */
[----:B-1----:R-:W-:Y:S02]  /*141d0*/  HMMA.16816.F32.BF16 R8, R8, R24, R16 ;  /* 0x000000180808723c */ /* 0x002fe40000041810 */
[----:B------:R-:W2:Y:S01]  /*141e0*/  LDL.LU.64 R18, [R1+0x6c0] ;  /* 0x0006c00001127983 */ /* 0x000ea20000300a00 */
[----:B------:R-:W-:-:S07]  /*141f0*/  IMAD.MOV.U32 R7, RZ, RZ, R28 ;  /* 0x000000ffff077224 */ /* 0x000fce00078e001c */
[----:B--2---:R-:W-:Y:S01]  /*14200*/  HMMA.16816.F32.BF16 R16, R12, R18, R4 ;  /* 0x000000120c10723c */ /* 0x004fe20000041804 */
[----:B------:R-:W2:Y:S04]  /*14210*/  LDL.LU.64 R6, [R1+0x6b8] ;  /* 0x0006b80001067983 */ /* 0x000ea80000300a00 */
[----:B------:R-:W2:Y:S11]  /*14220*/  LDL.LU.64 R4, [R1+0x6b0] ;  /* 0x0006b00001047983 */ /* 0x000eb60000300a00 */
[----:B------:R-:W-:Y:S07]  /*14230*/  @!UPT UIADD3 URZ, URZ, URZ, URZ ;  /* 0x0000003f3f3ff290 */ /* 0x000fee000fffe03f */
[----:B------:R-:W-:Y:S01]  /*14240*/  STL.64 [R1+0x30], R16 ;  /* 0x0000301001007387 */ /* 0x000fe20000100a00 */
[----:B------:R-:W-:-:S03]  /*14250*/  IMAD.MOV.U32 R23, RZ, RZ, R16 ;  /* 0x000000ffff177224 */ /* 0x000fc600078e0010 */
[----:B------:R1:W-:Y:S04]  /*14260*/  STL.64 [R1+0x38], R18 ;  /* 0x0000381201007387 */ /* 0x0003e80000100a00 */
[----:B-1----:R-:W2:Y:S04]  /*14270*/  LDL.LU.64 R18, [R1+0x6a8] ;  /* 0x0006a80001127983 */ /* 0x002ea80000300a00 */
[----:B------:R-:W4:Y:S04]  /*14280*/  LDL.LU.64 R16, [R1+0x6a0] ;  /* 0x0006a00001107983 */ /* 0x000f280000300a00 */
[----:B------:R4:W-:Y:S04]  /*14290*/  STL.64 [R1+0x640], R22 ;  /* 0x0006401601007387 */ /* 0x0009e80000100a00 */
[----:B---3--:R-:W-:Y:S01]  /*142a0*/  STL.64 [R1+0x638], R20 ;  /* 0x0006381401007387 */ /* 0x008fe20000100a00 */
[----:B----4-:R-:W-:-:S02]  /*142b0*/  IMAD.MOV.U32 R22, RZ, RZ, R17 ;  /* 0x000000ffff167224 */ /* 0x010fc400078e0011 */
[----:B------:R-:W-:Y:S02]  /*142c0*/  IMAD.MOV.U32 R23, RZ, RZ, R16 ;  /* 0x000000ffff177224 */ /* 0x000fe400078e0010 */
[C---:B--2---:R-:W-:Y:S01]  /*142d0*/  HMMA.16816.F32.BF16 R16, R12.reuse, R18, R4 ;  /* 0x000000120c10723c */ /* 0x044fe20000041804 */
[----:B------:R-:W2:Y:S04]  /*142e0*/  LDL.LU.64 R6, [R1+0x698] ;  /* 0x0006980001067983 */ /* 0x000ea80000300a00 */
[----:B------:R-:W2:Y:S11]  /*142f0*/  LDL.LU.64 R4, [R1+0x690] ;  /* 0x0006900001047983 */ /* 0x000eb60000300a00 */
[----:B------:R-:W-:Y:S07]  /*14300*/  @!UPT UIADD3 URZ, URZ, URZ, URZ ;  /* 0x0000003f3f3ff290 */ /* 0x000fee000fffe03f */
[----:B------:R-:W-:Y:S04]  /*14310*/  STL.64 [R1+0xa0], R16 ;  /* 0x0000a01001007387 */ /* 0x000fe80000100a00 */
[----:B------:R1:W-:Y:S04]  /*14320*/  STL.64 [R1+0xa8], R18 ;  /* 0x0000a81201007387 */ /* 0x0003e80000100a00 */
[----:B-1----:R-:W2:Y:S01]  /*14330*/  LDL.LU.64 R18, [R1+0x688] ;  /* 0x0006880001127983 */ /* 0x002ea20000300a00 */
        /* <DEDUP_REMOVED lines=9> */
[----:B--2---:R-:W-:Y:S01]  /*143d0*/  HMMA.16816.F32.BF16 R16, R12, R18, R4 ;  /* 0x000000120c10723c */ /* 0x004fe20000041804 */
[----:B------:R-:W2:Y:S11]  /*143e0*/  LDL.LU.64 R6, [R1+0x668] ;  /* 0x0006680001067983 */ /* 0x000eb60000300a00 */
[----:B------:R-:W-:Y:S11]  /*143f0*/  @!UPT UIADD3 URZ, URZ, URZ, URZ ;  /* 0x0000003f3f3ff290 */ /* 0x000ff6000fffe03f */
[----:B------:R-:W-:Y:S01]  /*14400*/  STL.64 [R1+0x70], R16 ;  /* 0x0000701001007387 */ /* 0x000fe20000100a00 */
[----:B------:R-:W-:-:S03]  /*14410*/  IMAD.MOV.U32 R28, RZ, RZ, R16 ;  /* 0x000000ffff1c7224 */ /* 0x000fc600078e0010 */
[----:B------:R1:W-:Y:S04]  /*14420*/  STL.64 [R1+0x78], R18 ;  /* 0x0000781201007387 */ /* 0x0003e80000100a00 */
[----:B-1----:R-:W2:Y:S04]  /*14430*/  LDL.LU.64 R18, [R1+0x660] ;  /* 0x0006600001127983 */ /* 0x002ea80000300a00 */
[----:B------:R-:W2:Y:S02]  /*14440*/  LDL.LU.64 R16, [R1+0x658] ;  /* 0x0006580001107983 */ /* 0x000ea40000300a00 */
[C---:B--2---:R-:W-:Y:S02]  /*14450*/  HMMA.16816.F32.BF16 R16, R12.reuse, R6, R16 ;  /* 0x000000060c10723c */ /* 0x044fe40000041810 */
[----:B------:R-:W2:Y:S04]  /*14460*/  LDL.LU.64 R6, [R1+0x650] ;  /* 0x0006500001067983 */ /* 0x000ea80000300a00 */
[----:B------:R-:W2:Y:S11]  /*14470*/  LDL.LU.64 R4, [R1+0x648] ;  /* 0x0006480001047983 */ /* 0x000eb60000300a00 */
[----:B------:R-:W-:Y:S06]  /*14480*/  @!UPT UIADD3 URZ, URZ, URZ, URZ ;  /* 0x0000003f3f3ff290 */ /* 0x000fec000fffe03f */
[----:B------:R1:W-:Y:S04]  /*14490*/  STL.64 [R1+0x50], R16 ;  /* 0x0000501001007387 */ /* 0x0003e80000100a00 */
[----:B------:R3:W-:Y:S01]  /*144a0*/  STL.64 [R1+0x58], R18 ;  /* 0x0000581201007387 */ /* 0x0007e20000100a00 */
[C---:B--2---:R-:W-:Y:S08]  /*144b0*/  HMMA.16816.F32.BF16 R4, R12.reuse, R22, R4 ;  /* 0x000000160c04723c */ /* 0x044ff00000041804 */
[----:B------:R-:W-:Y:S11]  /*144c0*/  HMMA.16816.F32.BF16 R20, R12, R26, R8 ;  /* 0x0000001a0c14723c */ /* 0x000ff60000041808 */
[----:B------:R-:W-:Y:S04]  /*144d0*/  @!UPT UIADD3 URZ, URZ, URZ, URZ ;  /* 0x0000003f3f3ff290 */ /* 0x000fe8000fffe03f */
[----:B------:R2:W-:Y:S01]  /*144e0*/  STL.64 [R1+0x60], R4 ;  /* 0x0000600401007387 */ /* 0x0005e20000100a00 */
[----:B-1----:R-:W-:-:S03]  /*144f0*/  IMAD.MOV.U32 R17, RZ, RZ, R4 ;  /* 0x000000ffff117224 */ /* 0x002fc600078e0004 */
[----:B------:R1:W-:Y:S01]  /*14500*/  STL.64 [R1+0x68], R6 ;  /* 0x0000680601007387 */ /* 0x0003e20000100a00 */
[----:B---3--:R-:W-:-:S03]  /*14510*/  IMAD.MOV.U32 R19, RZ, RZ, R7 ;  /* 0x000000ffff137224 */ /* 0x008fc600078e0007 */
[----:B--2---:R-:W2:Y:S04]  /*14520*/  LDL.LU R4, [R1+0x118] ;  /* 0x0001180001047983 */ /* 0x004ea80000300800 */
[----:B------:R-:W2:Y:S01]  /*14530*/  LDL.LU R5, [R1+0x310] ;  /* 0x0003100001057983 */ /* 0x000ea20000300800 */
[----:B------:R-:W-:-:S03]  /*14540*/  IMAD.MOV.U32 R10, RZ, RZ, R23 ;  /* 0x000000ffff0a7224 */ /* 0x000fc600078e0017 */
[----:B-1----:R-:W3:Y:S01]  /*14550*/  LDL.LU R6, [R1+0x1c0] ;  /* 0x0001c00001067983 */ /* 0x002ee20000300800 */
[----:B------:R-:W-:-:S03]  /*14560*/  IMAD.MOV.U32 R12, RZ, RZ, R21 ;  /* 0x000000ffff0c7224 */ /* 0x000fc600078e0015 */
[----:B------:R-:W3:Y:S01]  /*14570*/  LDL.LU R7, [R1+0x468] ;  /* 0x0004680001077983 */ /* 0x000ee20000300800 */
[----:B------:R-:W-:-:S03]  /*14580*/  IMAD.MOV.U32 R18, RZ, RZ, R20 ;  /* 0x000000ffff127224 */ /* 0x000fc600078e0014 */
[----:B------:R-:W-:Y:S04]  /*14590*/  STL.64 [R1+0xe0], R20 ;  /* 0x0000e01401007387 */ /* 0x000fe80000100a00 */
[----:B------:R1:W-:Y:S04]  /*145a0*/  STL.64 [R1+0xe8], R22 ;  /* 0x0000e81601007387 */ /* 0x0003e80000100a00 */
[----:B-1----:R0:W5:Y:S04]  /*145b0*/  LDL.LU.64 R22, [R1+0x640] ;  /* 0x0006400001167983 */ /* 0x0021680000300a00 */
[----:B------:R-:W4:Y:S04]  /*145c0*/  LDL.LU.64 R20, [R1+0x638] ;  /* 0x0006380001147983 */ /* 0x000f280000300a00 */
[----:B------:R-:W4:Y:S04]  /*145d0*/  LDL.LU R11, [R1+0x458] ;  /* 0x00045800010b7983 */ /* 0x000f280000300800 */
[----:B------:R-:W4:Y:S04]  /*145e0*/  LDL.LU R14, [R1+0x1b8] ;  /* 0x0001b800010e7983 */ /* 0x000f280000300800 */
[----:B------:R-:W4:Y:S04]  /*145f0*/  LDL.LU R15, [R1+0x2f8] ;  /* 0x0002f800010f7983 */ /* 0x000f280000300800 */
[----:B------:R-:W4:Y:S04]  /*14600*/  LDL.LU R26, [R1+0x308] ;  /* 0x00030800011a7983 */ /* 0x000f280000300800 */
[----:B------:R-:W4:Y:S04]  /*14610*/  LDL.LU R27, [R1+0x460] ;  /* 0x00046000011b7983 */ /* 0x000f280000300800 */
[----:B------:R-:W4:Y:S04]  /*14620*/  LDL.LU R8, [R1+0x318] ;  /* 0x0003180001087983 */ /* 0x000f280000300800 */
[----:B------:R-:W4:Y:S01]  /*14630*/  LDL.LU R9, [R1+0x510] ;  /* 0x0005100001097983 */ /* 0x000f220000300800 */
[----:B--2---:R-:W-:-:S04]  /*14640*/  LOP3.LUT R5, R5, R4, RZ, 0x3c, !PT ;  /* 0x0000000405057212 */ /* 0x004fc800078e3cff */
[----:B------:R-:W-:-:S04]  /*14650*/  LOP3.LUT R4, R5, R4, RZ, 0x3c, !PT ;  /* 0x0000000405047212 */ /* 0x000fc800078e3cff */
[----:B------:R-:W-:Y:S02]  /*14660*/  LOP3.LUT R5, R5, R4, RZ, 0x3c, !PT ;  /* 0x0000000405057212 */ /* 0x000fe400078e3cff */
[----:B---3--:R-:W-:-:S04]  /*14670*/  LOP3.LUT R7, R7, R6, RZ, 0x3c, !PT ;  /* 0x0000000607077212 */ /* 0x008fc800078e3cff */
[----:B------:R-:W-:-:S04]  /*14680*/  LOP3.LUT R6, R7, R6, RZ, 0x3c, !PT ;  /* 0x0000000607067212 */ /* 0x000fc800078e3cff */
[----:B------:R-:W-:Y:S01]  /*14690*/  LOP3.LUT R7, R7, R6, RZ, 0x3c, !PT ;  /* 0x0000000607077212 */ /* 0x000fe200078e3cff */
[----:B----4-:R-:W-:Y:S02]  /*146a0*/  IMAD.MOV.U32 R13, RZ, RZ, R14 ;  /* 0x000000ffff0d7224 */ /* 0x010fe400078e000e */
[----:B------:R-:W-:Y:S02]  /*146b0*/  IMAD.MOV.U32 R14, RZ, RZ, R15 ;  /* 0x000000ffff0e7224 */ /* 0x000fe400078e000f */
[----:B------:R-:W-:Y:S02]  /*146c0*/  IMAD.MOV.U32 R15, RZ, RZ, R27 ;  /* 0x000000ffff0f7224 */ /* 0x000fe400078e001b */
[----:B------:R-:W-:-:S04]  /*146d0*/  IMAD.MOV.U32 R27, RZ, RZ, c[0x0][0x18c] ;  /* 0x00006300ff1b7624 */ /* 0x000fc800078e00ff */
[----:B------:R-:W-:-:S04]  /*146e0*/  IMAD.SHL.U32 R27, R27, 0x40, RZ ;  /* 0x000000401b1b7824 */ /* 0x000fc800078e00ff */
[----:B------:R-:W-:-:S05]  /*146f0*/  IMAD.WIDE R4, R27, 0x2, R4 ;  /* 0x000000021b047825 */ /* 0x000fca00078e0204 */
[----:B------:R1:W-:Y:S04]  /*14700*/  STL [R1+0x310], R4 ;  /* 0x0003100401007387 */ /* 0x0003e80000100800 */
[----:B------:R2:W-:Y:S01]  /*14710*/  STL [R1+0x118], R5 ;  /* 0x0001180501007387 */ /* 0x0005e20000100800 */
[----:B------:R-:W-:-:S03]  /*14720*/  IMAD.WIDE R6, R27, 0x2, R6 ;  /* 0x000000021b067825 */ /* 0x000fc600078e0206 */
[----:B-1----:R-:W3:Y:S04]  /*14730*/  LDL.LU R4, [R1+0x11c] ;  /* 0x00011c0001047983 */ /* 0x002ee80000300800 */
[----:B--2---:R-:W3:Y:S04]  /*14740*/  LDL.LU R5, [R1+0x314] ;  /* 0x0003140001057983 */ /* 0x004ee80000300800 */
[----:B------:R1:W-:Y:S04]  /*14750*/  STL [R1+0x468], R6 ;  /* 0x0004680601007387 */ /* 0x0003e80000100800 */
[----:B------:R2:W-:Y:S04]  /*14760*/  STL [R1+0x1c0], R7 ;  /* 0x0001c00701007387 */ /* 0x0005e80000100800 */
[----:B-1----:R-:W4:Y:S04]  /*14770*/  LDL.LU R6, [R1+0x1c4] ;  /* 0x0001c40001067983 */ /* 0x002f280000300800 */
[----:B--2---:R-:W4:Y:S01]  /*14780*/  LDL.LU R7, [R1+0x46c] ;  /* 0x00046c0001077983 */ /* 0x004f220000300800 */
[----:B------:R-:W-:-:S04]  /*14790*/  LOP3.LUT R9, R9, R8, RZ, 0x3c, !PT ;  /* 0x0000000809097212 */ /* 0x000fc800078e3cff */
[----:B------:R-:W-:-:S04]  /*147a0*/  LOP3.LUT R8, R9, R8, RZ, 0x3c, !PT ;  /* 0x0000000809087212 */ /* 0x000fc800078e3cff */
[----:B------:R-:W-:-:S05]  /*147b0*/  LOP3.LUT R9, R9, R8, RZ, 0x3c, !PT ;  /* 0x0000000809097212 */ /* 0x000fca00078e3cff */
[----:B------:R-:W-:-:S05]  /*147c0*/  IMAD.WIDE R8, R27, 0x2, R8 ;  /* 0x000000021b087825 */ /* 0x000fca00078e0208 */
[----:B------:R1:W-:Y:S04]  /*147d0*/  STL [R1+0x510], R8 ;  /* 0x0005100801007387 */ /* 0x0003e80000100800 */
[----:B------:R2:W-:Y:S04]  /*147e0*/  STL [R1+0x318], R9 ;  /* 0x0003180901007387 */ /* 0x0005e80000100800 */
[----:B-1----:R-:W4:Y:S04]  /*147f0*/  LDL.LU R8, [R1+0x31c] ;  /* 0x00031c0001087983 */ /* 0x002f280000300800 */
[----:B--2---:R-:W2:Y:S01]  /*14800*/  LDL.LU R9, [R1+0x514] ;  /* 0x0005140001097983 */ /* 0x004ea20000300800 */
[----:B---3--:R-:W-:-:S04]  /*14810*/  LOP3.LUT R5, R5, R4, RZ, 0x3c, !PT ;  /* 0x0000000405057212 */ /* 0x008fc800078e3cff */
[----:B------:R-:W-:-:S04]  /*14820*/  LOP3.LUT R4, R5, R4, RZ, 0x3c, !PT ;  /* 0x0000000405047212 */ /* 0x000fc800078e3cff */
[----:B------:R-:W-:-:S05]  /*14830*/  LOP3.LUT R5, R5, R4, RZ, 0x3c, !PT ;  /* 0x0000000405057212 */ /* 0x000fca00078e3cff */
[----:B------:R-:W-:Y:S01]  /*14840*/  IMAD.WIDE R4, R27, 0x2, R4 ;  /* 0x000000021b047825 */ /* 0x000fe200078e0204 */
[----:B----4-:R-:W-:-:S04]  /*14850*/  LOP3.LUT R7, R7, R6, RZ, 0x3c, !PT ;  /* 0x0000000607077212 */ /* 0x010fc800078e3cff */
[----:B------:R1:W-:Y:S01]  /*14860*/  STL [R1+0x314], R4 ;  /* 0x0003140401007387 */ /* 0x0003e20000100800 */
[----:B------:R-:W-:-:S03]  /*14870*/  LOP3.LUT R6, R7, R6, RZ, 0x3c, !PT ;  /* 0x0000000607067212 */ /* 0x000fc600078e3cff */
[----:B------:R3:W-:Y:S01]  /*14880*/  STL [R1+0x11c], R5 ;  /* 0x00011c0501007387 */ /* 0x0007e20000100800 */
[----:B------:R-:W-:-:S03]  /*14890*/  LOP3.LUT R7, R7, R6, RZ, 0x3c, !PT ;  /* 0x0000000607077212 */ /* 0x000fc600078e3cff */
[----:B-1----:R-:W4:Y:S04]  /*148a0*/  LDL.LU R4, [R1+0x120] ;  /* 0x0001200001047983 */ /* 0x002f280000300800 */
[----:B---3--:R-:W4:Y:S01]  /*148b0*/  LDL.LU R5, [R1+0x1c8] ;  /* 0x0001c80001057983 */ /* 0x008f220000300800 */
[----:B------:R-:W-:-:S05]  /*148c0*/  IMAD.WIDE R6, R27, 0x2, R6 ;  /* 0x000000021b067825 */ /* 0x000fca00078e0206 */
[----:B------:R1:W-:Y:S04]  /*148d0*/  STL [R1+0x46c], R6 ;  /* 0x00046c0601007387 */ /* 0x0003e80000100800 */
[----:B------:R3:W-:Y:S04]  /*148e0*/  STL [R1+0x1c4], R7 ;  /* 0x0001c40701007387 */ /* 0x0007e80000100800 */
[----:B-1----:R-:W4:Y:S04]  /*148f0*/  LDL.LU R6, [R1+0x1cc] ;  /* 0x0001cc0001067983 */ /* 0x002f280000300800 */
[----:B---3--:R-:W3:Y:S01]  /*14900*/  LDL.LU R7, [R1+0x320] ;  /* 0x0003200001077983 */ /* 0x008ee20000300800 */
[----:B--2---:R-:W-:-:S04]  /*14910*/  LOP3.LUT R9, R9, R8, RZ, 0x3c, !PT ;  /* 0x0000000809097212 */ /* 0x004fc800078e3cff */
[----:B------:R-:W-:-:S04]  /*14920*/  LOP3.LUT R8, R9, R8, RZ, 0x3c, !PT ;  /* 0x0000000809087212 */ /* 0x000fc800078e3cff */
[----:B------:R-:W-:-:S05]  /*14930*/  LOP3.LUT R9, R9, R8, RZ, 0x3c, !PT ;  /* 0x0000000809097212 */ /* 0x000fca00078e3cff */
[----:B------:R-:W-:-:S05]  /*14940*/  IMAD.WIDE R8, R27, 0x2, R8 ;  /* 0x000000021b087825 */ /* 0x000fca00078e0208 */
[----:B------:R1:W-:Y:S04]  /*14950*/  STL [R1+0x514], R8 ;  /* 0x0005140801007387 */ /* 0x0003e80000100800 */
[----:B------:R2:W-:Y:S01]  /*14960*/  STL [R1+0x31c], R9 ;  /* 0x00031c0901007387 */ /* 0x0005e20000100800 */
[----:B-1----:R-:W-:-:S03]  /*14970*/  IMAD.MOV.U32 R8, RZ, RZ, R20 ;  /* 0x000000ffff087224 */ /* 0x002fc600078e0014 */
[----:B--2---:R-:W2:Y:S04]  /*14980*/  LDL.LU R9, [R1+0x324] ;  /* 0x0003240001097983 */ /* 0x004ea80000300800 */
[----:B------:R-:W2:Y:S01]  /*14990*/  LDL.LU R20, [R1+0x630] ;  /* 0x0006300001147983 */ /* 0x000ea20000300800 */
[----:B----4-:R-:W-:-:S04]  /*149a0*/  LOP3.LUT R5, R5, R4, RZ, 0x3c, !PT ;  /* 0x0000000405057212 */ /* 0x010fc800078e3cff */
[----:B------:R-:W-:-:S04]  /*149b0*/  LOP3.LUT R4, R5, R4, RZ, 0x3c, !PT ;  /* 0x0000000405047212 */ /* 0x000fc800078e3cff */
[----:B------:R-:W-:-:S05]  /*149c0*/  LOP3.LUT R5, R5, R4, RZ, 0x3c, !PT ;  /* 0x0000000405057212 */ /* 0x000fca00078e3cff */
[----:B------:R-:W-:Y:S01]  /*149d0*/  IMAD.WIDE R4, R27, 0x2, R4 ;  /* 0x000000021b047825 */ /* 0x000fe200078e0204 */
[----:B---3--:R-:W-:-:S04]  /*149e0*/  LOP3.LUT R7, R7, R6, RZ, 0x3c, !PT ;  /* 0x0000000607077212 */ /* 0x008fc800078e3cff */
        /* <DEDUP_REMOVED lines=11> */
[----:B--2---:R-:W-:-:S05]  /*14aa0*/  IMAD.WIDE R8, R27, 0x2, R8 ;  /* 0x000000021b087825 */ /* 0x004fca00078e0208 */
[----:B------:R1:W-:Y:S04]  /*14ab0*/  STL [R1+0x470], R8 ;  /* 0x0004700801007387 */ /* 0x0003e80000100800 */
[----:B------:R2:W-:Y:S04]  /*14ac0*/  STL [R1+0x324], R9 ;  /* 0x0003240901007387 */ /* 0x0005e80000100800 */
[----:B-1----:R-:W3:Y:S04]  /*14ad0*/  LDL.LU R8, [R1+0x32c] ;  /* 0x00032c0001087983 */ /* 0x002ee80000300800 */
[----:B--2---:R-:W2:Y:S01]  /*14ae0*/  LDL.LU R9, [R1+0x474] ;  /* 0x0004740001097983 */ /* 0x004ea20000300800 */
        /* <DEDUP_REMOVED lines=36> */
[----:B------:R-:W-:Y:S04]  /*14d30*/  STL [R1+0x330], R6 ;  /* 0x0003300601007387 */ /* 0x000fe80000100800 */
[----:B------:R1:W-:Y:S04]  /*14d40*/  STL [R1+0x1dc], R7 ;  /* 0x0001dc0701007387 */ /* 0x0003e80000100800 */
[----:B-1----:R-:W3:Y:S01]  /*14d50*/  LDL.LU R7, [R1+0x338] ;  /* 0x0003380001077983 */ /* 0x002ee20000300800 */
        /* <DEDUP_REMOVED lines=11> */
[----:B------:R-:W-:-:S04]  /*14e10*/  IMAD.WIDE R4, R27, 0x2, R4 ;  /* 0x000000021b047825 */ /* 0x000fc800078e0204 */
[----:B---3--:R-:W-:Y:S02]  /*14e20*/  IMAD.MOV.U32 R6, RZ, RZ, R7 ;  /* 0x000000ffff067224 */ /* 0x008fe400078e0007 */
[----:B------:R-:W-:Y:S02]  /*14e30*/  IMAD.MOV.U32 R7, RZ, RZ, R21 ;  /* 0x000000ffff077224 */ /* 0x000fe400078e0015 */
[----:B------:R-:W3:Y:S02]  /*14e40*/  LDL.LU R21, [R1+0x62c] ;  /* 0x00062c0001157983 */ /* 0x000ee40000300800 */
[----:B------:R-:W-:Y:S02]  /*14e50*/  IMAD.WIDE R6, R27, 0x2, R6 ;  /* 0x000000021b067825 */ /* 0x000fe400078e0206 */
[----:B------:R1:W-:Y:S04]  /*14e60*/  STL [R1+0x1e0], R4 ;  /* 0x0001e00401007387 */ /* 0x0003e80000100800 */
[----:B------:R4:W-:Y:S04]  /*14e70*/  STL [R1+0x12c], R5 ;  /* 0x00012c0501007387 */ /* 0x0009e80000100800 */
[----:B-1----:R-:W3:Y:S04]  /*14e80*/  LDL.LU R4, [R1+0x130] ;  /* 0x0001300001047983 */ /* 0x002ee80000300800 */
[----:B----4-:R-:W3:Y:S04]  /*14e90*/  LDL.LU R5, [R1+0x1e8] ;  /* 0x0001e80001057983 */ /* 0x010ee80000300800 */
[----:B------:R1:W-:Y:S04]  /*14ea0*/  STL [R1+0x338], R6 ;  /* 0x0003380601007387 */ /* 0x0003e80000100800 */
[----:B------:R4:W-:Y:S04]  /*14eb0*/  STL [R1+0x1e4], R7 ;  /* 0x0001e40701007387 */ /* 0x0009e80000100800 */
[----:B-1----:R-:W3:Y:S04]  /*14ec0*/  LDL.LU R6, [R1+0x1ec] ;  /* 0x0001ec0001067983 */ /* 0x002ee80000300800 */
[----:B----4-:R-:W4:Y:S01]  /*14ed0*/  LDL.LU R7, [R1+0x340] ;  /* 0x0003400001077983 */ /* 0x010f220000300800 */
[----:B--2---:R-:W-:-:S04]  /*14ee0*/  LOP3.LUT R9, R9, R8, RZ, 0x3c, !PT ;  /* 0x0000000809097212 */ /* 0x004fc800078e3cff */
        /* <DEDUP_REMOVED lines=9> */
[----:B------:R-:W-:Y:S02]  /*14f80*/  LOP3.LUT R5, R5, R4, RZ, 0x3c, !PT ;  /* 0x0000000405057212 */ /* 0x000fe400078e3cff */
[----:B----4-:R-:W-:-:S04]  /*14f90*/  LOP3.LUT R7, R7, R6, RZ, 0x3c, !PT ;  /* 0x0000000607077212 */ /* 0x010fc800078e3cff */
[----:B------:R-:W-:Y:S01]  /*14fa0*/  LOP3.LUT R6, R7, R6, RZ, 0x3c, !PT ;  /* 0x0000000607067212 */ /* 0x000fe200078e3cff */
[----:B------:R-:W-:-:S03]  /*14fb0*/  IMAD.WIDE R4, R27, 0x2, R4 ;  /* 0x000000021b047825 */ /* 0x000fc600078e0204 */
[----:B------:R-:W-:Y:S02]  /*14fc0*/  LOP3.LUT R7, R7, R6, RZ, 0x3c, !PT ;  /* 0x0000000607077212 */ /* 0x000fe400078e3cff */
[----:B------:R1:W-:Y:S03]  /*14fd0*/  STL [R1+0x1e8], R4 ;  /* 0x0001e80401007387 */ /* 0x0003e60000100800 */
[----:B------:R-:W-:Y:S01]  /*14fe0*/  IMAD.WIDE R6, R27, 0x2, R6 ;  /* 0x000000021b067825 */ /* 0x000fe200078e0206 */
[----:B------:R3:W-:Y:S04]  /*14ff0*/  STL [R1+0x130], R5 ;  /* 0x0001300501007387 */ /* 0x0007e80000100800 */
[----:B-1----:R-:W4:Y:S04]  /*15000*/  LDL.LU R4, [R1+0x134] ;  /* 0x0001340001047983 */ /* 0x002f280000300800 */
[----:B---3--:R-:W4:Y:S04]  /*15010*/  LDL.LU R5, [R1+0x1f0] ;  /* 0x0001f00001057983 */ /* 0x008f280000300800 */
        /* <DEDUP_REMOVED lines=14> */
[----:B------:R-:W-:Y:S02]  /*15100*/  LOP3.LUT R5, R5, R4, RZ, 0x3c, !PT ;  /* 0x0000000405057212 */ /* 0x000fe400078e3cff */
[----:B---3--:R-:W-:-:S04]  /*15110*/  LOP3.LUT R7, R7, R6, RZ, 0x3c, !PT ;  /* 0x0000000607077212 */ /* 0x008fc800078e3cff */
[----:B------:R-:W-:Y:S01]  /*15120*/  LOP3.LUT R6, R7, R6, RZ, 0x3c, !PT ;  /* 0x0000000607067212 */ /* 0x000fe200078e3cff */
[----:B------:R-:W-:-:S03]  /*15130*/  IMAD.WIDE R4, R27, 0x2, R4 ;  /* 0x000000021b047825 */ /* 0x000fc600078e0204 */
[----:B------:R-:W-:Y:S02]  /*15140*/  LOP3.LUT R7, R7, R6, RZ, 0x3c, !PT ;  /* 0x0000000607077212 */ /* 0x000fe400078e3cff */
[----:B------:R-:W-:Y:S03]  /*15150*/  STL [R1+0x1f0], R4 ;  /* 0x0001f00401007387 */ /* 0x000fe60000100800 */
[----:B------:R-:W-:Y:S01]  /*15160*/  IMAD.WIDE R6, R27, 0x2, R6 ;  /* 0x000000021b067825 */ /* 0x000fe200078e0206 */
[----:B------:R-:W-:Y:S04]  /*15170*/  STL [R1+0x134], R5 ;  /* 0x0001340501007387 */ /* 0x000fe80000100800 */
[----:B------:R1:W-:Y:S04]  /*15180*/  STL [R1+0x348], R6 ;  /* 0x0003480601007387 */ /* 0x0003e80000100800 */
[----:B------:R3:W-:Y:S04]  /*15190*/  STL [R1+0x1f4], R7 ;  /* 0x0001f40701007387 */ /* 0x0007e80000100800 */
[----:B-1----:R-:W4:Y:S04]  /*151a0*/  LDL.LU R6, [R1+0x1fc] ;  /* 0x0001fc0001067983 */ /* 0x002f280000300800 */
[----:B---3--:R-:W4:Y:S01]  /*151b0*/  LDL.LU R7, [R1+0x350] ;  /* 0x0003500001077983 */ /* 0x008f220000300800 */
[----:B--2---:R-:W-:-:S04]  /*151c0*/  LOP3.LUT R9, R9, R8, RZ, 0x3c, !PT ;  /* 0x0000000809097212 */ /* 0x004fc800078e3cff */
[----:B------:R-:W-:-:S04]  /*151d0*/  LOP3.LUT R8, R9, R8, RZ, 0x3c, !PT ;  /* 0x0000000809087212 */ /* 0x000fc800078e3cff */
[----:B------:R-:W-:Y:S01]  /*151e0*/  LOP3.LUT R9, R9, R8, RZ, 0x3c, !PT ;  /* 0x0000000809097212 */ /* 0x000fe200078e3cff */
[----:B------:R-:W-:Y:S02]  /*151f0*/  IMAD.MOV.U32 R4, RZ, RZ, R21 ;  /* 0x000000ffff047224 */ /* 0x000fe400078e0015 */
[----:B------:R-:W-:Y:S02]  /*15200*/  IMAD.MOV.U32 R5, RZ, RZ, R20 ;  /* 0x000000ffff057224 */ /* 0x000fe400078e0014 */
[----:B------:R-:W-:-:S04]  /*15210*/  IMAD.WIDE R8, R27, 0x2, R8 ;  /* 0x000000021b087825 */ /* 0x000fc800078e0208 */
[----:B------:R-:W-:Y:S01]  /*15220*/  IMAD.WIDE R4, R27, 0x2, R4 ;  /* 0x000000021b047825 */ /* 0x000fe200078e0204 */
[----:B------:R1:W-:Y:S04]  /*15230*/  STL [R1+0x484], R8 ;  /* 0x0004840801007387 */ /* 0x0003e80000100800 */
[----:B------:R2:W-:Y:S04]  /*15240*/  STL [R1+0x34c], R9 ;  /* 0x00034c0901007387 */ /* 0x0005e80000100800 */
[----:B-1----:R-:W3:Y:S04]  /*15250*/  LDL.LU R8, [R1+0x354] ;  /* 0x0003540001087983 */ /* 0x002ee80000300800 */
[----:B--2---:R-:W3:Y:S04]  /*15260*/  LDL.LU R9, [R1+0x488] ;  /* 0x0004880001097983 */ /* 0x004ee80000300800 */
[----:B------:R-:W2:Y:S04]  /*15270*/  LDL.LU R20, [R1+0x628] ;  /* 0x0006280001147983 */ /* 0x000ea80000300800 */
[----:B------:R-:W2:Y:S04]  /*15280*/  LDL.LU R21, [R1+0x624] ;  /* 0x0006240001157983 */ /* 0x000ea80000300800 */
[----:B------:R1:W-:Y:S04]  /*15290*/  STL [R1+0x1f8], R4 ;  /* 0x0001f80401007387 */ /* 0x0003e80000100800 */
[----:B------:R0:W-:Y:S04]  /*152a0*/  STL [R1+0x138], R5 ;  /* 0x0001380501007387 */ /* 0x0001e80000100800 */
[----:B-1----:R-:W2:Y:S04]  /*152b0*/  LDL.LU R4, [R1+0x13c] ;  /* 0x00013c0001047983 */ /* 0x002ea80000300800 */
[----:B0-----:R-:W2:Y:S01]  /*152c0*/  LDL.LU R5, [R1+0x200] ;  /* 0x0002000001057983 */ /* 0x001ea20000300800 */
[----:B----4-:R-:W-:-:S04]  /*152d0*/  LOP3.LUT R7, R7, R6, RZ, 0x3c, !PT ;  /* 0x0000000607077212 */ /* 0x010fc800078e3cff */
[----:B------:R-:W-:-:S04]  /*152e0*/  LOP3.LUT R6, R7, R6, RZ, 0x3c, !PT ;  /* 0x0000000607067212 */ /* 0x000fc800078e3cff */
[----:B------:R-:W-:-:S05]  /*152f0*/  LOP3.LUT R7, R7, R6, RZ, 0x3c, !PT ;  /* 0x0000000607077212 */ /* 0x000fca00078e3cff */
[----:B------:R-:W-:-:S05]  /*15300*/  IMAD.WIDE R6, R27, 0x2, R6 ;  /* 0x000000021b067825 */ /* 0x000fca00078e0206 */
[----:B------:R0:W-:Y:S04]  /*15310*/  STL [R1+0x350], R6 ;  /* 0x0003500601007387 */ /* 0x0001e80000100800 */
[----:B------:R1:W-:Y:S04]  /*15320*/  STL [R1+0x1fc], R7 ;  /* 0x0001fc0701007387 */ /* 0x0003e80000100800 */
[----:B0-----:R-:W4:Y:S04]  /*15330*/  LDL.LU R6, [R1+0x204] ;  /* 0x0002040001067983 */ /* 0x001f280000300800 */
[----:B-1----:R-:W4:Y:S01]  /*15340*/  LDL.LU R7, [R1+0x358] ;  /* 0x0003580001077983 */ /* 0x002f220000300800 */
[----:B---3--:R-:W-:-:S04]  /*15350*/  LOP3.LUT R9, R9, R8, RZ, 0x3c, !PT ;  /* 0x0000000809097212 */ /* 0x008fc800078e3cff */
[----:B------:R-:W-:-:S04]  /*15360*/  LOP3.LUT R8, R9, R8, RZ, 0x3c, !PT ;  /* 0x0000000809087212 */ /* 0x000fc800078e3cff */
[----:B------:R-:W-:-:S05]  /*15370*/  LOP3.LUT R9, R9, R8, RZ, 0x3c, !PT ;  /* 0x0000000809097212 */ /* 0x000fca00078e3cff */
[----:B------:R-:W-:Y:S01]  /*15380*/  IMAD.WIDE R8, R27, 0x2, R8 ;  /* 0x000000021b087825 */ /* 0x000fe200078e0208 */
[----:B--2---:R-:W-:-:S04]  /*15390*/  LOP3.LUT R5, R5, R4, RZ, 0x3c, !PT ;  /* 0x0000000405057212 */ /* 0x004fc800078e3cff */
[----:B------:R-:W-:-:S04]  /*153a0*/  LOP3.LUT R4, R5, R4, RZ, 0x3c, !PT ;  /* 0x0000000405047212 */ /* 0x000fc800078e3cff */
[----:B------:R-:W-:Y:S01]  /*153b0*/  LOP3.LUT R5, R5, R4, RZ, 0x3c, !PT ;  /* 0x0000000405057212 */ /* 0x000fe200078e3cff */
[----:B------:R0:W-:Y:S04]  /*153c0*/  STL [R1+0x488], R8 ;  /* 0x0004880801007387 */ /* 0x0001e80000100800 */
[----:B------:R-:W-:Y:S01]  /*153d0*/  IMAD.WIDE R4, R27, 0x2, R4 ;  /* 0x000000021b047825 */ /* 0x000fe200078e0204 */
[----:B------:R1:W-:Y:S04]  /*153e0*/  STL [R1+0x354], R9 ;  /* 0x0003540901007387 */ /* 0x0003e80000100800 */
[----:B0-----:R-:W2:Y:S04]  /*153f0*/  LDL.LU R8, [R1+0x35c] ;  /* 0x00035c0001087983 */ /* 0x001ea80000300800 */
[----:B-1----:R-:W2:Y:S04]  /*15400*/  LDL.LU R9, [R1+0x48c] ;  /* 0x00048c0001097983 */ /* 0x002ea80000300800 */
[----:B------:R0:W-:Y:S04]  /*15410*/  STL [R1+0x200], R4 ;  /* 0x0002000401007387 */ /* 0x0001e80000100800 */
[----:B------:R1:W-:Y:S04]  /*15420*/  STL [R1+0x13c], R5 ;  /* 0x00013c0501007387 */ /* 0x0003e80000100800 */
[----:B0-----:R-:W3:Y:S04]  /*15430*/  LDL.LU R4, [R1+0x140] ;  /* 0x0001400001047983 */ /* 0x001ee80000300800 */
[----:B-1----:R-:W3:Y:S01]  /*15440*/  LDL.LU R5, [R1+0x208] ;  /* 0x0002080001057983 */ /* 0x002ee20000300800 */
        /* <DEDUP_REMOVED lines=8> */
[----:B--2---:R-:W-:-:S04]  /*154d0*/  LOP3.LUT R9, R9, R8, RZ, 0x3c, !PT ;  /* 0x0000000809097212 */ /* 0x004fc800078e3cff */
[----:B------:R-:W-:-:S04]  /*154e0*/  LOP3.LUT R8, R9, R8, RZ, 0x3c, !PT ;  /* 0x0000000809087212 */ /* 0x000fc800078e3cff */
[----:B------:R-:W-:Y:S02]  /*154f0*/  LOP3.LUT R9, R9, R8, RZ, 0x3c, !PT ;  /* 0x0000000809097212 */ /* 0x000fe400078e3cff */
[----:B---3--:R-:W-:-:S04]  /*15500*/  LOP3.LUT R5, R5, R4, RZ, 0x3c, !PT ;  /* 0x0000000405057212 */ /* 0x008fc800078e3cff */
[----:B------:R-:W-:Y:S01]  /*15510*/  LOP3.LUT R4, R5, R4, RZ, 0x3c, !PT ;  /* 0x0000000405047212 */ /* 0x000fe200078e3cff */
[----:B------:R-:W-:-:S03]  /*15520*/  IMAD.WIDE R8, R27, 0x2, R8 ;  /* 0x000000021b087825 */ /* 0x000fc600078e0208 */
[----:B------:R-:W-:Y:S02]  /*15530*/  LOP3.LUT R5, R5, R4, RZ, 0x3c, !PT ;  /* 0x0000000405057212 */ /* 0x000fe400078e3cff */
[----:B------:R0:W-:Y:S03]  /*15540*/  STL [R1+0x48c], R8 ;  /* 0x00048c0801007387 */ /* 0x0001e60000100800 */
[----:B------:R-:W-:Y:S01]  /*15550*/  IMAD.WIDE R4, R27, 0x2, R4 ;  /* 0x000000021b047825 */ /* 0x000fe200078e0204 */
[----:B------:R1:W-:Y:S03]  /*15560*/  STL [R1+0x35c], R9 ;  /* 0x00035c0901007387 */ /* 0x0003e60000100800 */
[----:B0-----:R-:W-:Y:S01]  /*15570*/  IMAD.MOV.U32 R8, RZ, RZ, R20 ;  /* 0x000000ffff087224 */ /* 0x001fe200078e0014 */
[----:B-1----:R-:W2:Y:S04]  /*15580*/  LDL.LU R9, [R1+0x364] ;  /* 0x0003640001097983 */ /* 0x002ea80000300800 */
[----:B------:R-:W3:Y:S04]  /*15590*/  LDL.LU R20, [R1+0x620] ;  /* 0x0006200001147983 */ /* 0x000ee80000300800 */
        /* <DEDUP_REMOVED lines=12> */
[----:B--2---:R-:W-:-:S05]  /*15660*/  IMAD.WIDE R8, R27, 0x2, R8 ;  /* 0x000000021b087825 */ /* 0x004fca00078e0208 */
[----:B------:R0:W-:Y:S04]  /*15670*/  STL [R1+0x490], R8 ;  /* 0x0004900801007387 */ /* 0x0001e80000100800 */
[----:B------:R1:W-:Y:S04]  /*15680*/  STL [R1+0x364], R9 ;  /* 0x0003640901007387 */ /* 0x0003e80000100800 */
[----:B0-----:R-:W2:Y:S04]  /*15690*/  LDL.LU R8, [R1+0x36c] ;  /* 0x00036c0001087983 */ /* 0x001ea80000300800 */
[----:B-1----:R-:W2:Y:S01]  /*156a0*/  LDL.LU R9, [R1+0x494] ;  /* 0x0004940001097983 */ /* 0x002ea20000300800 */
[----:B---3--:R-:W-:-:S04]  /*156b0*/  LOP3.LUT R5, R5, R4, RZ, 0x3c, !PT ;  /* 0x0000000405057212 */ /* 0x008fc800078e3cff */
[----:B------:R-:W-:-:S04]  /*156c0*/  LOP3.LUT R4, R5, R4, RZ, 0x3c, !PT ;  /* 0x0000000405047212 */ /* 0x000fc800078e3cff */
[----:B------:R-:W-:-:S05]  /*156d0*/  LOP3.LUT R5, R5, R4, RZ, 0x3c, !PT ;  /* 0x0000000405057212 */ /* 0x000fca00078e3cff */
[----:B------:R-:W-:-:S05]  /*156e0*/  IMAD.WIDE R4, R27, 0x2, R4 ;  /* 0x000000021b047825 */ /* 0x000fca00078e0204 */
        /* <DEDUP_REMOVED lines=14> */
[----:B------:R-:W-:-:S05]  /*157d0*/  LOP3.LUT R9, R9, R8, RZ, 0x3c, !PT ;  /* 0x0000000809097212 */ /* 0x000fca00078e3cff */
[----:B------:R-:W-:-:S05]  /*157e0*/  IMAD.WIDE R8, R27, 0x2, R8 ;  /* 0x000000021b087825 */ /* 0x000fca00078e0208 */
        /* <DEDUP_REMOVED lines=16> */
[----:B------:R-:W-:Y:S04]  /*158f0*/  STL [R1+0x370], R6 ;  /* 0x0003700601007387 */ /* 0x000fe80000100800 */
[----:B------:R0:W-:Y:S04]  /*15900*/  STL [R1+0x21c], R7 ;  /* 0x00021c0701007387 */ /* 0x0001e80000100800 */
[----:B0-----:R-:W4:Y:S01]  /*15910*/  LDL.LU R7, [R1+0x378] ;  /* 0x0003780001077983 */ /* 0x001f220000300800 */
        /* <DEDUP_REMOVED lines=11> */
[----:B------:R-:W-:-:S04]  /*159d0*/  IMAD.WIDE R4, R27, 0x2, R4 ;  /* 0x000000021b047825 */ /* 0x000fc800078e0204 */
[----:B----4-:R-:W-:Y:S02]  /*159e0*/  IMAD.MOV.U32 R6, RZ, RZ, R7 ;  /* 0x000000ffff067224 */ /* 0x010fe400078e0007 */
[----:B------:R-:W-:Y:S02]  /*159f0*/  IMAD.MOV.U32 R7, RZ, RZ, R21 ;  /* 0x000000ffff077224 */ /* 0x000fe400078e0015 */
[----:B------:R-:W3:Y:S02]  /*15a00*/  LDL.LU R21, [R1+0x61c] ;  /* 0x00061c0001157983 */ /* 0x000ee40000300800 */
[----:B------:R-:W-:Y:S02]  /*15a10*/  IMAD.WIDE R6, R27, 0x2, R6 ;  /* 0x000000021b067825 */ /* 0x000fe400078e0206 */
[----:B------:R0:W-:Y:S04]  /*15a20*/  STL [R1+0x220], R4 ;  /* 0x0002200401007387 */ /* 0x0001e80000100800 */
[----:B------:R1:W-:Y:S04]  /*15a30*/  STL [R1+0x14c], R5 ;  /* 0x00014c0501007387 */ /* 0x0003e80000100800 */
[----:B0-----:R-:W4:Y:S04]  /*15a40*/  LDL.LU R4, [R1+0x150] ;  /* 0x0001500001047983 */ /* 0x001f280000300800 */
[----:B-1----:R-:W4:Y:S04]  /*15a50*/  LDL.LU R5, [R1+0x228] ;  /* 0x0002280001057983 */ /* 0x002f280000300800 */
[----:B------:R0:W-:Y:S04]  /*15a60*/  STL [R1+0x378], R6 ;  /* 0x0003780601007387 */ /* 0x0001e80000100800 */
[----:B------:R1:W-:Y:S04]  /*15a70*/  STL [R1+0x224], R7 ;  /* 0x0002240701007387 */ /* 0x0003e80000100800 */
[----:B0-----:R-:W3:Y:S04]  /*15a80*/  LDL.LU R6, [R1+0x22c] ;  /* 0x00022c0001067983 */ /* 0x001ee80000300800 */
[----:B-1----:R-:W3:Y:S01]  /*15a90*/  LDL.LU R7, [R1+0x380] ;  /* 0x0003800001077983 */ /* 0x002ee20000300800 */
        /* <DEDUP_REMOVED lines=8> */
[----:B----4-:R-:W-:-:S04]  /*15b20*/  LOP3.LUT R5, R5, R4, RZ, 0x3c, !PT ;  /* 0x0000000405057212 */ /* 0x010fc800078e3cff */
        /* <DEDUP_REMOVED lines=8> */
[----:B------:R1:W-:Y:S04]  /*15bb0*/  STL [R1+0x150], R5 ;  /* 0x0001500501007387 */ /* 0x0003e80000100800 */
[----:B0-----:R-:W3:Y:S04]  /*15bc0*/  LDL.LU R4, [R1+0x154] ;  /* 0x0001540001047983 */ /* 0x001ee80000300800 */
[----:B-1----:R-:W3:Y:S04]  /*15bd0*/  LDL.LU R5, [R1+0x230] ;  /* 0x0002300001057983 */ /* 0x002ee80000300800 */
        /* <DEDUP_REMOVED lines=21> */
[----:B------:R1:W-:Y:S03]  /*15d30*/  STL [R1+0x154], R5 ;  /* 0x0001540501007387 */ /* 0x0003e60000100800 */
[----:B0-----:R-:W-:Y:S02]  /*15d40*/  IMAD.MOV.U32 R4, RZ, RZ, R20 ;  /* 0x000000ffff047224 */ /* 0x001fe400078e0014 */
[----:B------:R-:W3:Y:S01]  /*15d50*/  LDL.LU R20, [R1+0x618] ;  /* 0x0006180001147983 */ /* 0x000ee20000300800 */
[----:B-1----:R-:W-:-:S03]  /*15d60*/  IMAD.MOV.U32 R5, RZ, RZ, R21 ;  /* 0x000000ffff057224 */ /* 0x002fc600078e0015 */
[----:B------:R-:W4:Y:S04]  /*15d70*/  LDL.LU R21, [R1+0x614] ;  /* 0x0006140001157983 */ /* 0x000f280000300800 */
[----:B------:R0:W-:Y:S04]  /*15d80*/  STL [R1+0x388], R6 ;  /* 0x0003880601007387 */ /* 0x0001e80000100800 */
[----:B------:R1:W-:Y:S04]  /*15d90*/  STL [R1+0x234], R7 ;  /* 0x0002340701007387 */ /* 0x0003e80000100800 */
[----:B0-----:R-:W3:Y:S04]  /*15da0*/  LDL.LU R6, [R1+0x23c] ;  /* 0x00023c0001067983 */ /* 0x001ee80000300800 */
[----:B-1----:R-:W3:Y:S01]  /*15db0*/  LDL.LU R7, [R1+0x390] ;  /* 0x0003900001077983 */ /* 0x002ee20000300800 */
[----:B--2---:R-:W-:-:S02]  /*15dc0*/  LOP3.LUT R9, R9, R8, RZ, 0x3c, !PT ;  /* 0x0000000809097212 */ /* 0x004fc400078e3cff */
[----:B------:R-:W-:Y:S02]  /*15dd0*/  LOP3.LUT R5, R5, R4, RZ, 0x3c, !PT ;  /* 0x0000000405057212 */ /* 0x000fe400078e3cff */
[----:B------:R-:W-:Y:S02]  /*15de0*/  LOP3.LUT R8, R9, R8, RZ, 0x3c, !PT ;  /* 0x0000000809087212 */ /* 0x000fe400078e3cff */
[----:B------:R-:W-:Y:S02]  /*15df0*/  LOP3.LUT R4, R5, R4, RZ, 0x3c, !PT ;  /* 0x0000000405047212 */ /* 0x000fe400078e3cff */
[----:B------:R-:W-:Y:S02]  /*15e00*/  LOP3.LUT R9, R9, R8, RZ, 0x3c, !PT ;  /* 0x0000000809097212 */ /* 0x000fe400078e3cff */
[----:B------:R-:W-:-:S03]  /*15e10*/  LOP3.LUT R5, R5, R4, RZ, 0x3c, !PT ;  /* 0x0000000405057212 */ /* 0x000fc600078e3cff */
[----:B------:R-:W-:-:S04]  /*15e20*/  IMAD.WIDE R8, R27, 0x2, R8 ;  /* 0x000000021b087825 */ /* 0x000fc800078e0208 */
[----:B------:R-:W-:Y:S01]  /*15e30*/  IMAD.WIDE R4, R27, 0x2, R4 ;  /* 0x000000021b047825 */ /* 0x000fe200078e0204 */
[----:B------:R0:W-:Y:S04]  /*15e40*/  STL [R1+0x4a4], R8 ;  /* 0x0004a40801007387 */ /* 0x0001e80000100800 */
[----:B------:R1:W-:Y:S04]  /*15e50*/  STL [R1+0x38c], R9 ;  /* 0x00038c0901007387 */ /* 0x0003e80000100800 */
[----:B0-----:R-:W2:Y:S04]  /*15e60*/  LDL.LU R8, [R1+0x394] ;  /* 0x0003940001087983 */ /* 0x001ea80000300800 */
[----:B-1----:R-:W2:Y:S04]  /*15e70*/  LDL.LU R9, [R1+0x4a8] ;  /* 0x0004a80001097983 */ /* 0x002ea80000300800 */
[----:B------:R0:W-:Y:S04]  /*15e80*/  STL [R1+0x238], R4 ;  /* 0x0002380401007387 */ /* 0x0001e80000100800 */
[----:B------:R1:W-:Y:S04]  /*15e90*/  STL [R1+0x158], R5 ;  /* 0x0001580501007387 */ /* 0x0003e80000100800 */
[----:B0-----:R-:W4:Y:S04]  /*15ea0*/  LDL.LU R4, [R1+0x15c] ;  /* 0x00015c0001047983 */ /* 0x001f280000300800 */
[----:B-1----:R-:W4:Y:S01]  /*15eb0*/  LDL.LU R5, [R1+0x240] ;  /* 0x0002400001057983 */ /* 0x002f220000300800 */
        /* <DEDUP_REMOVED lines=8> */
[----:B--2---:R-:W-:-:S04]  /*15f40*/  LOP3.LUT R9, R9, R8, RZ, 0x3c, !PT ;  /* 0x0000000809097212 */ /* 0x004fc800078e3cff */
        /* <DEDUP_REMOVED lines=35> */
[----:B------:R-:W4:Y:S04]  /*16180*/  LDL.LU R20, [R1+0x610] ;  /* 0x0006100001147983 */ /* 0x000f280000300800 */
        /* <DEDUP_REMOVED lines=12> */
[----:B--2---:R-:W-:-:S05]  /*16250*/  IMAD.WIDE R8, R27, 0x2, R8 ;  /* 0x000000021b087825 */ /* 0x004fca00078e0208 */
[----:B------:R0:W-:Y:S04]  /*16260*/  STL [R1+0x4b0], R8 ;  /* 0x0004b00801007387 */ /* 0x0001e80000100800 */
[----:B------:R1:W-:Y:S04]  /*16270*/  STL [R1+0x3a4], R9 ;  /* 0x0003a40901007387 */ /* 0x0003e80000100800 */
[----:B0-----:R-:W2:Y:S04]  /*16280*/  LDL.LU R8, [R1+0x3ac] ;  /* 0x0003ac0001087983 */ /* 0x001ea80000300800 */
[----:B-1----:R-:W2:Y:S01]  /*16290*/  LDL.LU R9, [R1+0x4b4] ;  /* 0x0004b40001097983 */ /* 0x002ea20000300800 */
        /* <DEDUP_REMOVED lines=36> */
[----:B------:R-:W-:Y:S04]  /*164e0*/  STL [R1+0x3b0], R6 ;  /* 0x0003b00601007387 */ /* 0x000fe80000100800 */
[----:B------:R0:W-:Y:S04]  /*164f0*/  STL [R1+0x25c], R7 ;  /* 0x00025c0701007387 */ /* 0x0001e80000100800 */
[----:B0-----:R-:W3:Y:S01]  /*16500*/  LDL.LU R7, [R1+0x3b8] ;  /* 0x0003b80001077983 */ /* 0x001ee20000300800 */
        /* <DEDUP_REMOVED lines=205> */
[----:B------:R-:W3:Y:S04]  /*171e0*/  LDL.LU R21, [R1+0x5fc] ;  /* 0x0005fc0001157983 */ /* 0x000ee80000300800 */
[----:B------:R0:W-:Y:S04]  /*171f0*/  STL [R1+0x2a0], R4 ;  /* 0x0002a00401007387 */ /* 0x0001e80000100800 */
[----:B------:R1:W-:Y:S04]  /*17200*/  STL [R1+0x18c], R5 ;  /* 0x00018c0501007387 */ /* 0x0003e80000100800 */
[----:B0-----:R-:W4:Y:S04]  /*17210*/  LDL.LU R4, [R1+0x190] ;  /* 0x0001900001047983 */ /* 0x001f280000300800 */
[----:B-1----:R-:W4:Y:S01]  /*17220*/  LDL.LU R5, [R1+0x2a8] ;  /* 0x0002a80001057983 */ /* 0x002f220000300800 */
[----:B------:R-:W-:-:S05]  /*17230*/  IMAD.WIDE R6, R27, 0x2, R6 ;  /* 0x000000021b067825 */ /* 0x000fca00078e0206 */
[----:B------:R0:W-:Y:S01]  /*17240*/  STL [R1+0x3f8], R6 ;  /* 0x0003f80601007387 */ /* 0x0001e20000100800 */
[----:B--2---:R-:W-:-:S04]  /*17250*/  LOP3.LUT R9, R9, R8, RZ, 0x3c, !PT ;  /* 0x0000000809097212 */ /* 0x004fc800078e3cff */
[----:B------:R-:W-:-:S04]  /*17260*/  LOP3.LUT R8, R9, R8, RZ, 0x3c, !PT ;  /* 0x0000000809087212 */ /* 0x000fc800078e3cff */
[----:B------:R-:W-:Y:S01]  /*17270*/  LOP3.LUT R9, R9, R8, RZ, 0x3c, !PT ;  /* 0x0000000809097212 */ /* 0x000fe200078e3cff */
[----:B------:R1:W-:Y:S04]  /*17280*/  STL [R1+0x2a4], R7 ;  /* 0x0002a40701007387 */ /* 0x0003e80000100800 */
[----:B------:R-:W-:Y:S01]  /*17290*/  IMAD.WIDE R8, R27, 0x2, R8 ;  /* 0x000000021b087825 */ /* 0x000fe200078e0208 */
        /* <DEDUP_REMOVED lines=35> */
[----:B------:R1:W-:Y:S01]  /*174d0*/  STL [R1+0x194], R5 ;  /* 0x0001940501007387 */ /* 0x0003e20000100800 */
[----:B0-----:R-:W-:-:S03]  /*174e0*/  IMAD.MOV.U32 R4, RZ, RZ, R20 ;  /* 0x000000ffff047224 */ /* 0x001fc600078e0014 */
[----:B------:R-:W4:Y:S01]  /*174f0*/  LDL.LU R20, [R1+0x5f8] ;  /* 0x0005f80001147983 */ /* 0x000f220000300800 */
[----:B-1----:R-:W-:-:S03]  /*17500*/  IMAD.MOV.U32 R5, RZ, RZ, R21 ;  /* 0x000000ffff057224 */ /* 0x002fc600078e0015 */
[----:B------:R-:W4:Y:S02]  /*17510*/  LDL.LU R21, [R1+0x5f4] ;  /* 0x0005f40001157983 */ /* 0x000f240000300800 */
[----:B------:R-:W-:Y:S02]  /*17520*/  LOP3.LUT R5, R5, R4, RZ, 0x3c, !PT ;  /* 0x0000000405057212 */ /* 0x000fe400078e3cff */
[----:B--2---:R-:W-:-:S04]  /*17530*/  LOP3.LUT R7, R7, R6, RZ, 0x3c, !PT ;  /* 0x0000000607077212 */ /* 0x004fc800078e3cff */
[----:B------:R-:W-:-:S04]  /*17540*/  LOP3.LUT R6, R7, R6, RZ, 0x3c, !PT ;  /* 0x0000000607067212 */ /* 0x000fc800078e3cff */
[----:B------:R-:W-:Y:S02]  /*17550*/  LOP3.LUT R7, R7, R6, RZ, 0x3c, !PT ;  /* 0x0000000607077212 */ /* 0x000fe400078e3cff */
[----:B------:R-:W-:Y:S02]  /*17560*/  LOP3.LUT R4, R5, R4, RZ, 0x3c, !PT ;  /* 0x0000000405047212 */ /* 0x000fe400078e3cff */
[----:B---3--:R-:W-:-:S04]  /*17570*/  LOP3.LUT R9, R9, R8, RZ, 0x3c, !PT ;  /* 0x0000000809097212 */ /* 0x008fc800078e3cff */
[----:B------:R-:W-:Y:S01]  /*17580*/  LOP3.LUT R8, R9, R8, RZ, 0x3c, !PT ;  /* 0x0000000809087212 */ /* 0x000fe200078e3cff */
[----:B------:R-:W-:-:S03]  /*17590*/  IMAD.WIDE R6, R27, 0x2, R6 ;  /* 0x000000021b067825 */ /* 0x000fc600078e0206 */
[----:B------:R-:W-:Y:S02]  /*175a0*/  LOP3.LUT R9, R9, R8, RZ, 0x3c, !PT ;  /* 0x0000000809097212 */ /* 0x000fe400078e3cff */
[----:B------:R-:W-:-:S03]  /*175b0*/  LOP3.LUT R5, R5, R4, RZ, 0x3c, !PT ;  /* 0x0000000405057212 */ /* 0x000fc600078e3cff */
[C---:B------:R-:W-:Y:S01]  /*175c0*/  IMAD.WIDE R8, R27.reuse, 0x2, R8 ;  /* 0x000000021b087825 */ /* 0x040fe200078e0208 */
[----:B------:R-:W-:Y:S04]  /*175d0*/  STL [R1+0x408], R6 ;  /* 0x0004080601007387 */ /* 0x000fe80000100800 */
[----:B------:R-:W-:Y:S01]  /*175e0*/  STL [R1+0x2b4], R7 ;  /* 0x0002b40701007387 */ /* 0x000fe20000100800 */
[----:B------:R-:W-:-:S03]  /*175f0*/  IMAD.WIDE R4, R27, 0x2, R4 ;  /* 0x000000021b047825 */ /* 0x000fc600078e0204 */
[----:B------:R0:W-:Y:S04]  /*17600*/  STL [R1+0x4e4], R8 ;  /* 0x0004e40801007387 */ /* 0x0001e80000100800 */
[----:B------:R1:W-:Y:S04]  /*17610*/  STL [R1+0x40c], R9 ;  /* 0x00040c0901007387 */ /* 0x0003e80000100800 */
[----:B0-----:R-:W2:Y:S04]  /*17620*/  LDL.LU R8, [R1+0x414] ;  /* 0x0004140001087983 */ /* 0x001ea80000300800 */
[----:B-1----:R-:W2:Y:S01]  /*17630*/  LDL.LU R9, [R1+0x4e8] ;  /* 0x0004e80001097983 */ /* 0x002ea20000300800 */
[----:B----4-:R-:W-:-:S03]  /*17640*/  IMAD.MOV.U32 R7, RZ, RZ, R20 ;  /* 0x000000ffff077224 */ /* 0x010fc600078e0014 */
[----:B------:R-:W3:Y:S01]  /*17650*/  LDL.LU R20, [R1+0x5f0] ;  /* 0x0005f00001147983 */ /* 0x000ee20000300800 */
[----:B------:R-:W-:-:S03]  /*17660*/  IMAD.MOV.U32 R6, RZ, RZ, R21 ;  /* 0x000000ffff067224 */ /* 0x000fc600078e0015 */
[----:B------:R-:W4:Y:S01]  /*17670*/  LDL.LU R21, [R1+0x5ec] ;  /* 0x0005ec0001157983 */ /* 0x000f220000300800 */
[----:B------:R-:W-:-:S03]  /*17680*/  IMAD.WIDE R6, R27, 0x2, R6 ;  /* 0x000000021b067825 */ /* 0x000fc600078e0206 */
[----:B------:R0:W-:Y:S04]  /*17690*/  STL [R1+0x2b8], R4 ;  /* 0x0002b80401007387 */ /* 0x0001e80000100800 */
        /* <DEDUP_REMOVED lines=57> */
[----:B------:R-:W-:-:S02]  /*17a30*/  LOP3.LUT R5, R5, R4, RZ, 0x3c, !PT ;  /* 0x0000000405057212 */ /* 0x000fc400078e3cff */
[----:B--2---:R-:W-:-:S04]  /*17a40*/  LOP3.LUT R9, R9, R8, RZ, 0x3c, !PT ;  /* 0x0000000809097212 */ /* 0x004fc800078e3cff */
        /* <DEDUP_REMOVED lines=57> */
[----:B-1----:R-:W-:-:S02]  /*17de0*/  IMAD.MOV.U32 R9, RZ, RZ, R20 ;  /* 0x000000ffff097224 */ /* 0x002fc400078e0014 */
[----:B------:R-:W2:Y:S04]  /*17df0*/  LDL.LU R20, [R1+0x5e0] ;  /* 0x0005e00001147983 */ /* 0x000ea80000300800 */
[----:B------:R-:W4:Y:S04]  /*17e00*/  LDL.LU R21, [R1+0x5dc] ;  /* 0x0005dc0001157983 */ /* 0x000f280000300800 */
        /* <DEDUP_REMOVED lines=46> */
[----:B------:R1:W-:Y:S01]  /*180f0*/  STL [R1+0x1b4], R5 ;  /* 0x0001b40501007387 */ /* 0x0003e20000100800 */
[----:B0-----:R-:W-:Y:S02]  /*18100*/  IMAD.MOV.U32 R4, RZ, RZ, R13 ;  /* 0x000000ffff047224 */ /* 0x001fe400078e000d */
[----:B-1----:R-:W-:Y:S02]  /*18110*/  IMAD.MOV.U32 R5, RZ, RZ, R14 ;  /* 0x000000ffff057224 */ /* 0x002fe400078e000e */
[----:B------:R-:W-:Y:S02]  /*18120*/  IMAD.MOV.U32 R14, RZ, RZ, R15 ;  /* 0x000000ffff0e7224 */ /* 0x000fe400078e000f */
[----:B------:R-:W-:Y:S01]  /*18130*/  IMAD.MOV.U32 R13, RZ, RZ, R26 ;  /* 0x000000ffff0d7224 */ /* 0x000fe200078e001a */
[----:B---3--:R-:W-:-:S04]  /*18140*/  LOP3.LUT R7, R7, R6, RZ, 0x3c, !PT ;  /* 0x0000000607077212 */ /* 0x008fc800078e3cff */
[----:B------:R-:W-:-:S04]  /*18150*/  LOP3.LUT R6, R7, R6, RZ, 0x3c, !PT ;  /* 0x0000000607067212 */ /* 0x000fc800078e3cff */
[----:B------:R-:W-:-:S05]  /*18160*/  LOP3.LUT R7, R7, R6, RZ, 0x3c, !PT ;  /* 0x0000000607077212 */ /* 0x000fca00078e3cff */
[----:B------:R-:W-:-:S05]  /*18170*/  IMAD.WIDE R6, R27, 0x2, R6 ;  /* 0x000000021b067825 */ /* 0x000fca00078e0206 */
[----:B------:R0:W-:Y:S04]  /*18180*/  STL [R1+0x448], R6 ;  /* 0x0004480601007387 */ /* 0x0001e80000100800 */
[----:B------:R-:W2:Y:S04]  /*18190*/  LDL.LU R15, [R1+0x30c] ;  /* 0x00030c00010f7983 */ /* 0x000ea80000300800 */
[----:B------:R-:W3:Y:S04]  /*181a0*/  LDL.LU R26, [R1+0x464] ;  /* 0x00046400011a7983 */ /* 0x000ee80000300800 */
[----:B------:R1:W-:Y:S01]  /*181b0*/  STL [R1+0x2f4], R7 ;  /* 0x0002f40701007387 */ /* 0x0003e20000100800 */
[----:B0-----:R-:W-:-:S03]  /*181c0*/  IMAD.MOV.U32 R6, RZ, RZ, R20 ;  /* 0x000000ffff067224 */ /* 0x001fc600078e0014 */
[----:B------:R-:W2:Y:S01]  /*181d0*/  LDL.LU R20, [R1+0x5d8] ;  /* 0x0005d80001147983 */ /* 0x000ea20000300800 */
[----:B-1----:R-:W-:-:S03]  /*181e0*/  IMAD.MOV.U32 R7, RZ, RZ, R21 ;  /* 0x000000ffff077224 */ /* 0x002fc600078e0015 */
[----:B------:R-:W3:Y:S01]  /*181f0*/  LDL.LU R21, [R1+0x5d4] ;  /* 0x0005d40001157983 */ /* 0x000ee20000300800 */
        /* <DEDUP_REMOVED lines=8> */
[----:B------:R-:W-:-:S04]  /*18280*/  LOP3.LUT R5, R5, R4, RZ, 0x3c, !PT ;  /* 0x0000000405057212 */ /* 0x000fc800078e3cff */
[----:B------:R-:W-:-:S04]  /*18290*/  LOP3.LUT R4, R5, R4, RZ, 0x3c, !PT ;  /* 0x0000000405047212 */ /* 0x000fc800078e3cff */
[----:B------:R-:W-:-:S05]  /*182a0*/  LOP3.LUT R5, R5, R4, RZ, 0x3c, !PT ;  /* 0x0000000405057212 */ /* 0x000fca00078e3cff */
[----:B------:R-:W-:-:S05]  /*182b0*/  IMAD.WIDE R4, R27, 0x2, R4 ;  /* 0x000000021b047825 */ /* 0x000fca00078e0204 */
[----:B------:R2:W-:Y:S04]  /*182c0*/  STL [R1+0x2f8], R4 ;  /* 0x0002f80401007387 */ /* 0x0005e80000100800 */
[----:B------:R3:W-:Y:S01]  /*182d0*/  STL [R1+0x1b8], R5 ;  /* 0x0001b80501007387 */ /* 0x0007e20000100800 */
[----:B--2---:R-:W-:-:S03]  /*182e0*/  IMAD.MOV.U32 R4, RZ, RZ, R20 ;  /* 0x000000ffff047224 */ /* 0x004fc600078e0014 */
[----:B------:R-:W2:Y:S01]  /*182f0*/  LDL.LU R20, [R1+0x5d0] ;  /* 0x0005d00001147983 */ /* 0x000ea20000300800 */
[----:B---3--:R-:W-:-:S03]  /*18300*/  IMAD.MOV.U32 R5, RZ, RZ, R21 ;  /* 0x000000ffff057224 */ /* 0x008fc600078e0015 */
[----:B------:R-:W3:Y:S01]  /*18310*/  LDL.LU R21, [R1+0x5cc] ;  /* 0x0005cc0001157983 */ /* 0x000ee20000300800 */
[----:B------:R-:W-:-:S04]  /*18320*/  LOP3.LUT R7, R7, R6, RZ, 0x3c, !PT ;  /* 0x0000000607077212 */ /* 0x000fc800078e3cff */
[----:B------:R-:W-:-:S04]  /*18330*/  LOP3.LUT R6, R7, R6, RZ, 0x3c, !PT ;  /* 0x0000000607067212 */ /* 0x000fc800078e3cff */
[----:B------:R-:W-:-:S05]  /*18340*/  LOP3.LUT R7, R7, R6, RZ, 0x3c, !PT ;  /* 0x0000000607077212 */ /* 0x000fca00078e3cff */
[----:B------:R-:W-:Y:S01]  /*18350*/  IMAD.WIDE R6, R27, 0x2, R6 ;  /* 0x000000021b067825 */ /* 0x000fe200078e0206 */
[----:B----4-:R-:W-:-:S04]  /*18360*/  LOP3.LUT R9, R9, R8, RZ, 0x3c, !PT ;  /* 0x0000000809097212 */ /* 0x010fc800078e3cff */
[----:B------:R-:W-:-:S04]  /*18370*/  LOP3.LUT R8, R9, R8, RZ, 0x3c, !PT ;  /* 0x0000000809087212 */ /* 0x000fc800078e3cff */
[----:B------:R-:W-:Y:S01]  /*18380*/  LOP3.LUT R9, R9, R8, RZ, 0x3c, !PT ;  /* 0x0000000809097212 */ /* 0x000fe200078e3cff */
[----:B------:R-:W-:Y:S04]  /*18390*/  STL [R1+0x450], R6 ;  /* 0x0004500601007387 */ /* 0x000fe80000100800 */
[----:B------:R-:W-:Y:S01]  /*183a0*/  IMAD.WIDE R8, R27, 0x2, R8 ;  /* 0x000000021b087825 */ /* 0x000fe200078e0208 */
[----:B------:R0:W-:Y:S04]  /*183b0*/  STL [R1+0x2fc], R7 ;  /* 0x0002fc0701007387 */ /* 0x0001e80000100800 */
[----:B------:R-:W-:Y:S01]  /*183c0*/  STL [R1+0x508], R8 ;  /* 0x0005080801007387 */ /* 0x000fe20000100800 */
[----:B0-----:R-:W-:-:S03]  /*183d0*/  IMAD.MOV.U32 R7, RZ, RZ, R3 ;  /* 0x000000ffff077224 */ /* 0x001fc600078e0003 */
[----:B------:R-:W4:Y:S04]  /*183e0*/  LDL.LU R3, [R1+0x114] ;  /* 0x0001140001037983 */ /* 0x000f280000300800 */
[----:B------:R2:W-:Y:S02]  /*183f0*/  STL [R1+0x454], R9 ;  /* 0x0004540901007387 */ /* 0x0005e40000100800 */
[----:B--2---:R-:W-:Y:S02]  /*18400*/  IMAD.MOV.U32 R9, RZ, RZ, R20 ;  /* 0x000000ffff097224 */ /* 0x004fe400078e0014 */
[----:B------:R-:W2:Y:S01]  /*18410*/  LDL.LU R20, [R1+0x5c8] ;  /* 0x0005c80001147983 */ /* 0x000ea20000300800 */
[----:B---3--:R-:W-:-:S03]  /*18420*/  IMAD.MOV.U32 R8, RZ, RZ, R21 ;  /* 0x000000ffff087224 */ /* 0x008fc600078e0015 */
[----:B------:R-:W2:Y:S01]  /*18430*/  LDL.LU R21, [R1+0x5c4] ;  /* 0x0005c40001157983 */ /* 0x000ea20000300800 */
[----:B------:R-:W-:-:S04]  /*18440*/  LOP3.LUT R5, R5, R4, RZ, 0x3c, !PT ;  /* 0x0000000405057212 */ /* 0x000fc800078e3cff */
[----:B------:R-:W-:Y:S01]  /*18450*/  LOP3.LUT R4, R5, R4, RZ, 0x3c, !PT ;  /* 0x0000000405047212 */ /* 0x000fe200078e3cff */
[----:B------:R-:W-:-:S03]  /*18460*/  IMAD.MOV.U32 R6, RZ, RZ, R11 ;  /* 0x000000ffff067224 */ /* 0x000fc600078e000b */
[----:B------:R-:W-:Y:S01]  /*18470*/  LOP3.LUT R5, R5, R4, RZ, 0x3c, !PT ;  /* 0x0000000405057212 */ /* 0x000fe200078e3cff */
[----:B------:R-:W-:-:S04]  /*18480*/  IMAD.WIDE R6, R27, 0x2, R6 ;  /* 0x000000021b067825 */ /* 0x000fc800078e0206 */
[----:B------:R-:W-:-:S05]  /*18490*/  IMAD.WIDE R4, R27, 0x2, R4 ;  /* 0x000000021b047825 */ /* 0x000fca00078e0204 */
[----:B------:R0:W-:Y:S01]  /*184a0*/  STL [R1+0x300], R4 ;  /* 0x0003000401007387 */ /* 0x0001e20000100800 */
[----:B------:R-:W-:-:S03]  /*184b0*/  IMAD.WIDE R8, R27, 0x2, R8 ;  /* 0x000000021b087825 */ /* 0x000fc600078e0208 */
[----:B------:R1:W-:Y:S04]  /*184c0*/  STL [R1+0x1bc], R5 ;  /* 0x0001bc0501007387 */ /* 0x0003e80000100800 */
[----:B------:R3:W-:Y:S01]  /*184d0*/  STL [R1+0x458], R6 ;  /* 0x0004580601007387 */ /* 0x0007e20000100800 */
[----:B0-----:R-:W-:-:S03]  /*184e0*/  IMAD.MOV.U32 R4, RZ, RZ, R14 ;  /* 0x000000ffff047224 */ /* 0x001fc600078e000e */
[----:B------:R0:W-:Y:S01]  /*184f0*/  STL [R1+0x304], R7 ;  /* 0x0003040701007387 */ /* 0x0001e20000100800 */
[----:B-1----:R-:W-:-:S04]  /*18500*/  IMAD.MOV.U32 R5, RZ, RZ, R13 ;  /* 0x000000ffff057224 */ /* 0x002fc800078e000d */
[----:B------:R-:W-:-:S04]  /*18510*/  IMAD.WIDE R4, R27, 0x2, R4 ;  /* 0x000000021b047825 */ /* 0x000fc800078e0204 */
[----:B---3--:R-:W-:Y:S02]  /*18520*/  IMAD.MOV.U32 R6, RZ, RZ, R26 ;  /* 0x000000ffff067224 */ /* 0x008fe400078e001a */
[----:B0-----:R-:W-:Y:S01]  /*18530*/  IMAD.MOV.U32 R7, RZ, RZ, R15 ;  /* 0x000000ffff077224 */ /* 0x001fe200078e000f */
[----:B------:R-:W-:Y:S03]  /*18540*/  STL [R1+0x50c], R8 ;  /* 0x00050c0801007387 */ /* 0x000fe60000100800 */
[----:B------:R-:W-:Y:S01]  /*18550*/  IMAD.WIDE R6, R27, 0x2, R6 ;  /* 0x000000021b067825 */ /* 0x000fe200078e0206 */
[----:B------:R2:W-:Y:S01]  /*18560*/  STL [R1+0x45c], R9 ;  /* 0x00045c0901007387 */ /* 0x0005e20000100800 */
[----:B----4-:R-:W-:-:S05]  /*18570*/  IADD3 R3, R3, -0x1, RZ ;  /* 0xffffffff03037810 */ /* 0x010fca0007ffe0ff */
[----:B------:R0:W-:Y:S04]  /*18580*/  STL [R1+0x114], R3 ;  /* 0x0001140301007387 */ /* 0x0001e80000100800 */
[----:B------:R1:W-:Y:S04]  /*18590*/  STL [R1+0x460], R4 ;  /* 0x0004600401007387 */ /* 0x0003e80000100800 */
[----:B------:R3:W-:Y:S04]  /*185a0*/  STL [R1+0x308], R5 ;  /* 0x0003080501007387 */ /* 0x0007e80000100800 */
[----:B------:R3:W-:Y:S04]  /*185b0*/  STL [R1+0x464], R6 ;  /* 0x0004640601007387 */ /* 0x0007e80000100800 */
[----:B------:R3:W-:Y:S01]  /*185c0*/  STL [R1+0x30c], R7 ;  /* 0x00030c0701007387 */ /* 0x0007e20000100800 */
[----:B------:R-:W-:Y:S01]  /*185d0*/  ISETP.NE.U32.AND P0, PT, R3, RZ, PT ;  /* 0x000000ff0300720c */ /* 0x000fe20003f05070 */
[----:B------:R-:W-:-:S04]  /*185e0*/  IMAD.MOV.U32 R11, RZ, RZ, c[0x0][0x188] ;  /* 0x00006200ff0b7624 */ /* 0x000fc800078e00ff */
[----:B------:R-:W-:Y:S01]  /*185f0*/  IMAD.SHL.U32 R11, R11, 0x40, RZ ;  /* 0x000000400b0b7824 */ /* 0x000fe200078e00ff */
[----:B------:R-:W-:-:S03]  /*18600*/  UIADD3 UR4, UR4, -0x40, URZ ;  /* 0xffffffc004047890 */ /* 0x000fc6000fffe03f */
[----:B--2---:R-:W-:-:S04]  /*18610*/  IMAD.WIDE R8, R11, 0x2, R20 ;  /* 0x000000020b087825 */ /* 0x004fc800078e0214 */
[----:B0-----:R-:W-:Y:S02]  /*18620*/  IMAD.MOV.U32 R3, RZ, RZ, R8 ;  /* 0x000000ffff037224 */ /* 0x001fe400078e0008 */
[----:B-1----:R-:W-:Y:S01]  /*18630*/  IMAD.MOV.U32 R4, RZ, RZ, R9 ;  /* 0x000000ffff047224 */ /* 0x002fe200078e0009 */
[----:B---3--:R-:W-:Y:S01]  /*18640*/  @!P0 CALL.REL.NOINC `(.L_x_2) ;  /* 0x0000001000008944 */ /* 0x008fe20003c00000 */
[----:B------:R-:W-:Y:S05]  /*18650*/  BRA `(.L_x_3) ;  /* 0xffff4c7000007947 */ /* 0x000fea000383ffff */
.L_x_2:
[----:B------:R0:W-:Y:S01]  /*18660*/  STL [R1+0x5cc], R25 ;  /* 0x0005cc1901007387 */ /* 0x0001e20000100800 */
[----:B------:R-:W-:-:S03]  /*18670*/  IMAD.MOV.U32 R7, RZ, RZ, R19 ;  /* 0x000000ffff077224 */ /* 0x000fc600078e0013 */
[----:B-----5:R1:W-:Y:S01]  /*18680*/  STL [R1+0x5c8], R22 ;  /* 0x0005c81601007387 */ /* 0x0203e20000100800 */
[----:B0-----:R-:W-:-:S03]  /*18690*/  IMAD.MOV.U32 R25, RZ, RZ, R10 ;  /* 0x000000ffff197224 */ /* 0x001fc600078e000a */
[----:B-1----:R-:W2:Y:S04]  /*186a0*/  LDL.LU R22, [R1+0x5c] ;  /* 0x00005c0001167983 */ /* 0x002ea80000300800 */
[----:B------:R-:W2:Y:S04]  /*186b0*/  LDL.LU R6, [R1+0x7c] ;  /* 0x00007c0001067983 */ /* 0x000ea80000300800 */
[----:B------:R0:W-:Y:S04]  /*186c0*/  STL [R1+0x5c4], R23 ;  /* 0x0005c41701007387 */ /* 0x0001e80000100800 */
[----:B0-----:R-:W3:Y:S04]  /*186d0*/  LDL.LU R23, [R1+0x8c] ;  /* 0x00008c0001177983 */ /* 0x001ee80000300800 */
[----:B------:R-:W3:Y:S04]  /*186e0*/  LDL.LU R5, [R1+0xac] ;  /* 0x0000ac0001057983 */ /* 0x000ee80000300800 */
[----:B------:R-:W4:Y:S04]  /*186f0*/  LDL.LU R0, [R1+0x3c] ;  /* 0x00003c0001007983 */ /* 0x000f280000300800 */
        /* <DEDUP_REMOVED lines=10> */
[----:B------:R-:W4:Y:S01]  /*187a0*/  LDL.LU R13, [R1+0x54] ;  /* 0x00005400010d7983 */ /* 0x000f220000300800 */
[----:B------:R-:W-:-:S03]  /*187b0*/  F2FP.BF16.PACK_AB R7, R25, R7 ;  /* 0x000000071907723e */ /* 0x000fc600000010ff */
[----:B------:R-:W4:Y:S04]  /*187c0*/  LDL.LU R14, [R1+0x74] ;  /* 0x00007400010e7983 */ /* 0x000f280000300800 */
[----:B------:R-:W4:Y:S04]  /*187d0*/  LDL.LU R26, [R1+0x84] ;  /* 0x00008400011a7983 */ /* 0x000f280000300800 */
[----:B------:R-:W4:Y:S04]  /*187e0*/  LDL.LU R27, [R1+0xa4] ;  /* 0x0000a400011b7983 */ /* 0x000f280000300800 */
[----:B------:R-:W4:Y:S04]  /*187f0*/  LDL.LU R19, [R1+0x34] ;  /* 0x0000340001137983 */ /* 0x000f280000300800 */
[----:B------:R-:W4:Y:S01]  /*18800*/  LDL.LU R25, [R1+0x5cc] ;  /* 0x0005cc0001197983 */ /* 0x000f220000300800 */
[----:B--2---:R-:W-:-:S03]  /*18810*/  F2FP.BF16.PACK_AB R6, R22, R6 ;  /* 0x000000061606723e */ /* 0x004fc600000010ff */
[----:B------:R-:W2:Y:S01]  /*18820*/  LDL.LU R22, [R1+0x5c8] ;  /* 0x0005c80001167983 */ /* 0x000ea20000300800 */
[----:B---3--:R-:W-:-:S03]  /*18830*/  F2FP.BF16.PACK_AB R5, R23, R5 ;  /* 0x000000051705723e */ /* 0x008fc600000010ff */
[----:B------:R-:W2:Y:S01]  /*18840*/  LDL.LU R23, [R1+0x5c4] ;  /* 0x0005c40001177983 */ /* 0x000ea20000300800 */
[----:B----4-:R-:W-:Y:S02]  /*18850*/  F2FP.BF16.PACK_AB R4, R0, R4 ;  /* 0x000000040004723e */ /* 0x010fe400000010ff */
[----:B------:R-:W-:Y:S02]  /*18860*/  F2FP.BF16.PACK_AB R11, R2, R11 ;  /* 0x0000000b020b723e */ /* 0x000fe400000010ff */
[----:B------:R-:W-:Y:S02]  /*18870*/  F2FP.BF16.PACK_AB R10, R3, R10 ;  /* 0x0000000a030a723e */ /* 0x000fe400000010ff */
[----:B------:R-:W-:Y:S02]  /*18880*/  F2FP.BF16.PACK_AB R9, R8, R9 ;  /* 0x000000090809723e */ /* 0x000fe400000010ff */
[----:B------:R-:W-:Y:S02]  /*18890*/  F2FP.BF16.PACK_AB R8, R20, R21 ;  /* 0x000000151408723e */ /* 0x000fe400000010ff */
[----:B------:R-:W-:-:S02]  /*188a0*/  F2FP.BF16.PACK_AB R15, R12, R15 ;  /* 0x0000000f0c0f723e */ /* 0x000fc400000010ff */
[----:B------:R-:W-:Y:S02]  /*188b0*/  F2FP.BF16.PACK_AB R14, R13, R14 ;  /* 0x0000000e0d0e723e */ /* 0x000fe400000010ff */
[----:B------:R-:W-:Y:S02]  /*188c0*/  F2FP.BF16.PACK_AB R13, R26, R27 ;  /* 0x0000001b1a0d723e */ /* 0x000fe400000010ff */
[----:B------:R-:W-:Y:S02]  /*188d0*/  F2FP.BF16.PACK_AB R12, R19, R29 ;  /* 0x0000001d130c723e */ /* 0x000fe400000010ff */
[----:B------:R-:W-:Y:S02]  /*188e0*/  F2FP.BF16.PACK_AB R19, R18, R17 ;  /* 0x000000111213723e */ /* 0x000fe400000010ff */
[----:B------:R-:W-:Y:S02]  /*188f0*/  F2FP.BF16.PACK_AB R18, R16, R28 ;  /* 0x0000001c1012723e */ /* 0x000fe400000010ff */
[----:B------:R-:W-:-:S02]  /*18900*/  F2FP.BF16.PACK_AB R17, R25, R24 ;  /* 0x000000181911723e */ /* 0x000fc400000010ff */
[----:B--2---:R-:W-:Y:S02]  /*18910*/  F2FP.BF16.PACK_AB R16, R23, R22 ;  /* 0x000000161710723e */ /* 0x004fe400000010ff */
.L_x_1:
[----:B------:R-:W2:Y:S04]  /*18920*/  LDL.LU R3, [R1+0x544] ;  /* 0x0005440001037983 */ /* 0x000ea80000300800 */
[----:B------:R-:W3:Y:S04]  /*18930*/  LDL.LU R24, [R1+0x53c] ;  /* 0x00053c0001187983 */ /* 0x000ee80000300800 */
[----:B------:R-:W4:Y:S04]  /*18940*/  LDL.LU R22, [R1+0x104] ;  /* 0x0001040001167983 */ /* 0x000f280000300800 */
[----:B------:R-:W5:Y:S04]  /*18950*/  LDL.LU R21, [R1+0x540] ;  /* 0x0005400001157983 */ /* 0x000f680000300800 */
[----:B------:R-:W1:Y:S02]  /*18960*/  S2R R23, SR_TID.X ;  /* 0x0000000000177919 */ /* 0x000e640000002100 */
[----:B01----:R-:W-:-:S02]  /*18970*/  IMAD.SHL.U32 R2, R23, 0x80, RZ ;  /* 0x0000008017027824 */ /* 0x003fc400078e00ff */
[C---:B------:R-:W-:Y:S02]  /*18980*/  IMAD.SHL.U32 R0, R23.reuse, 0x4, RZ ;  /* 0x0000000417007824 */ /* 0x040fe400078e00ff */
[----:B------:R-:W-:-:S05]  /*18990*/  IMAD.SHL.U32 R20, R23, 0x200, RZ ;  /* 0x0000020017147824 */ /* 0x000fca00078e00ff */
[----:B------:R-:W-:Y:S01]  /*189a0*/  LOP3.LUT R20, R20, 0xc00, RZ, 0xc0, !PT ;  /* 0x00000c0014147812 */ /* 0x000fe200078ec0ff */
[----:B------:R-:W-:Y:S01]  /*189b0*/  BAR.SYNC.DEFER_BLOCKING 0x0 ;  /* 0x0000000000007b1d */ /* 0x000fe20000010000 */
[----:B--2---:R-:W-:Y:S02]  /*189c0*/  LOP3.LUT R3, R3, 0xc00, R2, 0xf8, !PT ;  /* 0x00000c0003037812 */ /* 0x004fe400078ef802 */
[----:B------:R-:W-:Y:S02]  /*189d0*/  LOP3.LUT R2, R23, 0x20, RZ, 0xc0, !PT ;  /* 0x0000002017027812 */ /* 0x000fe400078ec0ff */
[----:B------:R-:W-:Y:S02]  /*189e0*/  LOP3.LUT R3, R3, 0x70, R0, 0x78, !PT ;  /* 0x0000007003037812 */ /* 0x000fe400078e7800 */
[----:B---3--:R-:W-:-:S03]  /*189f0*/  LOP3.LUT R0, R20, 0x1f0, R24, 0xf8, !PT ;  /* 0x000001f014007812 */ /* 0x008fc600078ef818 */
[----:B------:R-:W-:-:S05]  /*18a00*/  IMAD R20, R2, 0x10, R3 ;  /* 0x0000001002147824 */ /* 0x000fca00078e0203 */
[----:B------:R-:W-:Y:S04]  /*18a10*/  STS.128 [R20], R16 ;  /* 0x0000001014007388 */ /* 0x000fe80000000c00 */
[----:B------:R-:W-:Y:S04]  /*18a20*/  STS.128 [R20+0x100], R12 ;  /* 0x0001000c14007388 */ /* 0x000fe80000000c00 */
[----:B------:R-:W-:Y:S04]  /*18a30*/  STS.128 [R20+0x80], R8 ;  /* 0x0000800814007388 */ /* 0x000fe80000000c00 */
[----:B------:R0:W-:Y:S04]  /*18a40*/  STS.128 [R20+0x180], R4 ;  /* 0x0001800414007388 */ /* 0x0001e80000000c00 */
[----:B------:R-:W1:Y:S01]  /*18a50*/  S2R R24, SR_TID.X ;  /* 0x0000000000187919 */ /* 0x000e620000002100 */
[----:B------:R-:W-:-:S03]  /*18a60*/  LOP3.LUT R0, R0, 0x20, R23, 0x78, !PT ;  /* 0x0000002000007812 */ /* 0x000fc600078e7817 */
[----:B------:R-:W-:Y:S01]  /*18a70*/  BAR.SYNC.DEFER_BLOCKING 0x0 ;  /* 0x0000000000007b1d */ /* 0x000fe20000010000 */
[----:B------:R-:W-:-:S04]  /*18a80*/  SHF.R.U32.HI R23, RZ, 0x4, R23 ;  /* 0x00000004ff177819 */ /* 0x000fc80000011617 */
[----:B------:R-:W-:Y:S01]  /*18a90*/  SGXT.U32 R23, R23, 0x2 ;  /* 0x000000021717781a */ /* 0x000fe20000000000 */
[----:B------:R-:W2:Y:S01]  /*18aa0*/  LDS.128 R16, [R0] ;  /* 0x0000000000107984 */ /* 0x000ea20000000c00 */
[----:B-1----:R-:W-:Y:S01]  /*18ab0*/  SHF.R.U32.HI R25, RZ, 0x4, R24 ;  /* 0x00000004ff197819 */ /* 0x002fe20000011618 */
[----:B-----5:R-:W-:Y:S02]  /*18ac0*/  IMAD R3, R21, c[0x0][0x194], RZ ;  /* 0x0000650015037a24 */ /* 0x020fe400078e02ff */
[----:B------:R-:W-:Y:S01]  /*18ad0*/  LDS.128 R8, [R0+0x200] ;  /* 0x0002000000087984 */ /* 0x000fe20000000c00 */
[----:B----4-:R-:W-:Y:S02]  /*18ae0*/  LOP3.LUT R2, R22, 0x7c, R25, 0xfe, !PT ;  /* 0x0000007c16027812 */ /* 0x010fe400078efe19 */
[----:B------:R-:W-:-:S03]  /*18af0*/  IADD3 R24, R25, 0x3c, RZ ;  /* 0x0000003c19187810 */ /* 0x000fc60007ffe0ff */
[----:B------:R1:W-:Y:S01]  /*18b00*/  STL [R1+0x28], R2 ;  /* 0x0000280201007387 */ /* 0x0003e20000100800 */
[C-C-:B0-----:R-:W-:Y:S02]  /*18b10*/  LOP3.LUT R5, R22.reuse, 0x78, R23.reuse, 0xfe, !PT ;  /* 0x0000007816057812 */ /* 0x141fe400078efe17 */
[C-C-:B------:R-:W-:Y:S02]  /*18b20*/  LOP3.LUT R4, R22.reuse, 0x74, R23.reuse, 0xfe, !PT ;  /* 0x0000007416047812 */ /* 0x140fe400078efe17 */
[C---:B-1----:R-:W-:Y:S02]  /*18b30*/  LOP3.LUT R2, R22.reuse, R24, RZ, 0xfc, !PT ;  /* 0x0000001816027212 */ /* 0x042fe400078efcff */
[----:B------:R-:W-:-:S03]  /*18b40*/  LOP3.LUT R6, R22, 0x70, R23, 0xfe, !PT ;  /* 0x0000007016067812 */ /* 0x000fc600078efe17 */
[----:B------:R-:W-:Y:S04]  /*18b50*/  STL [R1+0x24], R2 ;  /* 0x0000240201007387 */ /* 0x000fe80000100800 */
[----:B------:R0:W-:Y:S04]  /*18b60*/  STL [R1+0x60], R5 ;  /* 0x0000600501007387 */ /* 0x0001e80000100800 */
[----:B------:R1:W-:Y:S01]  /*18b70*/  STL [R1+0x18], R4 ;  /* 0x0000180401007387 */ /* 0x0003e20000100800 */
[----:B0-----:R-:W-:-:S03]  /*18b80*/  LOP3.LUT R5, R22, 0x6c, R23, 0xfe, !PT ;  /* 0x0000006c16057812 */ /* 0x001fc600078efe17 */
[----:B------:R0:W-:Y:S01]  /*18b90*/  STL [R1+0x5c], R6 ;  /* 0x00005c0601007387 */ /* 0x0001e20000100800 */
[----:B-1----:R-:W-:-:S03]  /*18ba0*/  LOP3.LUT R4, R22, 0x68, R23, 0xfe, !PT ;  /* 0x0000006816047812 */ /* 0x002fc600078efe17 */
[----:B------:R1:W-:Y:S04]  /*18bb0*/  STL [R1+0x58], R5 ;  /* 0x0000580501007387 */ /* 0x0003e80000100800 */
[----:B------:R3:W-:Y:S01]  /*18bc0*/  STL [R1+0x54], R4 ;  /* 0x0000540401007387 */ /* 0x0007e20000100800 */
[C-C-:B0-----:R-:W-:Y:S02]  /*18bd0*/  LOP3.LUT R6, R22.reuse, 0x64, R23.reuse, 0xfe, !PT ;  /* 0x0000006416067812 */ /* 0x141fe400078efe17 */
[----:B-1----:R-:W-:-:S03]  /*18be0*/  LOP3.LUT R5, R22, 0x60, R23, 0xfe, !PT ;  /* 0x0000006016057812 */ /* 0x002fc600078efe17 */
[----:B------:R-:W-:Y:S01]  /*18bf0*/  STL [R1+0x2c], R6 ;  /* 0x00002c0601007387 */ /* 0x000fe20000100800 */
[----:B---3--:R-:W-:-:S03]  /*18c00*/  LOP3.LUT R4, R22, 0x5c, R23, 0xfe, !PT ;  /* 0x0000005c16047812 */ /* 0x008fc600078efe17 */
[----:B------:R-:W-:Y:S04]  /*18c10*/  STL [R1+0x50], R5 ;  /* 0x0000500501007387 */ /* 0x000fe80000100800 */
[----:B------:R0:W-:Y:S04]  /*18c20*/  STL [R1+0x4c], R4 ;  /* 0x00004c0401007387 */ /* 0x0001e80000100800 */
[----:B--2---:R-:W-:Y:S04]  /*18c30*/  STL [R1+0x5e0], R17 ;  /* 0x0005e01101007387 */ /* 0x004fe80000100800 */
[----:B------:R-:W-:Y:S01]  /*18c40*/  STL [R1+0x5cc], R18 ;  /* 0x0005cc1201007387 */ /* 0x000fe20000100800 */
[----:B0-----:R-:W-:-:S03]  /*18c50*/  LOP3.LUT R4, R22, 0x58, R23, 0xfe, !PT ;  /* 0x0000005816047812 */ /* 0x001fc600078efe17 */
[----:B------:R0:W-:Y:S02]  /*18c60*/  STL [R1+0x5c4], R19 ;  /* 0x0005c41301007387 */ /* 0x0001e40000100800 */
[----:B0-----:R-:W-:-:S05]  /*18c70*/  LOP3.LUT R19, R22, 0x54, R23, 0xfe, !PT ;  /* 0x0000005416137812 */ /* 0x001fca00078efe17 */
[----:B------:R-:W-:Y:S04]  /*18c80*/  STL [R1+0x5c8], R19 ;  /* 0x0005c81301007387 */ /* 0x000fe80000100800 */
[----:B------:R0:W-:Y:S02]  /*18c90*/  STL [R1+0x48], R4 ;  /* 0x0000480401007387 */ /* 0x0001e40000100800 */
[----:B0-----:R-:W-:-:S05]  /*18ca0*/  LOP3.LUT R4, R0, 0x40, RZ, 0x3c, !PT ;  /* 0x0000004000047812 */ /* 0x001fca00078e3cff */
[----:B------:R-:W0:Y:S01]  /*18cb0*/  LDS.128 R12, [R4] ;  /* 0x00000000040c7984 */ /* 0x000e220000000c00 */
[C-C-:B------:R-:W-:Y:S02]  /*18cc0*/  LOP3.LUT R6, R22.reuse, 0x50, R23.reuse, 0xfe, !PT ;  /* 0x0000005016067812 */ /* 0x140fe400078efe17 */
[C-C-:B------:R-:W-:Y:S02]  /*18cd0*/  LOP3.LUT R5, R22.reuse, 0x4c, R23.reuse, 0xfe, !PT ;  /* 0x0000004c16057812 */ /* 0x140fe400078efe17 */
[C-C-:B------:R-:W-:Y:S01]  /*18ce0*/  LOP3.LUT R19, R22.reuse, 0x48, R23.reuse, 0xfe, !PT ;  /* 0x0000004816137812 */ /* 0x140fe200078efe17 */
[----:B------:R-:W-:Y:S01]  /*18cf0*/  STL [R1+0x40], R6 ;  /* 0x0000400601007387 */ /* 0x000fe20000100800 */
[----:B------:R-:W-:-:S03]  /*18d00*/  LOP3.LUT R18, R22, 0x44, R23, 0xfe, !PT ;  /* 0x0000004416127812 */ /* 0x000fc600078efe17 */
[----:B------:R1:W-:Y:S04]  /*18d10*/  STL [R1+0x3c], R5 ;  /* 0x00003c0501007387 */ /* 0x0003e80000100800 */
[----:B------:R2:W-:Y:S01]  /*18d20*/  STL [R1+0x5d0], R19 ;  /* 0x0005d01301007387 */ /* 0x0005e20000100800 */
[C-C-:B------:R-:W-:Y:S02]  /*18d30*/  LOP3.LUT R0, R22.reuse, 0x30, R23.reuse, 0xfe, !PT ;  /* 0x0000003016007812 */ /* 0x140fe400078efe17 */
[C-C-:B-1----:R-:W-:Y:S02]  /*18d40*/  LOP3.LUT R5, R22.reuse, 0x40, R23.reuse, 0xfe, !PT ;  /* 0x0000004016057812 */ /* 0x142fe400078efe17 */
[----:B--2---:R-:W-:Y:S01]  /*18d50*/  LOP3.LUT R19, R22, 0x38, R23, 0xfe, !PT ;  /* 0x0000003816137812 */ /* 0x004fe200078efe17 */
[----:B------:R-:W-:Y:S01]  /*18d60*/  STL [R1+0x5d4], R18 ;  /* 0x0005d41201007387 */ /* 0x000fe20000100800 */
[----:B------:R-:W-:-:S02]  /*18d70*/  ISETP.GE.AND P0, PT, R21, c[0x0][0x178], PT ;  /* 0x00005e0015007a0c */ /* 0x000fc40003f06270 */
[----:B------:R-:W-:Y:S01]  /*18d80*/  LOP3.LUT R2, R22, R23, RZ, 0xfc, !PT ;  /* 0x0000001716027212 */ /* 0x000fe200078efcff */
[----:B------:R-:W-:Y:S04]  /*18d90*/  STL [R1+0x5d8], R19 ;  /* 0x0005d81301007387 */ /* 0x000fe80000100800 */
[----:B------:R-:W-:Y:S01]  /*18da0*/  STL [R1+0x30], R5 ;  /* 0x0000300501007387 */ /* 0x000fe20000100800 */
[C---:B------:R-:W-:Y:S01]  /*18db0*/  ISETP.LT.AND P2, PT, R2.reuse, c[0x0][0x17c], !P0 ;  /* 0x00005f0002007a0c */ /* 0x040fe20004741270 */
[----:B------:R-:W-:Y:S02]  /*18dc0*/  IMAD R2, R2, c[0x0][0x198], RZ ;  /* 0x0000660002027a24 */ /* 0x000fe400078e02ff */
[----:B------:R-:W1:Y:S04]  /*18dd0*/  LDS.128 R4, [R4+0x200] ;  /* 0x0002000004047984 */ /* 0x000e680000000c00 */
[----:B0-----:R-:W-:Y:S04]  /*18de0*/  STL [R1+0x5e8], R13 ;  /* 0x0005e80d01007387 */ /* 0x001fe80000100800 */
[----:B------:R-:W-:Y:S04]  /*18df0*/  STL [R1+0x5e4], R14 ;  /* 0x0005e40e01007387 */ /* 0x000fe80000100800 */
[----:B------:R-:W-:Y:S04]  /*18e00*/  STL [R1+0x5dc], R15 ;  /* 0x0005dc0f01007387 */ /* 0x000fe80000100800 */
[----:B------:R0:W-:Y:S02]  /*18e10*/  STL [R1+0x14], R0 ;  /* 0x0000140001007387 */ /* 0x0001e40000100800 */
[----:B0-----:R-:W-:-:S04]  /*18e20*/  LEA R0, P1, R3, c[0x0][0x170], 0x1 ;  /* 0x00005c0003007a11 */ /* 0x001fc800078208ff */
[----:B------:R-:W-:Y:S02]  /*18e30*/  LEA.HI.X.SX32 R3, R3, c[0x0][0x174], 0x1, P1 ;  /* 0x00005d0003037a11 */ /* 0x000fe400008f0eff */
[----:B------:R-:W-:-:S04]  /*18e40*/  LEA R24, P1, R2, R0, 0x1 ;  /* 0x0000000002187211 */ /* 0x000fc800078208ff */
[----:B------:R-:W-:-:S05]  /*18e50*/  LEA.HI.X.SX32 R25, R2, R3, 0x1, P1 ;  /* 0x0000000302197211 */ /* 0x000fca00008f0eff */
[----:B------:R0:W-:Y:S04]  /*18e60*/  @P2 STG.E.U16 [R24.64], R16 ;  /* 0x0000001018002986 */ /* 0x0001e8000c101506 */
[----:B0-----:R-:W2:Y:S01]  /*18e70*/  LDL.LU R25, [R1+0x18] ;  /* 0x0000180001197983 */ /* 0x001ea20000300800 */
[C-C-:B------:R-:W-:Y:S02]  /*18e80*/  LOP3.LUT R21, R22.reuse, 0x4, R23.reuse, 0xfe, !PT ;  /* 0x0000000416157812 */ /* 0x140fe400078efe17 */
[C-C-:B------:R-:W-:Y:S02]  /*18e90*/  LOP3.LUT R18, R22.reuse, 0x34, R23.reuse, 0xfe, !PT ;  /* 0x0000003416127812 */ /* 0x140fe400078efe17 */
[C-C-:B------:R-:W-:Y:S02]  /*18ea0*/  LOP3.LUT R19, R22.reuse, 0x2c, R23.reuse, 0xfe, !PT ;  /* 0x0000002c16137812 */ /* 0x140fe400078efe17 */
[----:B------:R-:W-:-:S02]  /*18eb0*/  LOP3.LUT R15, R22, 0x28, R23, 0xfe, !PT ;  /* 0x00000028160f7812 */ /* 0x000fc400078efe17 */
[C-C-:B------:R-:W-:Y:S02]  /*18ec0*/  LOP3.LUT R17, R22.reuse, 0x24, R23.reuse, 0xfe, !PT ;  /* 0x0000002416117812 */ /* 0x140fe400078efe17 */
[C-C-:B------:R-:W-:Y:S02]  /*18ed0*/  LOP3.LUT R14, R22.reuse, 0x20, R23.reuse, 0xfe, !PT ;  /* 0x00000020160e7812 */ /* 0x140fe400078efe17 */
[C-C-:B------:R-:W-:Y:S02]  /*18ee0*/  LOP3.LUT R13, R22.reuse, 0x1c, R23.reuse, 0xfe, !PT ;  /* 0x0000001c160d7812 */ /* 0x140fe400078efe17 */
[C-C-:B------:R-:W-:Y:S02]  /*18ef0*/  LOP3.LUT R29, R22.reuse, 0x18, R23.reuse, 0xfe, !PT ;  /* 0x00000018161d7812 */ /* 0x140fe400078efe17 */
[C-C-:B------:R-:W-:Y:S02]  /*18f00*/  LOP3.LUT R28, R22.reuse, 0x14, R23.reuse, 0xfe, !PT ;  /* 0x00000014161c7812 */ /* 0x140fe400078efe17 */
[----:B------:R-:W-:-:S02]  /*18f10*/  LOP3.LUT R27, R22, 0x10, R23, 0xfe, !PT ;  /* 0x00000010161b7812 */ /* 0x000fc400078efe17 */
[C-C-:B------:R-:W-:Y:S02]  /*18f20*/  LOP3.LUT R26, R22.reuse, 0xc, R23.reuse, 0xfe, !PT ;  /* 0x0000000c161a7812 */ /* 0x140fe400078efe17 */
[----:B------:R-:W-:Y:S02]  /*18f30*/  LOP3.LUT R23, R22, 0x8, R23, 0xfe, !PT ;  /* 0x0000000816177812 */ /* 0x000fe400078efe17 */
[C---:B------:R-:W-:Y:S01]  /*18f40*/  ISETP.LT.AND P3, PT, R21.reuse, c[0x0][0x17c], !P0 ;  /* 0x00005f0015007a0c */ /* 0x040fe20004761270 */
[----:B------:R-:W-:Y:S01]  /*18f50*/  IMAD R21, R21, c[0x0][0x198], RZ ;  /* 0x0000660015157a24 */ /* 0x000fe200078e02ff */
[C---:B------:R-:W-:Y:S01]  /*18f60*/  ISETP.LT.AND P4, PT, R23.reuse, c[0x0][0x17c], !P0 ;  /* 0x00005f0017007a0c */ /* 0x040fe20004781270 */
[----:B------:R-:W-:Y:S01]  /*18f70*/  IMAD R23, R23, c[0x0][0x198], RZ ;  /* 0x0000660017177a24 */ /* 0x000fe200078e02ff */
[C---:B------:R-:W-:Y:S01]  /*18f80*/  ISETP.LT.AND P1, PT, R26.reuse, c[0x0][0x17c], !P0 ;  /* 0x00005f001a007a0c */ /* 0x040fe20004721270 */
[----:B------:R-:W-:Y:S01]  /*18f90*/  IMAD R26, R26, c[0x0][0x198], RZ ;  /* 0x000066001a1a7a24 */ /* 0x000fe200078e02ff */
[----:B------:R-:W-:-:S02]  /*18fa0*/  LEA R20, P6, R21, R0, 0x1 ;  /* 0x0000000015147211 */ /* 0x000fc400078c08ff */
[-C--:B------:R-:W-:Y:S02]  /*18fb0*/  LEA R22, P5, R23, R0.reuse, 0x1 ;  /* 0x0000000017167211 */ /* 0x080fe400078a08ff */
[-C--:B------:R-:W-:Y:S02]  /*18fc0*/  LEA.HI.X.SX32 R21, R21, R3.reuse, 0x1, P6 ;  /* 0x0000000315157211 */ /* 0x080fe400030f0eff */
[----:B------:R-:W-:Y:S02]  /*18fd0*/  LEA R24, P6, R26, R0, 0x1 ;  /* 0x000000001a187211 */ /* 0x000fe400078c08ff */
[----:B------:R-:W-:Y:S02]  /*18fe0*/  LEA.HI.X.SX32 R23, R23, R3, 0x1, P5 ;  /* 0x0000000317177211 */ /* 0x000fe400028f0eff */
[C---:B------:R-:W-:Y:S01]  /*18ff0*/  ISETP.LT.AND P5, PT, R27.reuse, c[0x0][0x17c], !P0 ;  /* 0x00005f001b007a0c */ /* 0x040fe200047a1270 */
[----:B------:R-:W-:Y:S01]  /*19000*/  IMAD R27, R27, c[0x0][0x198], RZ ;  /* 0x000066001b1b7a24 */ /* 0x000fe200078e02ff */
[----:B------:R0:W-:Y:S04]  /*19010*/  @P3 STG.E.U16 [R20.64], R12 ;  /* 0x0000000c14003986 */ /* 0x0001e8000c101506 */
[----:B------:R3:W-:Y:S01]  /*19020*/  @P4 STG.E.U16 [R22.64], R8 ;  /* 0x0000000816004986 */ /* 0x0007e2000c101506 */
[----:B------:R-:W-:-:S02]  /*19030*/  PRMT R16, R16, 0x7632, R16 ;  /* 0x0000763210107816 */ /* 0x000fc40000000010 */
[----:B------:R-:W-:Y:S02]  /*19040*/  ISETP.LT.AND P4, PT, R29, c[0x0][0x17c], !P0 ;  /* 0x00005f001d007a0c */ /* 0x000fe40004781270 */
[----:B0-----:R-:W-:Y:S01]  /*19050*/  LEA R20, P3, R27, R0, 0x1 ;  /* 0x000000001b147211 */ /* 0x001fe200078608ff */
[----:B------:R-:W-:-:S03]  /*19060*/  IMAD R29, R29, c[0x0][0x198], RZ ;  /* 0x000066001d1d7a24 */ /* 0x000fc600078e02ff */
[-C--:B------:R-:W-:Y:S02]  /*19070*/  LEA.HI.X.SX32 R21, R27, R3.reuse, 0x1, P3 ;  /* 0x000000031b157211 */ /* 0x080fe400018f0eff */
[----:B---3--:R-:W-:Y:S02]  /*19080*/  PRMT R8, R8, 0x7632, R8 ;  /* 0x0000763208087816 */ /* 0x008fe40000000008 */
[----:B--2---:R-:W-:Y:S02]  /*19090*/  ISETP.LT.AND P2, PT, R25, c[0x0][0x17c], !P0 ;  /* 0x00005f0019007a0c */ /* 0x004fe40004741270 */
[----:B------:R-:W-:-:S05]  /*190a0*/  LEA.HI.X.SX32 R25, R26, R3, 0x1, P6 ;  /* 0x000000031a197211 */ /* 0x000fca00030f0eff */
[----:B-1----:R0:W-:Y:S01]  /*190b0*/  @P1 STG.E.U16 [R24.64], R4 ;  /* 0x0000000418001986 */ /* 0x0021e2000c101506 */
[C---:B------:R-:W-:Y:S01]  /*190c0*/  ISETP.LT.AND P1, PT, R28.reuse, c[0x0][0x17c], !P0 ;  /* 0x00005f001c007a0c */ /* 0x040fe20004721270 */
[----:B------:R-:W-:-:S05]  /*190d0*/  IMAD R28, R28, c[0x0][0x198], RZ ;  /* 0x000066001c1c7a24 */ /* 0x000fca00078e02ff */
[CC--:B------:R-:W-:Y:S01]  /*190e0*/  LEA R22, P3, R28.reuse, R0.reuse, 0x1 ;  /* 0x000000001c167211 */ /* 0x0c0fe200078608ff */
[----:B------:R1:W-:Y:S03]  /*190f0*/  @P5 STG.E.U16 [R20.64], R16 ;  /* 0x0000001014005986 */ /* 0x0003e6000c101506 */
[----:B------:R-:W-:Y:S01]  /*19100*/  LEA.HI.X.SX32 R23, R28, R3, 0x1, P3 ;  /* 0x000000031c177211 */ /* 0x000fe200018f0eff */
[----:B0-----:R-:W2:Y:S01]  /*19110*/  LDL.LU R24, [R1+0x14] ;  /* 0x0000140001187983 */ /* 0x001ea20000300800 */
[----:B------:R-:W-:Y:S01]  /*19120*/  PRMT R4, R12, 0x7632, R4 ;  /* 0x000076320c047816 */ /* 0x000fe20000000004 */
[----:B------:R-:W-:Y:S01]  /*19130*/  IMAD R12, R13, c[0x0][0x198], RZ ;  /* 0x000066000d0c7a24 */ /* 0x000fe200078e02ff */
[----:B-1----:R-:W-:-:S03]  /*19140*/  LEA R20, P5, R29, R0, 0x1 ;  /* 0x000000001d147211 */ /* 0x002fc600078a08ff */
[----:B------:R0:W-:Y:S01]  /*19150*/  @P1 STG.E.U16 [R22.64], R4 ;  /* 0x0000000416001986 */ /* 0x0001e2000c101506 */
[----:B------:R-:W-:-:S03]  /*19160*/  LEA.HI.X.SX32 R21, R29, R3, 0x1, P5 ;  /* 0x000000031d157211 */ /* 0x000fc600028f0eff */
[----:B------:R-:W3:Y:S01]  /*19170*/  LDL.LU R27, [R1+0x2c] ;  /* 0x00002c00011b7983 */ /* 0x000ee20000300800 */
[----:B------:R-:W-:Y:S02]  /*19180*/  ISETP.LT.AND P3, PT, R13, c[0x0][0x17c], !P0 ;  /* 0x00005f000d007a0c */ /* 0x000fe40004761270 */
[----:B------:R-:W-:Y:S01]  /*19190*/  ISETP.LT.AND P1, PT, R14, c[0x0][0x17c], !P0 ;  /* 0x00005f000e007a0c */ /* 0x000fe20004721270 */
[----:B------:R1:W-:Y:S01]  /*191a0*/  @P4 STG.E.U16 [R20.64], R8 ;  /* 0x0000000814004986 */ /* 0x0003e2000c101506 */
[----:B0-----:R-:W-:-:S03]  /*191b0*/  LEA R22, P5, R12, R0, 0x1 ;  /* 0x000000000c167211 */ /* 0x001fc600078a08ff */
[----:B------:R-:W4:Y:S01]  /*191c0*/  LDL.LU R13, [R1+0x5e8] ;  /* 0x0005e800010d7983 */ /* 0x000f220000300800 */
[----:B------:R-:W-:Y:S02]  /*191d0*/  LEA.HI.X.SX32 R23, R12, R3, 0x1, P5 ;  /* 0x000000030c177211 */ /* 0x000fe400028f0eff */
[----:B------:R-:W-:Y:S01]  /*191e0*/  PRMT R12, R4, 0x7632, R12 ;  /* 0x00007632040c7816 */ /* 0x000fe2000000000c */
[C---:B------:R-:W-:Y:S01]  /*191f0*/  IMAD R4, R17.reuse, c[0x0][0x198], RZ ;  /* 0x0000660011047a24 */ /* 0x040fe200078e02ff */
[----:B------:R-:W-:Y:S01]  /*19200*/  ISETP.LT.AND P5, PT, R17, c[0x0][0x17c], !P0 ;  /* 0x00005f0011007a0c */ /* 0x000fe200047a1270 */
[----:B-1----:R-:W-:Y:S02]  /*19210*/  IMAD R8, R14, c[0x0][0x198], RZ ;  /* 0x000066000e087a24 */ /* 0x002fe400078e02ff */
[----:B------:R-:W5:Y:S04]  /*19220*/  LDL.LU R14, [R1+0x5e4] ;  /* 0x0005e400010e7983 */ /* 0x000f680000300800 */
[----:B------:R-:W2:Y:S01]  /*19230*/  LDL.LU R17, [R1+0x5e0] ;  /* 0x0005e00001117983 */ /* 0x000ea20000300800 */
[----:B------:R-:W-:-:S03]  /*19240*/  LEA R20, P4, R8, R0, 0x1 ;  /* 0x0000000008147211 */ /* 0x000fc600078808ff */
[----:B------:R0:W-:Y:S01]  /*19250*/  @P3 STG.E.U16 [R22.64], R12 ;  /* 0x0000000c16003986 */ /* 0x0001e2000c101506 */
[----:B------:R-:W-:Y:S01]  /*19260*/  LEA.HI.X.SX32 R21, R8, R3, 0x1, P4 ;  /* 0x0000000308157211 */ /* 0x000fe200020f0eff */
[C---:B------:R-:W-:Y:S01]  /*19270*/  IMAD R8, R15.reuse, c[0x0][0x198], RZ ;  /* 0x000066000f087a24 */ /* 0x040fe200078e02ff */
[----:B------:R-:W-:Y:S02]  /*19280*/  ISETP.LT.AND P3, PT, R15, c[0x0][0x17c], !P0 ;  /* 0x00005f000f007a0c */ /* 0x000fe40004761270 */
[----:B------:R-:W3:Y:S01]  /*19290*/  LDL.LU R15, [R1+0x5dc] ;  /* 0x0005dc00010f7983 */ /* 0x000ee20000300800 */
[----:B------:R-:W-:-:S03]  /*192a0*/  ISETP.LT.AND P4, PT, R19, c[0x0][0x17c], !P0 ;  /* 0x00005f0013007a0c */ /* 0x000fc60004781270 */
[----:B------:R-:W3:Y:S01]  /*192b0*/  LDL.LU R25, [R1+0x24] ;  /* 0x0000240001197983 */ /* 0x000ee20000300800 */
[----:B0-----:R-:W-:-:S04]  /*192c0*/  LEA R22, P6, R4, R0, 0x1 ;  /* 0x0000000004167211 */ /* 0x001fc800078c08ff */
[----:B------:R-:W-:Y:S01]  /*192d0*/  LEA.HI.X.SX32 R23, R4, R3, 0x1, P6 ;  /* 0x0000000304177211 */ /* 0x000fe200030f0eff */
[----:B------:R-:W-:Y:S02]  /*192e0*/  IMAD R4, R19, c[0x0][0x198], RZ ;  /* 0x0000660013047a24 */ /* 0x000fe400078e02ff */
[----:B------:R-:W3:Y:S04]  /*192f0*/  LDL.LU R19, [R1+0x5d8] ;  /* 0x0005d80001137983 */ /* 0x000ee80000300800 */
[----:B------:R-:W3:Y:S04]  /*19300*/  LDL.LU R26, [R1+0x30] ;  /* 0x00003000011a7983 */ /* 0x000ee80000300800 */
[----:B--2---:R0:W-:Y:S04]  /*19310*/  @P1 STG.E.U16 [R20.64], R17 ;  /* 0x0000001114001986 */ /* 0x0041e8000c101506 */
[----:B----4-:R1:W-:Y:S01]  /*19320*/  @P5 STG.E.U16 [R22.64], R13 ;  /* 0x0000000d16005986 */ /* 0x0103e2000c101506 */
[----:B0-----:R-:W-:-:S04]  /*19330*/  LEA R20, P1, R8, R0, 0x1 ;  /* 0x0000000008147211 */ /* 0x001fc800078208ff */
[-C--:B------:R-:W-:Y:S02]  /*19340*/  LEA.HI.X.SX32 R21, R8, R3.reuse, 0x1, P1 ;  /* 0x0000000308157211 */ /* 0x080fe400008f0eff */
[-C--:B-1----:R-:W-:Y:S01]  /*19350*/  LEA R22, P6, R4, R0.reuse, 0x1 ;  /* 0x0000000004167211 */ /* 0x082fe200078c08ff */
[----:B------:R-:W-:Y:S02]  /*19360*/  IMAD R8, R24, c[0x0][0x198], RZ ;  /* 0x0000660018087a24 */ /* 0x000fe400078e02ff */
[----:B------:R-:W-:Y:S01]  /*19370*/  @P3 STG.E.U16 [R20.64], R9 ;  /* 0x0000000914003986 */ /* 0x000fe2000c101506 */
[----:B------:R-:W-:Y:S01]  /*19380*/  LEA.HI.X.SX32 R23, R4, R3, 0x1, P6 ;  /* 0x0000000304177211 */ /* 0x000fe200030f0eff */
[C---:B------:R-:W-:Y:S01]  /*19390*/  IMAD R4, R18.reuse, c[0x0][0x198], RZ ;  /* 0x0000660012047a24 */ /* 0x040fe200078e02ff */
[----:B------:R-:W-:Y:S02]  /*193a0*/  ISETP.LT.AND P3, PT, R18, c[0x0][0x17c], !P0 ;  /* 0x00005f0012007a0c */ /* 0x000fe40004761270 */
[----:B------:R-:W2:Y:S01]  /*193b0*/  LDL.LU R18, [R1+0x5d4] ;  /* 0x0005d40001127983 */ /* 0x000ea20000300800 */
[----:B------:R-:W-:-:S03]  /*193c0*/  LEA R16, P6, R8, R0, 0x1 ;  /* 0x0000000008107211 */ /* 0x000fc600078c08ff */
[----:B------:R0:W-:Y:S01]  /*193d0*/  @P4 STG.E.U16 [R22.64], R5 ;  /* 0x0000000516004986 */ /* 0x0001e2000c101506 */
[----:B------:R-:W-:-:S03]  /*193e0*/  LEA R12, P4, R4, R0, 0x1 ;  /* 0x00000000040c7211 */ /* 0x000fc600078808ff */
[----:B------:R-:W4:Y:S01]  /*193f0*/  LDL.LU R28, [R1+0x3c] ;  /* 0x00003c00011c7983 */ /* 0x000f220000300800 */
[----:B0-----:R-:W-:Y:S02]  /*19400*/  PRMT R5, R17, 0x7632, R5 ;  /* 0x0000763211057816 */ /* 0x001fe40000000005 */
[-C--:B------:R-:W-:Y:S02]  /*19410*/  LEA.HI.X.SX32 R17, R8, R3.reuse, 0x1, P6 ;  /* 0x0000000308117211 */ /* 0x080fe400030f0eff */
[----:B------:R-:W-:Y:S02]  /*19420*/  PRMT R8, R13, 0x7632, R8 ;  /* 0x000076320d087816 */ /* 0x000fe40000000008 */
[----:B------:R-:W-:Y:S01]  /*19430*/  LEA.HI.X.SX32 R13, R4, R3, 0x1, P4 ;  /* 0x00000003040d7211 */ /* 0x000fe200020f0eff */
[C---:B---3--:R-:W-:Y:S01]  /*19440*/  IMAD R4, R19.reuse, c[0x0][0x198], RZ ;  /* 0x0000660013047a24 */ /* 0x048fe200078e02ff */
[----:B------:R-:W-:Y:S02]  /*19450*/  ISETP.LT.AND P4, PT, R19, c[0x0][0x17c], !P0 ;  /* 0x00005f0013007a0c */ /* 0x000fe40004781270 */
[----:B------:R-:W3:Y:S01]  /*19460*/  LDL.LU R19, [R1+0x5d0] ;  /* 0x0005d00001137983 */ /* 0x000ee20000300800 */
[----:B------:R-:W-:-:S02]  /*19470*/  ISETP.LT.AND P5, PT, R24, c[0x0][0x17c], !P0 ;  /* 0x00005f0018007a0c */ /* 0x000fc400047a1270 */
[----:B------:R-:W-:Y:S01]  /*19480*/  PRMT R9, R9, 0x7632, R9 ;  /* 0x0000763209097816 */ /* 0x000fe20000000009 */
[----:B------:R-:W4:Y:S10]  /*19490*/  LDL.LU R24, [R1+0x40] ;  /* 0x0000400001187983 */ /* 0x000f340000300800 */
[----:B------:R0:W-:Y:S04]  /*194a0*/  @P5 STG.E.U16 [R16.64], R5 ;  /* 0x0000000510005986 */ /* 0x0001e8000c101506 */
[----:B------:R1:W-:Y:S01]  /*194b0*/  @P3 STG.E.U16 [R12.64], R8 ;  /* 0x000000080c003986 */ /* 0x0003e2000c101506 */
[C---:B------:R-:W-:Y:S01]  /*194c0*/  ISETP.LT.AND P3, PT, R25.reuse, c[0x0][0x17c], !P0 ;  /* 0x00005f0019007a0c */ /* 0x040fe20004761270 */
[----:B0-----:R-:W-:Y:S01]  /*194d0*/  IMAD R16, R25, c[0x0][0x198], RZ ;  /* 0x0000660019107a24 */ /* 0x001fe200078e02ff */
[----:B-1----:R-:W-:-:S04]  /*194e0*/  LEA R12, P5, R4, R0, 0x1 ;  /* 0x00000000040c7211 */ /* 0x002fc800078a08ff */
[----:B------:R-:W-:Y:S02]  /*194f0*/  LEA R8, P6, R16, R0, 0x1 ;  /* 0x0000000010087211 */ /* 0x000fe400078c08ff */
[----:B------:R-:W-:Y:S02]  /*19500*/  LEA.HI.X.SX32 R13, R4, R3, 0x1, P5 ;  /* 0x00000003040d7211 */ /* 0x000fe400028f0eff */
[----:B------:R-:W-:Y:S02]  /*19510*/  ISETP.LT.AND P5, PT, R26, c[0x0][0x17c], !P0 ;  /* 0x00005f001a007a0c */ /* 0x000fe400047a1270 */
[----:B------:R-:W5:Y:S04]  /*19520*/  LDL.LU R26, [R1+0x48] ;  /* 0x00004800011a7983 */ /* 0x000f680000300800 */
[----:B------:R0:W-:Y:S01]  /*19530*/  @P4 STG.E.U16 [R12.64], R9 ;  /* 0x000000090c004986 */ /* 0x0001e2000c101506 */
[----:B------:R-:W-:-:S02]  /*19540*/  ISETP.LT.AND P1, PT, R27, c[0x0][0x17c], !P0 ;  /* 0x00005f001b007a0c */ /* 0x000fc40004721270 */
[----:B0-----:R-:W-:Y:S02]  /*19550*/  LEA.HI.X.SX32 R9, R16, R3, 0x1, P6 ;  /* 0x0000000310097211 */ /* 0x001fe400030f0eff */
[----:B------:R-:W-:-:S05]  /*19560*/  PRMT R13, R5, 0x7632, R13 ;  /* 0x00007632050d7816 */ /* 0x000fca000000000d */
[----:B------:R0:W-:Y:S01]  /*19570*/  @P3 STG.E.U16 [R8.64], R13 ;  /* 0x0000000d08003986 */ /* 0x0001e2000c101506 */
[----:B--2---:R-:W-:-:S03]  /*19580*/  ISETP.LT.AND P6, PT, R18, c[0x0][0x17c], !P0 ;  /* 0x00005f0012007a0c */ /* 0x004fc600047c1270 */
[----:B------:R-:W2:Y:S04]  /*19590*/  LDL.LU R18, [R1+0x5cc] ;  /* 0x0005cc0001127983 */ /* 0x000ea80000300800 */
[----:B------:R-:W5:Y:S01]  /*195a0*/  LDL.LU R27, [R1+0x4c] ;  /* 0x00004c00011b7983 */ /* 0x000f620000300800 */
[----:B---3--:R-:W-:-:S03]  /*195b0*/  ISETP.LT.AND P3, PT, R19, c[0x0][0x17c], !P0 ;  /* 0x00005f0013007a0c */ /* 0x008fc60004761270 */
[----:B------:R-:W3:Y:S04]  /*195c0*/  LDL.LU R19, [R1+0x5c8] ;  /* 0x0005c80001137983 */ /* 0x000ee80000300800 */
[----:B------:R-:W3:Y:S01]  /*195d0*/  LDL.LU R25, [R1+0x50] ;  /* 0x0000500001197983 */ /* 0x000ee20000300800 */
[----:B------:R-:W-:-:S04]  /*195e0*/  IMAD.MOV.U32 R17, RZ, RZ, c[0x0][0x198] ;  /* 0x00006600ff117624 */ /* 0x000fc800078e00ff */
[----:B------:R-:W-:-:S04]  /*195f0*/  IMAD R2, R17, 0x40, R2 ;  /* 0x0000004011027824 */ /* 0x000fc800078e0202 */
[----:B------:R-:W-:Y:S01]  /*19600*/  IMAD R12, R17, 0x4, R2 ;  /* 0x00000004110c7824 */ /* 0x000fe200078e0202 */
[----:B------:R-:W-:-:S04]  /*19610*/  LEA R4, P4, R2, R0, 0x1 ;  /* 0x0000000002047211 */ /* 0x000fc800078808ff */
[----:B------:R-:W-:Y:S01]  /*19620*/  LEA.HI.X.SX32 R5, R2, R3, 0x1, P4 ;  /* 0x0000000302057211 */ /* 0x000fe200020f0eff */
[----:B------:R-:W-:Y:S01]  /*19630*/  IMAD R2, R17, 0x4, R12 ;  /* 0x0000000411027824 */ /* 0x000fe200078e020c */
[----:B0-----:R-:W-:-:S04]  /*19640*/  LEA R8, P4, R12, R0, 0x1 ;  /* 0x000000000c087211 */ /* 0x001fc800078808ff */
[----:B------:R-:W-:Y:S01]  /*19650*/  LEA.HI.X.SX32 R9, R12, R3, 0x1, P4 ;  /* 0x000000030c097211 */ /* 0x000fe200020f0eff */
[----:B------:R-:W-:Y:S01]  /*19660*/  IMAD R12, R17, 0x4, R2 ;  /* 0x00000004110c7824 */ /* 0x000fe200078e0202 */
[----:B----4-:R-:W-:Y:S01]  /*19670*/  ISETP.LT.AND P4, PT, R28, c[0x0][0x17c], !P0 ;  /* 0x00005f001c007a0c */ /* 0x010fe20004781270 */
[----:B--2---:R0:W-:Y:S04]  /*19680*/  @P5 STG.E.U16 [R4.64], R18 ;  /* 0x0000001204005986 */ /* 0x0041e8000c101506 */
[----:B-----5:R1:W-:Y:S01]  /*19690*/  @P6 STG.E.U16 [R8.64], R14 ;  /* 0x0000000e08006986 */ /* 0x0203e2000c101506 */
[----:B0-----:R-:W-:-:S04]  /*196a0*/  LEA R4, P5, R2, R0, 0x1 ;  /* 0x0000000002047211 */ /* 0x001fc800078a08ff */
[-C--:B------:R-:W-:Y:S01]  /*196b0*/  LEA.HI.X.SX32 R5, R2, R3.reuse, 0x1, P5 ;  /* 0x0000000302057211 */ /* 0x080fe200028f0eff */
[C---:B------:R-:W-:Y:S01]  /*196c0*/  IMAD R2, R17.reuse, 0x4, R12 ;  /* 0x0000000411027824 */ /* 0x040fe200078e020c */
[----:B-1----:R-:W-:Y:S02]  /*196d0*/  LEA R8, P6, R12, R0, 0x1 ;  /* 0x000000000c087211 */ /* 0x002fe400078c08ff */
[----:B------:R-:W-:Y:S01]  /*196e0*/  ISETP.LT.AND P5, PT, R24, c[0x0][0x17c], !P0 ;  /* 0x00005f0018007a0c */ /* 0x000fe200047a1270 */
[----:B------:R0:W-:Y:S01]  /*196f0*/  @P3 STG.E.U16 [R4.64], R10 ;  /* 0x0000000a04003986 */ /* 0x0001e2000c101506 */
[----:B------:R-:W-:Y:S01]  /*19700*/  LEA.HI.X.SX32 R9, R12, R3, 0x1, P6 ;  /* 0x000000030c097211 */ /* 0x000fe200030f0eff */
[----:B------:R-:W-:Y:S01]  /*19710*/  IMAD R12, R17, 0x4, R2 ;  /* 0x00000004110c7824 */ /* 0x000fe200078e0202 */
[----:B---3--:R-:W-:Y:S02]  /*19720*/  ISETP.LT.AND P3, PT, R19, c[0x0][0x17c], !P0 ;  /* 0x00005f0013007a0c */ /* 0x008fe40004761270 */
[----:B------:R-:W2:Y:S01]  /*19730*/  LDL.LU R19, [R1+0x5c4] ;  /* 0x0005c40001137983 */ /* 0x000ea20000300800 */
[----:B------:R-:W-:-:S02]  /*19740*/  PRMT R18, R18, 0x7632, R18 ;  /* 0x0000763212127816 */ /* 0x000fc40000000012 */
[CC--:B0-----:R-:W-:Y:S01]  /*19750*/  LEA R4, P6, R2.reuse, R0.reuse, 0x1 ;  /* 0x0000000002047211 */ /* 0x0c1fe200078c08ff */
[----:B------:R0:W-:Y:S03]  /*19760*/  @P4 STG.E.U16 [R8.64], R6 ;  /* 0x0000000608004986 */ /* 0x0001e6000c101506 */
[----:B------:R-:W-:Y:S01]  /*19770*/  LEA.HI.X.SX32 R5, R2, R3, 0x1, P6 ;  /* 0x0000000302057211 */ /* 0x000fe200030f0eff */
[----:B------:R-:W3:Y:S04]  /*19780*/  LDL.LU R28, [R1+0x58] ;  /* 0x00005800011c7983 */ /* 0x000ee80000300800 */
[----:B------:R1:W-:Y:S01]  /*19790*/  @P5 STG.E.U16 [R4.64], R18 ;  /* 0x0000001204005986 */ /* 0x0003e2000c101506 */
[----:B0-----:R-:W-:-:S03]  /*197a0*/  LEA R8, P6, R12, R0, 0x1 ;  /* 0x000000000c087211 */ /* 0x001fc600078c08ff */
[----:B------:R-:W4:Y:S01]  /*197b0*/  LDL.LU R24, [R1+0x54] ;  /* 0x0000540001187983 */ /* 0x000f220000300800 */
[----:B------:R-:W-:Y:S02]  /*197c0*/  LEA.HI.X.SX32 R9, R12, R3, 0x1, P6 ;  /* 0x000000030c097211 */ /* 0x000fe400030f0eff */
[----:B-1----:R-:W-:Y:S02]  /*197d0*/  PRMT R5, R14, 0x7632, R5 ;  /* 0x000076320e057816 */ /* 0x002fe40000000005 */
[----:B------:R-:W-:Y:S02]  /*197e0*/  ISETP.LT.AND P4, PT, R26, c[0x0][0x17c], !P0 ;  /* 0x00005f001a007a0c */ /* 0x000fe40004781270 */
[----:B------:R-:W5:Y:S01]  /*197f0*/  LDL.LU R26, [R1+0x28] ;  /* 0x00002800011a7983 */ /* 0x000f620000300800 */
[----:B------:R-:W-:-:S03]  /*19800*/  ISETP.LT.AND P5, PT, R27, c[0x0][0x17c], !P0 ;  /* 0x00005f001b007a0c */ /* 0x000fc600047a1270 */
[----:B------:R0:W-:Y:S01]  /*19810*/  @P3 STG.E.U16 [R8.64], R5 ;  /* 0x0000000508003986 */ /* 0x0001e2000c101506 */
[----:B------:R-:W-:-:S03]  /*19820*/  ISETP.LT.AND P3, PT, R25, c[0x0][0x17c], !P0 ;  /* 0x00005f0019007a0c */ /* 0x000fc60004761270 */
[----:B------:R-:W5:Y:S04]  /*19830*/  LDL.LU R27, [R1+0x5c] ;  /* 0x00005c00011b7983 */ /* 0x000f680000300800 */
[----:B------:R-:W5:Y:S01]  /*19840*/  LDL.LU R25, [R1+0x60] ;  /* 0x0000600001197983 */ /* 0x000f620000300800 */
[----:B------:R-:W-:-:S04]  /*19850*/  IMAD R2, R17, 0x4, R12 ;  /* 0x0000000411027824 */ /* 0x000fc800078e020c */
[C---:B------:R-:W-:Y:S01]  /*19860*/  IMAD R14, R17.reuse, 0x4, R2 ;  /* 0x00000004110e7824 */ /* 0x040fe200078e0202 */
[-C--:B------:R-:W-:Y:S02]  /*19870*/  LEA R4, P6, R2, R0.reuse, 0x1 ;  /* 0x0000000002047211 */ /* 0x080fe400078c08ff */
[----:B------:R-:W-:Y:S02]  /*19880*/  PRMT R10, R10, 0x7632, R10 ;  /* 0x000076320a0a7816 */ /* 0x000fe4000000000a */
[-C--:B0-----:R-:W-:Y:S01]  /*19890*/  LEA.HI.X.SX32 R5, R2, R3.reuse, 0x1, P6 ;  /* 0x0000000302057211 */ /* 0x081fe200030f0eff */
[C---:B------:R-:W-:Y:S01]  /*198a0*/  IMAD R2, R17.reuse, 0x4, R14 ;  /* 0x0000000411027824 */ /* 0x040fe200078e020e */
[-C--:B------:R-:W-:Y:S02]  /*198b0*/  LEA R12, P6, R14, R0.reuse, 0x1 ;  /* 0x000000000e0c7211 */ /* 0x080fe400078c08ff */
[----:B------:R-:W-:Y:S01]  /*198c0*/  PRMT R9, R6, 0x7632, R9 ;  /* 0x0000763206097816 */ /* 0x000fe20000000009 */
[----:B------:R0:W-:Y:S01]  /*198d0*/  @P4 STG.E.U16 [R4.64], R10 ;  /* 0x0000000a04004986 */ /* 0x0001e2000c101506 */
[----:B------:R-:W-:Y:S01]  /*198e0*/  LEA.HI.X.SX32 R13, R14, R3, 0x1, P6 ;  /* 0x000000030e0d7211 */ /* 0x000fe200030f0eff */
[----:B------:R-:W-:Y:S01]  /*198f0*/  IMAD R6, R17, 0x4, R2 ;  /* 0x0000000411067824 */ /* 0x000fe200078e0202 */
[----:B------:R-:W-:-:S03]  /*19900*/  LEA R20, P4, R2, R0, 0x1 ;  /* 0x0000000002147211 */ /* 0x000fc600078808ff */
[----:B------:R1:W-:Y:S01]  /*19910*/  @P5 STG.E.U16 [R12.64], R9 ;  /* 0x000000090c005986 */ /* 0x0003e2000c101506 */
[----:B------:R-:W-:Y:S02]  /*19920*/  LEA R22, P5, R6, R0, 0x1 ;  /* 0x0000000006167211 */ /* 0x000fe400078a08ff */
[-C--:B------:R-:W-:Y:S01]  /*19930*/  LEA.HI.X.SX32 R21, R2, R3.reuse, 0x1, P4 ;  /* 0x0000000302157211 */ /* 0x080fe200020f0eff */
[----:B------:R-:W-:Y:S01]  /*19940*/  IMAD R2, R17, 0x4, R6 ;  /* 0x0000000411027824 */ /* 0x000fe200078e0206 */
[----:B------:R-:W-:-:S03]  /*19950*/  LEA.HI.X.SX32 R23, R6, R3, 0x1, P5 ;  /* 0x0000000306177211 */ /* 0x000fc600028f0eff */
[----:B------:R-:W-:-:S04]  /*19960*/  IMAD R6, R17, 0x4, R2 ;  /* 0x0000000411067824 */ /* 0x000fc800078e0202 */
[----:B0-----:R-:W-:-:S04]  /*19970*/  IMAD R10, R17, 0x4, R6 ;  /* 0x00000004110a7824 */ /* 0x001fc800078e0206 */
[----:B------:R-:W-:-:S04]  /*19980*/  IMAD R14, R17, 0x4, R10 ;  /* 0x00000004110e7824 */ /* 0x000fc800078e020a */
[----:B------:R-:W-:Y:S01]  /*19990*/  IMAD R18, R17, 0x4, R14 ;  /* 0x0000000411127824 */ /* 0x000fe200078e020e */
[----:B------:R-:W-:-:S04]  /*199a0*/  LEA R16, P6, R14, R0, 0x1 ;  /* 0x000000000e107211 */ /* 0x000fc800078c08ff */
[----:B------:R-:W-:Y:S01]  /*199b0*/  LEA.HI.X.SX32 R17, R14, R3, 0x1, P6 ;  /* 0x000000030e117211 */ /* 0x000fe200030f0eff */
[----:B--2---:R0:W-:Y:S04]  /*199c0*/  @P3 STG.E.U16 [R20.64], R19 ;  /* 0x0000001314003986 */ /* 0x0041e8000c101506 */
[----:B------:R2:W-:Y:S01]  /*199d0*/  @P1 STG.E.U16 [R22.64], R15 ;  /* 0x0000000f16001986 */ /* 0x0005e2000c101506 */
[----:B------:R-:W-:-:S04]  /*199e0*/  LEA R4, P1, R2, R0, 0x1 ;  /* 0x0000000002047211 */ /* 0x000fc800078208ff */
[-C--:B------:R-:W-:Y:S02]  /*199f0*/  LEA.HI.X.SX32 R5, R2, R3.reuse, 0x1, P1 ;  /* 0x0000000302057211 */ /* 0x080fe400008f0eff */
[-C--:B------:R-:W-:Y:S02]  /*19a00*/  LEA R8, P1, R10, R0.reuse, 0x1 ;  /* 0x000000000a087211 */ /* 0x080fe400078208ff */
[-C--:B-1----:R-:W-:Y:S02]  /*19a10*/  LEA R12, P3, R6, R0.reuse, 0x1 ;  /* 0x00000000060c7211 */ /* 0x082fe400078608ff */
[----:B------:R-:W-:Y:S02]  /*19a20*/  LEA.HI.X.SX32 R9, R10, R3, 0x1, P1 ;  /* 0x000000030a097211 */ /* 0x000fe400008f0eff */
[----:B0-----:R-:W-:Y:S02]  /*19a30*/  LEA R20, P1, R18, R0, 0x1 ;  /* 0x0000000012147211 */ /* 0x001fe400078208ff */
[----:B----4-:R-:W-:-:S02]  /*19a40*/  ISETP.LT.AND P5, PT, R24, c[0x0][0x17c], !P0 ;  /* 0x00005f0018007a0c */ /* 0x010fc400047a1270 */
[----:B---3--:R-:W-:Y:S02]  /*19a50*/  ISETP.LT.AND P4, PT, R28, c[0x0][0x17c], !P0 ;  /* 0x00005f001c007a0c */ /* 0x008fe40004781270 */
[-C--:B------:R-:W-:Y:S02]  /*19a60*/  LEA.HI.X.SX32 R13, R6, R3.reuse, 0x1, P3 ;  /* 0x00000003060d7211 */ /* 0x080fe400018f0eff */
[----:B------:R-:W-:Y:S02]  /*19a70*/  LEA.HI.X.SX32 R21, R18, R3, 0x1, P1 ;  /* 0x0000000312157211 */ /* 0x000fe400008f0eff */
[----:B------:R-:W-:Y:S02]  /*19a80*/  PRMT R19, R19, 0x7632, R19 ;  /* 0x0000763213137816 */ /* 0x000fe40000000013 */
[----:B--2---:R-:W-:Y:S02]  /*19a90*/  PRMT R15, R15, 0x7632, R15 ;  /* 0x000076320f0f7816 */ /* 0x004fe4000000000f */
[----:B-----5:R-:W-:-:S02]  /*19aa0*/  ISETP.LT.AND P3, PT, R27, c[0x0][0x17c], !P0 ;  /* 0x00005f001b007a0c */ /* 0x020fc40004761270 */
[----:B------:R-:W-:Y:S02]  /*19ab0*/  ISETP.LT.AND P1, PT, R25, c[0x0][0x17c], !P0 ;  /* 0x00005f0019007a0c */ /* 0x000fe40004721270 */
[C---:B------:R-:W-:Y:S01]  /*19ac0*/  ISETP.LT.AND P0, PT, R26.reuse, c[0x0][0x17c], !P0 ;  /* 0x00005f001a007a0c */ /* 0x040fe20004701270 */
[----:B------:R-:W-:Y:S01]  /*19ad0*/  IMAD R24, R26, c[0x0][0x198], RZ ;  /* 0x000066001a187a24 */ /* 0x000fe200078e02ff */
[----:B------:R-:W-:Y:S01]  /*19ae0*/  PRMT R10, R11, 0x7632, R10 ;  /* 0x000076320b0a7816 */ /* 0x000fe2000000000a */
[----:B------:R0:W-:Y:S04]  /*19af0*/  @P5 STG.E.U16 [R4.64], R11 ;  /* 0x0000000b04005986 */ /* 0x0001e8000c101506 */
[----:B------:R0:W-:Y:S01]  /*19b00*/  @P4 STG.E.U16 [R12.64], R7 ;  /* 0x000000070c004986 */ /* 0x0001e2000c101506 */
[----:B------:R-:W-:-:S03]  /*19b10*/  LEA R2, P6, R24, R0, 0x1 ;  /* 0x0000000018027211 */ /* 0x000fc600078c08ff */
[----:B------:R0:W-:Y:S04]  /*19b20*/  @P3 STG.E.U16 [R8.64], R19 ;  /* 0x0000001308003986 */ /* 0x0001e8000c101506 */
[----:B------:R0:W-:Y:S01]  /*19b30*/  @P2 STG.E.U16 [R16.64], R15 ;  /* 0x0000000f10002986 */ /* 0x0001e2000c101506 */
[----:B------:R-:W-:-:S03]  /*19b40*/  LEA.HI.X.SX32 R3, R24, R3, 0x1, P6 ;  /* 0x0000000318037211 */ /* 0x000fc600030f0eff */
[----:B------:R0:W-:Y:S01]  /*19b50*/  @P1 STG.E.U16 [R20.64], R10 ;  /* 0x0000000a14001986 */ /* 0x0001e2000c101506 */
[----:B------:R-:W-:Y:S05]  /*19b60*/  @!P0 EXIT ;  /* 0x000000000000894d */ /* 0x000fea0003800000 */
[----:B0-----:R-:W-:-:S05]  /*19b70*/  PRMT R7, R7, 0x7632, R7 ;  /* 0x0000763207077816 */ /* 0x001fca0000000007 */
[----:B------:R-:W-:Y:S01]  /*19b80*/  STG.E.U16 [R2.64], R7 ;  /* 0x0000000702007986 */ /* 0x000fe2000c101506 */
[----:B------:R-:W-:Y:S05]  /*19b90*/  EXIT ;  /* 0x000000000000794d */ /* 0x000fea0003800000 */
.L_x_4:
[----:B------:R-:W-:-:S00]  /*19ba0*/  BRA `(.L_x_4) ;  /* 0xfffffff000007947 */ /* 0x000fc0000383ffff */
[----:B------:R-:W-:-:S00]  /*19bb0*/  NOP ;  /* 0x0000000000007918 */ /* 0x000fc00000000000 */
        /* <DEDUP_REMOVED lines=12> */
.L_x_5:


//--------------------- .nv.shared.matmul_kernel  --------------------------
	.section	.nv.shared.matmul_kernel,"aw",@nobits
	.sectionflags	@""
	.align	16
